//
// Generated by NVIDIA NVVM Compiler
//
// Compiler Build ID: CL-36424714
// Cuda compilation tools, release 13.0, V13.0.88
// Based on NVVM 20.0.0
//

.version 9.0
.target sm_100
.address_size 64

	// .globl	_Z12detrender_k1PKfS0_S0_ffiS0_iS0_ifiPf
.extern .shared .align 16 .b8 sm[];

.visible .entry _Z12detrender_k1PKfS0_S0_ffiS0_iS0_ifiPf(
	.param .u64 .ptr .align 1 _Z12detrender_k1PKfS0_S0_ffiS0_iS0_ifiPf_param_0,
	.param .u64 .ptr .align 1 _Z12detrender_k1PKfS0_S0_ffiS0_iS0_ifiPf_param_1,
	.param .u64 .ptr .align 1 _Z12detrender_k1PKfS0_S0_ffiS0_iS0_ifiPf_param_2,
	.param .f32 _Z12detrender_k1PKfS0_S0_ffiS0_iS0_ifiPf_param_3,
	.param .f32 _Z12detrender_k1PKfS0_S0_ffiS0_iS0_ifiPf_param_4,
	.param .u32 _Z12detrender_k1PKfS0_S0_ffiS0_iS0_ifiPf_param_5,
	.param .u64 .ptr .align 1 _Z12detrender_k1PKfS0_S0_ffiS0_iS0_ifiPf_param_6,
	.param .u32 _Z12detrender_k1PKfS0_S0_ffiS0_iS0_ifiPf_param_7,
	.param .u64 .ptr .align 1 _Z12detrender_k1PKfS0_S0_ffiS0_iS0_ifiPf_param_8,
	.param .u32 _Z12detrender_k1PKfS0_S0_ffiS0_iS0_ifiPf_param_9,
	.param .f32 _Z12detrender_k1PKfS0_S0_ffiS0_iS0_ifiPf_param_10,
	.param .u32 _Z12detrender_k1PKfS0_S0_ffiS0_iS0_ifiPf_param_11,
	.param .u64 .ptr .align 1 _Z12detrender_k1PKfS0_S0_ffiS0_iS0_ifiPf_param_12
)
{
	.reg .pred 	%p<35>;
	.reg .b32 	%r<186>;
	.reg .b32 	%f<83>;
	.reg .b64 	%rd<46>;
	.reg .b64 	%fd<684>;

	ld.param.f32 	%f18, [_Z12detrender_k1PKfS0_S0_ffiS0_iS0_ifiPf_param_3];
	ld.param.u64 	%rd5, [_Z12detrender_k1PKfS0_S0_ffiS0_iS0_ifiPf_param_6];
	ld.param.u32 	%r64, [_Z12detrender_k1PKfS0_S0_ffiS0_iS0_ifiPf_param_7];
	ld.param.u64 	%rd6, [_Z12detrender_k1PKfS0_S0_ffiS0_iS0_ifiPf_param_8];
	ld.param.u32 	%r65, [_Z12detrender_k1PKfS0_S0_ffiS0_iS0_ifiPf_param_9];
	mov.u32 	%r1, %ntid.x;
	mov.u32 	%r2, %tid.x;
	setp.lt.s32 	%p1, %r64, 1;
	@%p1 bra 	$L__BB0_4;
	cvta.to.global.u64 	%rd1, %rd5;
	mov.b32 	%r178, 0;
$L__BB0_2:
	add.s32 	%r4, %r178, %r2;
	setp.ge.s32 	%p2, %r4, %r64;
	@%p2 bra 	$L__BB0_4;
	mul.wide.s32 	%rd8, %r4, 4;
	add.s64 	%rd9, %rd1, %rd8;
	ld.global.f32 	%f21, [%rd9];
	shl.b32 	%r68, %r4, 2;
	mov.u32 	%r69, sm;
	add.s32 	%r70, %r69, %r68;
	st.shared.f32 	[%r70], %f21;
	add.s32 	%r178, %r178, %r1;
	setp.lt.s32 	%p3, %r178, %r64;
	@%p3 bra 	$L__BB0_2;
$L__BB0_4:
	mov.u32 	%r6, %ctaid.y;
	setp.ge.s32 	%p4, %r6, %r65;
	@%p4 bra 	$L__BB0_36;
	ld.param.u32 	%r175, [_Z12detrender_k1PKfS0_S0_ffiS0_iS0_ifiPf_param_11];
	cvta.to.global.u64 	%rd10, %rd6;
	mul.wide.u32 	%rd11, %r6, 4;
	add.s64 	%rd12, %rd10, %rd11;
	ld.global.f32 	%f1, [%rd12];
	sub.f32 	%f2, %f18, %f1;
	setp.lt.s32 	%p5, %r175, 1;
	@%p5 bra 	$L__BB0_36;
	ld.param.f32 	%f77, [_Z12detrender_k1PKfS0_S0_ffiS0_iS0_ifiPf_param_4];
	cvt.f64.f32 	%fd19, %f77;
	cvt.f64.f32 	%fd20, %f1;
	mul.f64 	%fd21, %fd20, 0d4008000000000000;
	div.rn.f64 	%fd22, %fd21, %fd19;
	cvt.rn.f32.f64 	%f22, %fd22;
	cvt.rni.s64.f32 	%rd13, %f22;
	cvt.u32.u64 	%r72, %rd13;
	cvt.f64.f32 	%fd23, %f2;
	mul.f64 	%fd24, %fd23, 0d3FE0000000000000;
	div.rn.f64 	%fd25, %fd24, %fd19;
	cvt.rn.f32.f64 	%f23, %fd25;
	cvt.rpi.f32.f32 	%f24, %f23;
	cvt.rni.s64.f32 	%rd14, %f24;
	cvt.u32.u64 	%r73, %rd14;
	max.s32 	%r7, %r73, %r72;
	shl.b32 	%r74, %r64, 2;
	mov.u32 	%r75, sm;
	add.s32 	%r8, %r75, %r74;
	shl.b32 	%r76, %r1, 3;
	add.s32 	%r9, %r8, %r76;
	add.s32 	%r77, %r9, %r76;
	add.s32 	%r78, %r77, %r76;
	add.s32 	%r10, %r78, %r76;
	add.s32 	%r11, %r10, %r76;
	add.s32 	%r12, %r11, %r76;
	add.s32 	%r79, %r12, %r76;
	add.s32 	%r80, %r79, %r76;
	add.s32 	%r13, %r80, %r76;
	add.s32 	%r14, %r13, %r76;
	add.s32 	%r81, %r14, %r76;
	add.s32 	%r15, %r81, %r76;
	add.s32 	%r16, %r15, %r76;
	add.s32 	%r82, %r16, %r76;
	add.s32 	%r17, %r82, %r76;
	mov.b32 	%r83, 1127219200;
	mov.b32 	%r84, -2147483648;
	mov.b64 	%fd1, {%r84, %r83};
	mov.b32 	%r179, 0;
$L__BB0_7:
	ld.param.u32 	%r176, [_Z12detrender_k1PKfS0_S0_ffiS0_iS0_ifiPf_param_11];
	mov.u32 	%r85, %ctaid.x;
	add.s32 	%r19, %r179, %r85;
	setp.ge.s32 	%p6, %r19, %r176;
	@%p6 bra 	$L__BB0_36;
	ld.param.f32 	%f79, [_Z12detrender_k1PKfS0_S0_ffiS0_iS0_ifiPf_param_10];
	ld.param.u32 	%r172, [_Z12detrender_k1PKfS0_S0_ffiS0_iS0_ifiPf_param_5];
	ld.param.f32 	%f78, [_Z12detrender_k1PKfS0_S0_ffiS0_iS0_ifiPf_param_4];
	cvt.rn.f32.s32 	%f25, %r19;
	mul.f32 	%f3, %f79, %f25;
	mov.u32 	%r86, %tid.x;
	shl.b32 	%r87, %r86, 3;
	add.s32 	%r20, %r8, %r87;
	mov.b64 	%rd15, 0;
	st.shared.u64 	[%r20], %rd15;
	add.s32 	%r21, %r9, %r87;
	st.shared.u64 	[%r21], %rd15;
	mov.u32 	%r88, %ntid.x;
	shl.b32 	%r89, %r88, 3;
	add.s32 	%r22, %r21, %r89;
	st.shared.u64 	[%r22], %rd15;
	add.s32 	%r23, %r22, %r89;
	st.shared.u64 	[%r23], %rd15;
	add.s32 	%r24, %r10, %r87;
	st.shared.u64 	[%r24], %rd15;
	add.s32 	%r25, %r11, %r87;
	st.shared.u64 	[%r25], %rd15;
	add.s32 	%r26, %r12, %r87;
	st.shared.u64 	[%r26], %rd15;
	add.s32 	%r27, %r26, %r89;
	st.shared.u64 	[%r27], %rd15;
	add.s32 	%r28, %r27, %r89;
	st.shared.u64 	[%r28], %rd15;
	add.s32 	%r29, %r13, %r87;
	st.shared.u64 	[%r29], %rd15;
	add.s32 	%r30, %r14, %r87;
	st.shared.u64 	[%r30], %rd15;
	add.s32 	%r31, %r30, %r89;
	st.shared.u64 	[%r31], %rd15;
	add.s32 	%r32, %r15, %r87;
	st.shared.u64 	[%r32], %rd15;
	add.s32 	%r90, %r16, %r87;
	st.shared.u64 	[%r90], %rd15;
	add.s32 	%r91, %r90, %r89;
	st.shared.u64 	[%r91], %rd15;
	shl.b32 	%r92, %r86, 2;
	add.s32 	%r33, %r17, %r92;
	mov.b32 	%r93, 0;
	st.shared.u32 	[%r33], %r93;
	bar.sync 	0;
	div.rn.f32 	%f26, %f3, %f78;
	cvt.rpi.f32.f32 	%f27, %f26;
	cvt.rni.s64.f32 	%rd16, %f27;
	cvt.u32.u64 	%r94, %rd16;
	add.f32 	%f28, %f1, %f3;
	div.rn.f32 	%f29, %f28, %f78;
	cvt.rmi.f32.f32 	%f30, %f29;
	cvt.rni.s64.f32 	%rd17, %f30;
	cvt.u32.u64 	%r95, %rd17;
	sub.s32 	%r96, %r94, %r7;
	add.s32 	%r97, %r7, %r95;
	max.s32 	%r34, %r94, 0;
	max.s32 	%r98, %r96, 0;
	add.s32 	%r99, %r172, -1;
	min.s32 	%r35, %r95, %r99;
	min.s32 	%r100, %r97, %r99;
	sub.s32 	%r36, %r100, %r98;
	add.s32 	%r37, %r36, 1;
	add.s32 	%r38, %r98, %r86;
	setp.lt.s32 	%p7, %r36, -1;
	@%p7 bra 	$L__BB0_16;
	mov.b32 	%r180, 0;
$L__BB0_10:
	ld.param.u32 	%r173, [_Z12detrender_k1PKfS0_S0_ffiS0_iS0_ifiPf_param_5];
	add.s32 	%r40, %r38, %r180;
	setp.ge.s32 	%p8, %r40, %r173;
	@%p8 bra 	$L__BB0_16;
	ld.param.u64 	%rd43, [_Z12detrender_k1PKfS0_S0_ffiS0_iS0_ifiPf_param_2];
	cvta.to.global.u64 	%rd18, %rd43;
	mul.wide.s32 	%rd19, %r40, 4;
	add.s64 	%rd20, %rd18, %rd19;
	ld.global.f32 	%f4, [%rd20];
	setp.eq.f32 	%p9, %f4, 0f00000000;
	@%p9 bra 	$L__BB0_15;
	ld.param.u64 	%rd41, [_Z12detrender_k1PKfS0_S0_ffiS0_iS0_ifiPf_param_1];
	ld.param.u64 	%rd39, [_Z12detrender_k1PKfS0_S0_ffiS0_iS0_ifiPf_param_0];
	cvta.to.global.u64 	%rd21, %rd39;
	add.s64 	%rd23, %rd21, %rd19;
	ld.global.f32 	%f5, [%rd23];
	cvta.to.global.u64 	%rd24, %rd41;
	add.s64 	%rd25, %rd24, %rd19;
	ld.global.f32 	%f6, [%rd25];
	cvt.f64.f32 	%fd26, %f4;
	ld.shared.f64 	%fd27, [%r20];
	add.f64 	%fd28, %fd27, %fd26;
	st.shared.f64 	[%r20], %fd28;
	mul.f32 	%f31, %f4, %f5;
	cvt.f64.f32 	%fd29, %f31;
	ld.shared.f64 	%fd30, [%r21];
	add.f64 	%fd31, %fd30, %fd29;
	st.shared.f64 	[%r21], %fd31;
	mul.f32 	%f32, %f4, %f6;
	cvt.f64.f32 	%fd32, %f32;
	ld.shared.f64 	%fd33, [%r22];
	add.f64 	%fd34, %fd33, %fd32;
	st.shared.f64 	[%r22], %fd34;
	mul.f32 	%f33, %f5, %f31;
	cvt.f64.f32 	%fd35, %f33;
	ld.shared.f64 	%fd36, [%r23];
	add.f64 	%fd37, %fd36, %fd35;
	st.shared.f64 	[%r23], %fd37;
	mul.f32 	%f34, %f31, %f6;
	cvt.f64.f32 	%fd38, %f34;
	ld.shared.f64 	%fd39, [%r24];
	add.f64 	%fd40, %fd39, %fd38;
	st.shared.f64 	[%r24], %fd40;
	mul.f32 	%f35, %f5, %f33;
	cvt.f64.f32 	%fd41, %f35;
	ld.shared.f64 	%fd42, [%r25];
	add.f64 	%fd43, %fd42, %fd41;
	st.shared.f64 	[%r25], %fd43;
	mul.f32 	%f36, %f6, %f33;
	cvt.f64.f32 	%fd44, %f36;
	ld.shared.f64 	%fd45, [%r26];
	add.f64 	%fd46, %fd45, %fd44;
	st.shared.f64 	[%r26], %fd46;
	mul.f32 	%f37, %f5, %f35;
	cvt.f64.f32 	%fd47, %f37;
	ld.shared.f64 	%fd48, [%r27];
	add.f64 	%fd49, %fd48, %fd47;
	st.shared.f64 	[%r27], %fd49;
	ld.shared.u32 	%r102, [%r33];
	add.s32 	%r103, %r102, 1;
	st.shared.u32 	[%r33], %r103;
	setp.lt.s32 	%p10, %r40, %r34;
	setp.gt.s32 	%p11, %r40, %r35;
	or.pred  	%p12, %p10, %p11;
	@%p12 bra 	$L__BB0_15;
	sub.f32 	%f38, %f5, %f3;
	div.rn.f32 	%f39, %f38, %f1;
	cvt.rn.f32.s32 	%f40, %r64;
	mul.f32 	%f41, %f39, %f40;
	cvt.rni.s64.f32 	%rd26, %f41;
	cvt.u32.u64 	%r41, %rd26;
	setp.lt.s32 	%p13, %r41, 0;
	setp.le.s32 	%p14, %r64, %r41;
	or.pred  	%p15, %p13, %p14;
	@%p15 bra 	$L__BB0_15;
	shl.b32 	%r104, %r41, 2;
	mov.u32 	%r105, sm;
	add.s32 	%r106, %r105, %r104;
	ld.shared.f32 	%f42, [%r106];
	mul.f32 	%f43, %f4, %f42;
	cvt.f64.f32 	%fd50, %f43;
	ld.shared.f64 	%fd51, [%r28];
	add.f64 	%fd52, %fd51, %fd50;
	st.shared.f64 	[%r28], %fd52;
	mul.f32 	%f44, %f42, %f43;
	cvt.f64.f32 	%fd53, %f44;
	ld.shared.f64 	%fd54, [%r29];
	add.f64 	%fd55, %fd54, %fd53;
	st.shared.f64 	[%r29], %fd55;
	mul.f32 	%f45, %f5, %f43;
	cvt.f64.f32 	%fd56, %f45;
	ld.shared.f64 	%fd57, [%r30];
	add.f64 	%fd58, %fd57, %fd56;
	st.shared.f64 	[%r30], %fd58;
	mul.f32 	%f46, %f6, %f43;
	cvt.f64.f32 	%fd59, %f46;
	ld.shared.f64 	%fd60, [%r31];
	add.f64 	%fd61, %fd60, %fd59;
	st.shared.f64 	[%r31], %fd61;
	mul.f32 	%f47, %f5, %f45;
	cvt.f64.f32 	%fd62, %f47;
	ld.shared.f64 	%fd63, [%r32];
	add.f64 	%fd64, %fd63, %fd62;
	st.shared.f64 	[%r32], %fd64;
$L__BB0_15:
	add.s32 	%r180, %r180, %r88;
	setp.le.s32 	%p16, %r180, %r37;
	@%p16 bra 	$L__BB0_10;
$L__BB0_16:
	bar.sync 	0;
	ld.volatile.shared.u32 	%r108, [%r33+64];
	ld.volatile.shared.u32 	%r109, [%r33];
	add.s32 	%r110, %r109, %r108;
	st.volatile.shared.u32 	[%r33], %r110;
	ld.volatile.shared.u32 	%r111, [%r33+32];
	ld.volatile.shared.u32 	%r112, [%r33];
	add.s32 	%r113, %r112, %r111;
	st.volatile.shared.u32 	[%r33], %r113;
	ld.volatile.shared.u32 	%r114, [%r33+16];
	ld.volatile.shared.u32 	%r115, [%r33];
	add.s32 	%r116, %r115, %r114;
	st.volatile.shared.u32 	[%r33], %r116;
	ld.volatile.shared.u32 	%r117, [%r33+8];
	ld.volatile.shared.u32 	%r118, [%r33];
	add.s32 	%r119, %r118, %r117;
	st.volatile.shared.u32 	[%r33], %r119;
	ld.volatile.shared.u32 	%r120, [%r33+4];
	ld.volatile.shared.u32 	%r121, [%r33];
	add.s32 	%r122, %r121, %r120;
	st.volatile.shared.u32 	[%r33], %r122;
	bar.sync 	0;
	ld.shared.u32 	%r43, [%r17];
	setp.lt.s32 	%p17, %r43, 10;
	mov.f32 	%f82, 0f7FC00000;
	@%p17 bra 	$L__BB0_35;
	mov.u32 	%r44, %tid.x;
	shl.b32 	%r123, %r44, 3;
	add.s32 	%r124, %r8, %r123;
	ld.volatile.shared.f64 	%fd65, [%r124+128];
	ld.volatile.shared.f64 	%fd66, [%r124];
	add.f64 	%fd67, %fd65, %fd66;
	st.volatile.shared.f64 	[%r124], %fd67;
	ld.volatile.shared.f64 	%fd68, [%r124+64];
	ld.volatile.shared.f64 	%fd69, [%r124];
	add.f64 	%fd70, %fd68, %fd69;
	st.volatile.shared.f64 	[%r124], %fd70;
	ld.volatile.shared.f64 	%fd71, [%r124+32];
	ld.volatile.shared.f64 	%fd72, [%r124];
	add.f64 	%fd73, %fd71, %fd72;
	st.volatile.shared.f64 	[%r124], %fd73;
	ld.volatile.shared.f64 	%fd74, [%r124+16];
	ld.volatile.shared.f64 	%fd75, [%r124];
	add.f64 	%fd76, %fd74, %fd75;
	st.volatile.shared.f64 	[%r124], %fd76;
	ld.volatile.shared.f64 	%fd77, [%r124+8];
	ld.volatile.shared.f64 	%fd78, [%r124];
	add.f64 	%fd79, %fd77, %fd78;
	st.volatile.shared.f64 	[%r124], %fd79;
	add.s32 	%r125, %r9, %r123;
	ld.volatile.shared.f64 	%fd80, [%r125+128];
	ld.volatile.shared.f64 	%fd81, [%r125];
	add.f64 	%fd82, %fd80, %fd81;
	st.volatile.shared.f64 	[%r125], %fd82;
	ld.volatile.shared.f64 	%fd83, [%r125+64];
	ld.volatile.shared.f64 	%fd84, [%r125];
	add.f64 	%fd85, %fd83, %fd84;
	st.volatile.shared.f64 	[%r125], %fd85;
	ld.volatile.shared.f64 	%fd86, [%r125+32];
	ld.volatile.shared.f64 	%fd87, [%r125];
	add.f64 	%fd88, %fd86, %fd87;
	st.volatile.shared.f64 	[%r125], %fd88;
	ld.volatile.shared.f64 	%fd89, [%r125+16];
	ld.volatile.shared.f64 	%fd90, [%r125];
	add.f64 	%fd91, %fd89, %fd90;
	st.volatile.shared.f64 	[%r125], %fd91;
	ld.volatile.shared.f64 	%fd92, [%r125+8];
	ld.volatile.shared.f64 	%fd93, [%r125];
	add.f64 	%fd94, %fd92, %fd93;
	st.volatile.shared.f64 	[%r125], %fd94;
	mov.u32 	%r126, %ntid.x;
	shl.b32 	%r127, %r126, 3;
	add.s32 	%r128, %r9, %r127;
	add.s32 	%r129, %r128, %r123;
	ld.volatile.shared.f64 	%fd95, [%r129+128];
	ld.volatile.shared.f64 	%fd96, [%r129];
	add.f64 	%fd97, %fd95, %fd96;
	st.volatile.shared.f64 	[%r129], %fd97;
	ld.volatile.shared.f64 	%fd98, [%r129+64];
	ld.volatile.shared.f64 	%fd99, [%r129];
	add.f64 	%fd100, %fd98, %fd99;
	st.volatile.shared.f64 	[%r129], %fd100;
	ld.volatile.shared.f64 	%fd101, [%r129+32];
	ld.volatile.shared.f64 	%fd102, [%r129];
	add.f64 	%fd103, %fd101, %fd102;
	st.volatile.shared.f64 	[%r129], %fd103;
	ld.volatile.shared.f64 	%fd104, [%r129+16];
	ld.volatile.shared.f64 	%fd105, [%r129];
	add.f64 	%fd106, %fd104, %fd105;
	st.volatile.shared.f64 	[%r129], %fd106;
	ld.volatile.shared.f64 	%fd107, [%r129+8];
	ld.volatile.shared.f64 	%fd108, [%r129];
	add.f64 	%fd109, %fd107, %fd108;
	st.volatile.shared.f64 	[%r129], %fd109;
	add.s32 	%r130, %r128, %r127;
	add.s32 	%r131, %r130, %r123;
	ld.volatile.shared.f64 	%fd110, [%r131+128];
	ld.volatile.shared.f64 	%fd111, [%r131];
	add.f64 	%fd112, %fd110, %fd111;
	st.volatile.shared.f64 	[%r131], %fd112;
	ld.volatile.shared.f64 	%fd113, [%r131+64];
	ld.volatile.shared.f64 	%fd114, [%r131];
	add.f64 	%fd115, %fd113, %fd114;
	st.volatile.shared.f64 	[%r131], %fd115;
	ld.volatile.shared.f64 	%fd116, [%r131+32];
	ld.volatile.shared.f64 	%fd117, [%r131];
	add.f64 	%fd118, %fd116, %fd117;
	st.volatile.shared.f64 	[%r131], %fd118;
	ld.volatile.shared.f64 	%fd119, [%r131+16];
	ld.volatile.shared.f64 	%fd120, [%r131];
	add.f64 	%fd121, %fd119, %fd120;
	st.volatile.shared.f64 	[%r131], %fd121;
	ld.volatile.shared.f64 	%fd122, [%r131+8];
	ld.volatile.shared.f64 	%fd123, [%r131];
	add.f64 	%fd124, %fd122, %fd123;
	st.volatile.shared.f64 	[%r131], %fd124;
	add.s32 	%r132, %r10, %r123;
	ld.volatile.shared.f64 	%fd125, [%r132+128];
	ld.volatile.shared.f64 	%fd126, [%r132];
	add.f64 	%fd127, %fd125, %fd126;
	st.volatile.shared.f64 	[%r132], %fd127;
	ld.volatile.shared.f64 	%fd128, [%r132+64];
	ld.volatile.shared.f64 	%fd129, [%r132];
	add.f64 	%fd130, %fd128, %fd129;
	st.volatile.shared.f64 	[%r132], %fd130;
	ld.volatile.shared.f64 	%fd131, [%r132+32];
	ld.volatile.shared.f64 	%fd132, [%r132];
	add.f64 	%fd133, %fd131, %fd132;
	st.volatile.shared.f64 	[%r132], %fd133;
	ld.volatile.shared.f64 	%fd134, [%r132+16];
	ld.volatile.shared.f64 	%fd135, [%r132];
	add.f64 	%fd136, %fd134, %fd135;
	st.volatile.shared.f64 	[%r132], %fd136;
	ld.volatile.shared.f64 	%fd137, [%r132+8];
	ld.volatile.shared.f64 	%fd138, [%r132];
	add.f64 	%fd139, %fd137, %fd138;
	st.volatile.shared.f64 	[%r132], %fd139;
	add.s32 	%r133, %r11, %r123;
	ld.volatile.shared.f64 	%fd140, [%r133+128];
	ld.volatile.shared.f64 	%fd141, [%r133];
	add.f64 	%fd142, %fd140, %fd141;
	st.volatile.shared.f64 	[%r133], %fd142;
	ld.volatile.shared.f64 	%fd143, [%r133+64];
	ld.volatile.shared.f64 	%fd144, [%r133];
	add.f64 	%fd145, %fd143, %fd144;
	st.volatile.shared.f64 	[%r133], %fd145;
	ld.volatile.shared.f64 	%fd146, [%r133+32];
	ld.volatile.shared.f64 	%fd147, [%r133];
	add.f64 	%fd148, %fd146, %fd147;
	st.volatile.shared.f64 	[%r133], %fd148;
	ld.volatile.shared.f64 	%fd149, [%r133+16];
	ld.volatile.shared.f64 	%fd150, [%r133];
	add.f64 	%fd151, %fd149, %fd150;
	st.volatile.shared.f64 	[%r133], %fd151;
	ld.volatile.shared.f64 	%fd152, [%r133+8];
	ld.volatile.shared.f64 	%fd153, [%r133];
	add.f64 	%fd154, %fd152, %fd153;
	st.volatile.shared.f64 	[%r133], %fd154;
	add.s32 	%r134, %r12, %r123;
	ld.volatile.shared.f64 	%fd155, [%r134+128];
	ld.volatile.shared.f64 	%fd156, [%r134];
	add.f64 	%fd157, %fd155, %fd156;
	st.volatile.shared.f64 	[%r134], %fd157;
	ld.volatile.shared.f64 	%fd158, [%r134+64];
	ld.volatile.shared.f64 	%fd159, [%r134];
	add.f64 	%fd160, %fd158, %fd159;
	st.volatile.shared.f64 	[%r134], %fd160;
	ld.volatile.shared.f64 	%fd161, [%r134+32];
	ld.volatile.shared.f64 	%fd162, [%r134];
	add.f64 	%fd163, %fd161, %fd162;
	st.volatile.shared.f64 	[%r134], %fd163;
	ld.volatile.shared.f64 	%fd164, [%r134+16];
	ld.volatile.shared.f64 	%fd165, [%r134];
	add.f64 	%fd166, %fd164, %fd165;
	st.volatile.shared.f64 	[%r134], %fd166;
	ld.volatile.shared.f64 	%fd167, [%r134+8];
	ld.volatile.shared.f64 	%fd168, [%r134];
	add.f64 	%fd169, %fd167, %fd168;
	st.volatile.shared.f64 	[%r134], %fd169;
	add.s32 	%r135, %r12, %r127;
	add.s32 	%r136, %r135, %r123;
	ld.volatile.shared.f64 	%fd170, [%r136+128];
	ld.volatile.shared.f64 	%fd171, [%r136];
	add.f64 	%fd172, %fd170, %fd171;
	st.volatile.shared.f64 	[%r136], %fd172;
	ld.volatile.shared.f64 	%fd173, [%r136+64];
	ld.volatile.shared.f64 	%fd174, [%r136];
	add.f64 	%fd175, %fd173, %fd174;
	st.volatile.shared.f64 	[%r136], %fd175;
	ld.volatile.shared.f64 	%fd176, [%r136+32];
	ld.volatile.shared.f64 	%fd177, [%r136];
	add.f64 	%fd178, %fd176, %fd177;
	st.volatile.shared.f64 	[%r136], %fd178;
	ld.volatile.shared.f64 	%fd179, [%r136+16];
	ld.volatile.shared.f64 	%fd180, [%r136];
	add.f64 	%fd181, %fd179, %fd180;
	st.volatile.shared.f64 	[%r136], %fd181;
	ld.volatile.shared.f64 	%fd182, [%r136+8];
	ld.volatile.shared.f64 	%fd183, [%r136];
	add.f64 	%fd184, %fd182, %fd183;
	st.volatile.shared.f64 	[%r136], %fd184;
	add.s32 	%r137, %r135, %r127;
	add.s32 	%r138, %r137, %r123;
	ld.volatile.shared.f64 	%fd185, [%r138+128];
	ld.volatile.shared.f64 	%fd186, [%r138];
	add.f64 	%fd187, %fd185, %fd186;
	st.volatile.shared.f64 	[%r138], %fd187;
	ld.volatile.shared.f64 	%fd188, [%r138+64];
	ld.volatile.shared.f64 	%fd189, [%r138];
	add.f64 	%fd190, %fd188, %fd189;
	st.volatile.shared.f64 	[%r138], %fd190;
	ld.volatile.shared.f64 	%fd191, [%r138+32];
	ld.volatile.shared.f64 	%fd192, [%r138];
	add.f64 	%fd193, %fd191, %fd192;
	st.volatile.shared.f64 	[%r138], %fd193;
	ld.volatile.shared.f64 	%fd194, [%r138+16];
	ld.volatile.shared.f64 	%fd195, [%r138];
	add.f64 	%fd196, %fd194, %fd195;
	st.volatile.shared.f64 	[%r138], %fd196;
	ld.volatile.shared.f64 	%fd197, [%r138+8];
	ld.volatile.shared.f64 	%fd198, [%r138];
	add.f64 	%fd199, %fd197, %fd198;
	st.volatile.shared.f64 	[%r138], %fd199;
	add.s32 	%r139, %r13, %r123;
	ld.volatile.shared.f64 	%fd200, [%r139+128];
	ld.volatile.shared.f64 	%fd201, [%r139];
	add.f64 	%fd202, %fd200, %fd201;
	st.volatile.shared.f64 	[%r139], %fd202;
	ld.volatile.shared.f64 	%fd203, [%r139+64];
	ld.volatile.shared.f64 	%fd204, [%r139];
	add.f64 	%fd205, %fd203, %fd204;
	st.volatile.shared.f64 	[%r139], %fd205;
	ld.volatile.shared.f64 	%fd206, [%r139+32];
	ld.volatile.shared.f64 	%fd207, [%r139];
	add.f64 	%fd208, %fd206, %fd207;
	st.volatile.shared.f64 	[%r139], %fd208;
	ld.volatile.shared.f64 	%fd209, [%r139+16];
	ld.volatile.shared.f64 	%fd210, [%r139];
	add.f64 	%fd211, %fd209, %fd210;
	st.volatile.shared.f64 	[%r139], %fd211;
	ld.volatile.shared.f64 	%fd212, [%r139+8];
	ld.volatile.shared.f64 	%fd213, [%r139];
	add.f64 	%fd214, %fd212, %fd213;
	st.volatile.shared.f64 	[%r139], %fd214;
	add.s32 	%r140, %r14, %r123;
	ld.volatile.shared.f64 	%fd215, [%r140+128];
	ld.volatile.shared.f64 	%fd216, [%r140];
	add.f64 	%fd217, %fd215, %fd216;
	st.volatile.shared.f64 	[%r140], %fd217;
	ld.volatile.shared.f64 	%fd218, [%r140+64];
	ld.volatile.shared.f64 	%fd219, [%r140];
	add.f64 	%fd220, %fd218, %fd219;
	st.volatile.shared.f64 	[%r140], %fd220;
	ld.volatile.shared.f64 	%fd221, [%r140+32];
	ld.volatile.shared.f64 	%fd222, [%r140];
	add.f64 	%fd223, %fd221, %fd222;
	st.volatile.shared.f64 	[%r140], %fd223;
	ld.volatile.shared.f64 	%fd224, [%r140+16];
	ld.volatile.shared.f64 	%fd225, [%r140];
	add.f64 	%fd226, %fd224, %fd225;
	st.volatile.shared.f64 	[%r140], %fd226;
	ld.volatile.shared.f64 	%fd227, [%r140+8];
	ld.volatile.shared.f64 	%fd228, [%r140];
	add.f64 	%fd229, %fd227, %fd228;
	st.volatile.shared.f64 	[%r140], %fd229;
	add.s32 	%r141, %r14, %r127;
	add.s32 	%r142, %r141, %r123;
	ld.volatile.shared.f64 	%fd230, [%r142+128];
	ld.volatile.shared.f64 	%fd231, [%r142];
	add.f64 	%fd232, %fd230, %fd231;
	st.volatile.shared.f64 	[%r142], %fd232;
	ld.volatile.shared.f64 	%fd233, [%r142+64];
	ld.volatile.shared.f64 	%fd234, [%r142];
	add.f64 	%fd235, %fd233, %fd234;
	st.volatile.shared.f64 	[%r142], %fd235;
	ld.volatile.shared.f64 	%fd236, [%r142+32];
	ld.volatile.shared.f64 	%fd237, [%r142];
	add.f64 	%fd238, %fd236, %fd237;
	st.volatile.shared.f64 	[%r142], %fd238;
	ld.volatile.shared.f64 	%fd239, [%r142+16];
	ld.volatile.shared.f64 	%fd240, [%r142];
	add.f64 	%fd241, %fd239, %fd240;
	st.volatile.shared.f64 	[%r142], %fd241;
	ld.volatile.shared.f64 	%fd242, [%r142+8];
	ld.volatile.shared.f64 	%fd243, [%r142];
	add.f64 	%fd244, %fd242, %fd243;
	st.volatile.shared.f64 	[%r142], %fd244;
	add.s32 	%r143, %r15, %r123;
	ld.volatile.shared.f64 	%fd245, [%r143+128];
	ld.volatile.shared.f64 	%fd246, [%r143];
	add.f64 	%fd247, %fd245, %fd246;
	st.volatile.shared.f64 	[%r143], %fd247;
	ld.volatile.shared.f64 	%fd248, [%r143+64];
	ld.volatile.shared.f64 	%fd249, [%r143];
	add.f64 	%fd250, %fd248, %fd249;
	st.volatile.shared.f64 	[%r143], %fd250;
	ld.volatile.shared.f64 	%fd251, [%r143+32];
	ld.volatile.shared.f64 	%fd252, [%r143];
	add.f64 	%fd253, %fd251, %fd252;
	st.volatile.shared.f64 	[%r143], %fd253;
	ld.volatile.shared.f64 	%fd254, [%r143+16];
	ld.volatile.shared.f64 	%fd255, [%r143];
	add.f64 	%fd256, %fd254, %fd255;
	st.volatile.shared.f64 	[%r143], %fd256;
	ld.volatile.shared.f64 	%fd257, [%r143+8];
	ld.volatile.shared.f64 	%fd258, [%r143];
	add.f64 	%fd259, %fd257, %fd258;
	st.volatile.shared.f64 	[%r143], %fd259;
	bar.sync 	0;
	ld.shared.f64 	%fd260, [%r8];
	ld.shared.f64 	%fd261, [%r9];
	ld.shared.f64 	%fd262, [%r128];
	ld.shared.f64 	%fd263, [%r130];
	ld.shared.f64 	%fd264, [%r10];
	ld.shared.f64 	%fd265, [%r11];
	ld.shared.f64 	%fd266, [%r12];
	ld.shared.f64 	%fd267, [%r135];
	ld.shared.f64 	%fd268, [%r137];
	ld.shared.f64 	%fd269, [%r13];
	ld.shared.f64 	%fd270, [%r14];
	ld.shared.f64 	%fd271, [%r141];
	ld.shared.f64 	%fd272, [%r15];
	mul.f64 	%fd273, %fd268, %fd268;
	mul.f64 	%fd274, %fd263, %fd273;
	mul.f64 	%fd275, %fd266, %fd274;
	mul.f64 	%fd276, %fd265, %fd273;
	mul.f64 	%fd277, %fd264, %fd276;
	sub.f64 	%fd278, %fd275, %fd277;
	add.f64 	%fd279, %fd268, %fd268;
	mul.f64 	%fd280, %fd279, %fd270;
	mul.f64 	%fd281, %fd261, %fd280;
	mul.f64 	%fd282, %fd266, %fd281;
	sub.f64 	%fd283, %fd278, %fd282;
	mul.f64 	%fd284, %fd268, %fd270;
	mul.f64 	%fd285, %fd263, %fd284;
	fma.rn.f64 	%fd286, %fd264, %fd285, %fd283;
	mul.f64 	%fd287, %fd265, %fd284;
	fma.rn.f64 	%fd288, %fd262, %fd287, %fd286;
	mul.f64 	%fd289, %fd268, %fd272;
	mul.f64 	%fd290, %fd261, %fd289;
	fma.rn.f64 	%fd291, %fd264, %fd290, %fd288;
	mul.f64 	%fd292, %fd263, %fd289;
	mul.f64 	%fd293, %fd262, %fd292;
	sub.f64 	%fd294, %fd291, %fd293;
	mul.f64 	%fd295, %fd268, %fd271;
	mul.f64 	%fd296, %fd261, %fd295;
	fma.rn.f64 	%fd297, %fd265, %fd296, %fd294;
	mul.f64 	%fd298, %fd263, %fd295;
	mul.f64 	%fd299, %fd263, %fd298;
	sub.f64 	%fd300, %fd297, %fd299;
	mul.f64 	%fd301, %fd270, %fd270;
	mul.f64 	%fd302, %fd260, %fd301;
	fma.rn.f64 	%fd303, %fd266, %fd302, %fd300;
	mul.f64 	%fd304, %fd263, %fd301;
	mul.f64 	%fd305, %fd262, %fd304;
	sub.f64 	%fd306, %fd303, %fd305;
	mul.f64 	%fd307, %fd270, %fd272;
	mul.f64 	%fd308, %fd260, %fd307;
	mul.f64 	%fd309, %fd264, %fd308;
	sub.f64 	%fd310, %fd306, %fd309;
	mul.f64 	%fd311, %fd261, %fd307;
	fma.rn.f64 	%fd312, %fd262, %fd311, %fd310;
	mul.f64 	%fd313, %fd270, %fd271;
	mul.f64 	%fd314, %fd260, %fd313;
	mul.f64 	%fd315, %fd265, %fd314;
	sub.f64 	%fd316, %fd312, %fd315;
	mul.f64 	%fd317, %fd261, %fd313;
	fma.rn.f64 	%fd318, %fd263, %fd317, %fd316;
	mul.f64 	%fd319, %fd271, %fd272;
	mul.f64 	%fd320, %fd260, %fd319;
	fma.rn.f64 	%fd321, %fd263, %fd320, %fd318;
	mul.f64 	%fd322, %fd261, %fd319;
	mul.f64 	%fd323, %fd261, %fd322;
	sub.f64 	%fd324, %fd321, %fd323;
	mul.f64 	%fd325, %fd260, %fd269;
	mul.f64 	%fd326, %fd263, %fd325;
	mul.f64 	%fd327, %fd266, %fd326;
	sub.f64 	%fd328, %fd324, %fd327;
	mul.f64 	%fd329, %fd265, %fd325;
	fma.rn.f64 	%fd330, %fd264, %fd329, %fd328;
	mul.f64 	%fd331, %fd261, %fd269;
	mul.f64 	%fd332, %fd261, %fd331;
	fma.rn.f64 	%fd333, %fd266, %fd332, %fd330;
	mul.f64 	%fd334, %fd263, %fd331;
	mul.f64 	%fd335, %fd264, %fd334;
	sub.f64 	%fd336, %fd333, %fd335;
	mul.f64 	%fd337, %fd265, %fd331;
	mul.f64 	%fd338, %fd262, %fd337;
	sub.f64 	%fd339, %fd336, %fd338;
	mul.f64 	%fd340, %fd263, %fd269;
	mul.f64 	%fd341, %fd263, %fd340;
	fma.rn.f64 	%fd342, %fd262, %fd341, %fd339;
	mul.f64 	%fd343, %fd267, %fd274;
	mul.f64 	%fd344, %fd265, %fd276;
	sub.f64 	%fd345, %fd343, %fd344;
	mul.f64 	%fd346, %fd267, %fd281;
	sub.f64 	%fd347, %fd345, %fd346;
	mul.f64 	%fd348, %fd263, %fd280;
	fma.rn.f64 	%fd349, %fd265, %fd348, %fd347;
	mul.f64 	%fd350, %fd279, %fd272;
	mul.f64 	%fd351, %fd261, %fd350;
	fma.rn.f64 	%fd352, %fd265, %fd351, %fd349;
	mul.f64 	%fd353, %fd263, %fd350;
	mul.f64 	%fd354, %fd263, %fd353;
	sub.f64 	%fd355, %fd352, %fd354;
	fma.rn.f64 	%fd356, %fd267, %fd302, %fd355;
	mul.f64 	%fd357, %fd263, %fd304;
	sub.f64 	%fd358, %fd356, %fd357;
	add.f64 	%fd359, %fd270, %fd270;
	mul.f64 	%fd360, %fd359, %fd272;
	mul.f64 	%fd361, %fd260, %fd360;
	mul.f64 	%fd362, %fd265, %fd361;
	sub.f64 	%fd363, %fd358, %fd362;
	mul.f64 	%fd364, %fd261, %fd360;
	fma.rn.f64 	%fd365, %fd263, %fd364, %fd363;
	mul.f64 	%fd366, %fd272, %fd272;
	mul.f64 	%fd367, %fd260, %fd366;
	fma.rn.f64 	%fd368, %fd263, %fd367, %fd365;
	mul.f64 	%fd369, %fd261, %fd366;
	mul.f64 	%fd370, %fd261, %fd369;
	sub.f64 	%fd371, %fd368, %fd370;
	mul.f64 	%fd372, %fd267, %fd326;
	sub.f64 	%fd373, %fd371, %fd372;
	fma.rn.f64 	%fd374, %fd265, %fd329, %fd373;
	fma.rn.f64 	%fd375, %fd267, %fd332, %fd374;
	add.f64 	%fd376, %fd269, %fd269;
	mul.f64 	%fd377, %fd261, %fd376;
	mul.f64 	%fd378, %fd263, %fd377;
	mul.f64 	%fd379, %fd265, %fd378;
	sub.f64 	%fd380, %fd375, %fd379;
	fma.rn.f64 	%fd381, %fd263, %fd341, %fd380;
	div.rn.f64 	%fd2, %fd342, %fd381;
	mul.f64 	%fd382, %fd266, %fd276;
	mul.f64 	%fd383, %fd267, %fd273;
	mul.f64 	%fd384, %fd264, %fd383;
	sub.f64 	%fd385, %fd384, %fd382;
	fma.rn.f64 	%fd386, %fd266, %fd285, %fd385;
	mul.f64 	%fd387, %fd267, %fd284;
	mul.f64 	%fd388, %fd262, %fd387;
	sub.f64 	%fd389, %fd386, %fd388;
	fma.rn.f64 	%fd390, %fd266, %fd290, %fd389;
	mul.f64 	%fd391, %fd264, %fd353;
	sub.f64 	%fd392, %fd390, %fd391;
	mul.f64 	%fd393, %fd265, %fd289;
	fma.rn.f64 	%fd394, %fd262, %fd393, %fd392;
	mul.f64 	%fd395, %fd267, %fd296;
	sub.f64 	%fd396, %fd394, %fd395;
	fma.rn.f64 	%fd397, %fd265, %fd298, %fd396;
	mul.f64 	%fd398, %fd266, %fd308;
	sub.f64 	%fd399, %fd397, %fd398;
	mul.f64 	%fd400, %fd263, %fd307;
	fma.rn.f64 	%fd401, %fd262, %fd400, %fd399;
	fma.rn.f64 	%fd402, %fd267, %fd314, %fd401;
	mul.f64 	%fd403, %fd263, %fd313;
	mul.f64 	%fd404, %fd263, %fd403;
	sub.f64 	%fd405, %fd402, %fd404;
	fma.rn.f64 	%fd406, %fd264, %fd367, %fd405;
	mul.f64 	%fd407, %fd262, %fd369;
	sub.f64 	%fd408, %fd406, %fd407;
	mul.f64 	%fd409, %fd265, %fd320;
	sub.f64 	%fd410, %fd408, %fd409;
	fma.rn.f64 	%fd411, %fd263, %fd322, %fd410;
	fma.rn.f64 	%fd412, %fd266, %fd329, %fd411;
	mul.f64 	%fd413, %fd267, %fd325;
	mul.f64 	%fd414, %fd264, %fd413;
	sub.f64 	%fd415, %fd412, %fd414;
	mul.f64 	%fd416, %fd266, %fd334;
	sub.f64 	%fd417, %fd415, %fd416;
	mul.f64 	%fd418, %fd267, %fd331;
	fma.rn.f64 	%fd419, %fd262, %fd418, %fd417;
	fma.rn.f64 	%fd420, %fd264, %fd341, %fd419;
	mul.f64 	%fd421, %fd265, %fd340;
	mul.f64 	%fd422, %fd262, %fd421;
	sub.f64 	%fd423, %fd420, %fd422;
	div.rn.f64 	%fd3, %fd423, %fd381;
	mul.f64 	%fd424, %fd266, %fd287;
	mul.f64 	%fd425, %fd264, %fd387;
	sub.f64 	%fd426, %fd424, %fd425;
	mul.f64 	%fd427, %fd266, %fd292;
	sub.f64 	%fd428, %fd426, %fd427;
	fma.rn.f64 	%fd429, %fd264, %fd393, %fd428;
	fma.rn.f64 	%fd430, %fd267, %fd298, %fd429;
	mul.f64 	%fd431, %fd265, %fd295;
	mul.f64 	%fd432, %fd265, %fd431;
	sub.f64 	%fd433, %fd430, %fd432;
	mul.f64 	%fd434, %fd266, %fd304;
	sub.f64 	%fd435, %fd433, %fd434;
	mul.f64 	%fd436, %fd267, %fd301;
	fma.rn.f64 	%fd437, %fd262, %fd436, %fd435;
	fma.rn.f64 	%fd438, %fd266, %fd311, %fd437;
	fma.rn.f64 	%fd439, %fd264, %fd400, %fd438;
	mul.f64 	%fd440, %fd265, %fd360;
	mul.f64 	%fd441, %fd262, %fd440;
	sub.f64 	%fd442, %fd439, %fd441;
	mul.f64 	%fd443, %fd267, %fd317;
	sub.f64 	%fd444, %fd442, %fd443;
	fma.rn.f64 	%fd445, %fd265, %fd403, %fd444;
	mul.f64 	%fd446, %fd264, %fd369;
	sub.f64 	%fd447, %fd445, %fd446;
	mul.f64 	%fd448, %fd263, %fd366;
	fma.rn.f64 	%fd449, %fd262, %fd448, %fd447;
	fma.rn.f64 	%fd450, %fd265, %fd322, %fd449;
	mul.f64 	%fd451, %fd263, %fd319;
	mul.f64 	%fd452, %fd263, %fd451;
	sub.f64 	%fd453, %fd450, %fd452;
	mul.f64 	%fd454, %fd266, %fd337;
	sub.f64 	%fd455, %fd453, %fd454;
	fma.rn.f64 	%fd456, %fd264, %fd418, %fd455;
	fma.rn.f64 	%fd457, %fd266, %fd341, %fd456;
	mul.f64 	%fd458, %fd264, %fd421;
	sub.f64 	%fd459, %fd457, %fd458;
	mul.f64 	%fd460, %fd267, %fd340;
	mul.f64 	%fd461, %fd262, %fd460;
	sub.f64 	%fd462, %fd459, %fd461;
	mul.f64 	%fd463, %fd265, %fd269;
	mul.f64 	%fd464, %fd265, %fd463;
	fma.rn.f64 	%fd465, %fd262, %fd464, %fd462;
	div.rn.f64 	%fd4, %fd465, %fd381;
	mul.f64 	%fd466, %fd261, %fd268;
	mul.f64 	%fd467, %fd265, %fd466;
	mul.f64 	%fd468, %fd266, %fd467;
	mul.f64 	%fd469, %fd267, %fd466;
	mul.f64 	%fd470, %fd264, %fd469;
	sub.f64 	%fd471, %fd468, %fd470;
	mul.f64 	%fd472, %fd263, %fd268;
	mul.f64 	%fd473, %fd263, %fd472;
	mul.f64 	%fd474, %fd266, %fd473;
	sub.f64 	%fd475, %fd471, %fd474;
	mul.f64 	%fd476, %fd265, %fd472;
	fma.rn.f64 	%fd477, %fd264, %fd476, %fd475;
	mul.f64 	%fd478, %fd267, %fd472;
	fma.rn.f64 	%fd479, %fd262, %fd478, %fd477;
	mul.f64 	%fd480, %fd265, %fd268;
	mul.f64 	%fd481, %fd265, %fd480;
	mul.f64 	%fd482, %fd262, %fd481;
	sub.f64 	%fd483, %fd479, %fd482;
	mul.f64 	%fd484, %fd260, %fd270;
	mul.f64 	%fd485, %fd265, %fd484;
	mul.f64 	%fd486, %fd266, %fd485;
	sub.f64 	%fd487, %fd483, %fd486;
	mul.f64 	%fd488, %fd267, %fd484;
	fma.rn.f64 	%fd489, %fd264, %fd488, %fd487;
	mul.f64 	%fd490, %fd261, %fd270;
	mul.f64 	%fd491, %fd263, %fd490;
	fma.rn.f64 	%fd492, %fd266, %fd491, %fd489;
	mul.f64 	%fd493, %fd267, %fd490;
	mul.f64 	%fd494, %fd262, %fd493;
	sub.f64 	%fd495, %fd492, %fd494;
	mul.f64 	%fd496, %fd263, %fd270;
	mul.f64 	%fd497, %fd263, %fd496;
	mul.f64 	%fd498, %fd264, %fd497;
	sub.f64 	%fd499, %fd495, %fd498;
	mul.f64 	%fd500, %fd265, %fd496;
	fma.rn.f64 	%fd501, %fd262, %fd500, %fd499;
	mul.f64 	%fd502, %fd260, %fd272;
	mul.f64 	%fd503, %fd263, %fd502;
	fma.rn.f64 	%fd504, %fd266, %fd503, %fd501;
	mul.f64 	%fd505, %fd265, %fd502;
	mul.f64 	%fd506, %fd264, %fd505;
	sub.f64 	%fd507, %fd504, %fd506;
	mul.f64 	%fd508, %fd261, %fd272;
	mul.f64 	%fd509, %fd261, %fd508;
	mul.f64 	%fd510, %fd266, %fd509;
	sub.f64 	%fd511, %fd507, %fd510;
	mul.f64 	%fd512, %fd263, %fd508;
	fma.rn.f64 	%fd513, %fd264, %fd512, %fd511;
	mul.f64 	%fd514, %fd265, %fd508;
	fma.rn.f64 	%fd515, %fd262, %fd514, %fd513;
	mul.f64 	%fd516, %fd263, %fd272;
	mul.f64 	%fd517, %fd263, %fd516;
	mul.f64 	%fd518, %fd262, %fd517;
	sub.f64 	%fd519, %fd515, %fd518;
	mul.f64 	%fd520, %fd260, %fd271;
	mul.f64 	%fd521, %fd263, %fd520;
	mul.f64 	%fd522, %fd267, %fd521;
	sub.f64 	%fd523, %fd519, %fd522;
	mul.f64 	%fd524, %fd265, %fd520;
	fma.rn.f64 	%fd525, %fd265, %fd524, %fd523;
	mul.f64 	%fd526, %fd261, %fd271;
	mul.f64 	%fd527, %fd261, %fd526;
	fma.rn.f64 	%fd528, %fd267, %fd527, %fd525;
	add.f64 	%fd529, %fd271, %fd271;
	mul.f64 	%fd530, %fd261, %fd529;
	mul.f64 	%fd531, %fd263, %fd530;
	mul.f64 	%fd532, %fd265, %fd531;
	sub.f64 	%fd533, %fd528, %fd532;
	mul.f64 	%fd534, %fd263, %fd271;
	mul.f64 	%fd535, %fd263, %fd534;
	fma.rn.f64 	%fd536, %fd263, %fd535, %fd533;
	div.rn.f64 	%fd5, %fd536, %fd381;
	mul.f64 	%fd537, %fd260, %fd263;
	mul.f64 	%fd538, %fd537, %fd266;
	mul.f64 	%fd539, %fd260, %fd265;
	mul.f64 	%fd540, %fd264, %fd539;
	sub.f64 	%fd541, %fd538, %fd540;
	mul.f64 	%fd542, %fd261, %fd261;
	mul.f64 	%fd543, %fd542, %fd266;
	sub.f64 	%fd544, %fd541, %fd543;
	mul.f64 	%fd545, %fd261, %fd263;
	fma.rn.f64 	%fd546, %fd545, %fd264, %fd544;
	mul.f64 	%fd547, %fd261, %fd265;
	fma.rn.f64 	%fd548, %fd262, %fd547, %fd546;
	mul.f64 	%fd549, %fd263, %fd263;
	mul.f64 	%fd550, %fd262, %fd549;
	sub.f64 	%fd551, %fd548, %fd550;
	mul.f64 	%fd552, %fd537, %fd267;
	mul.f64 	%fd553, %fd265, %fd539;
	sub.f64 	%fd554, %fd552, %fd553;
	mul.f64 	%fd555, %fd542, %fd267;
	sub.f64 	%fd556, %fd554, %fd555;
	add.f64 	%fd557, %fd261, %fd261;
	mul.f64 	%fd558, %fd557, %fd263;
	fma.rn.f64 	%fd559, %fd558, %fd265, %fd556;
	mul.f64 	%fd560, %fd263, %fd549;
	sub.f64 	%fd561, %fd559, %fd560;
	div.rn.f64 	%fd6, %fd551, %fd561;
	mul.f64 	%fd562, %fd539, %fd266;
	mul.f64 	%fd563, %fd260, %fd267;
	mul.f64 	%fd564, %fd264, %fd563;
	sub.f64 	%fd565, %fd564, %fd562;
	fma.rn.f64 	%fd566, %fd545, %fd266, %fd565;
	mul.f64 	%fd567, %fd261, %fd267;
	mul.f64 	%fd568, %fd262, %fd567;
	sub.f64 	%fd569, %fd566, %fd568;
	mul.f64 	%fd570, %fd549, %fd264;
	sub.f64 	%fd571, %fd569, %fd570;
	mul.f64 	%fd572, %fd263, %fd265;
	fma.rn.f64 	%fd573, %fd262, %fd572, %fd571;
	div.rn.f64 	%fd7, %fd573, %fd561;
	mul.f64 	%fd574, %fd547, %fd266;
	mul.f64 	%fd575, %fd264, %fd567;
	sub.f64 	%fd576, %fd574, %fd575;
	mul.f64 	%fd577, %fd549, %fd266;
	sub.f64 	%fd578, %fd576, %fd577;
	fma.rn.f64 	%fd579, %fd264, %fd572, %fd578;
	mul.f64 	%fd580, %fd263, %fd267;
	fma.rn.f64 	%fd581, %fd262, %fd580, %fd579;
	mul.f64 	%fd582, %fd265, %fd265;
	mul.f64 	%fd583, %fd262, %fd582;
	sub.f64 	%fd584, %fd581, %fd583;
	div.rn.f64 	%fd8, %fd584, %fd561;
	setp.lt.f64 	%p18, %fd5, 0d3EE4F8B588E368F0;
	@%p18 bra 	$L__BB0_35;
	add.s32 	%r45, %r16, %r123;
	add.s32 	%r46, %r16, %r127;
	add.s32 	%r47, %r46, %r123;
	setp.lt.s32 	%p19, %r36, -1;
	@%p19 bra 	$L__BB0_34;
	mov.b32 	%r181, 0;
$L__BB0_20:
	ld.param.u32 	%r174, [_Z12detrender_k1PKfS0_S0_ffiS0_iS0_ifiPf_param_5];
	add.s32 	%r49, %r38, %r181;
	setp.ge.s32 	%p20, %r49, %r174;
	@%p20 bra 	$L__BB0_34;
	ld.param.u64 	%rd44, [_Z12detrender_k1PKfS0_S0_ffiS0_iS0_ifiPf_param_2];
	cvta.to.global.u64 	%rd27, %rd44;
	mul.wide.s32 	%rd28, %r49, 4;
	add.s64 	%rd29, %rd27, %rd28;
	ld.global.f32 	%f7, [%rd29];
	setp.eq.f32 	%p21, %f7, 0f00000000;
	@%p21 bra 	$L__BB0_33;
	ld.param.u64 	%rd42, [_Z12detrender_k1PKfS0_S0_ffiS0_iS0_ifiPf_param_1];
	ld.param.u64 	%rd40, [_Z12detrender_k1PKfS0_S0_ffiS0_iS0_ifiPf_param_0];
	cvta.to.global.u64 	%rd30, %rd40;
	add.s64 	%rd32, %rd30, %rd28;
	ld.global.f32 	%f8, [%rd32];
	cvta.to.global.u64 	%rd33, %rd42;
	add.s64 	%rd34, %rd33, %rd28;
	ld.global.f32 	%f9, [%rd34];
	cvt.f64.f32 	%fd585, %f8;
	mul.f64 	%fd586, %fd2, %fd585;
	mul.f64 	%fd587, %fd586, %fd585;
	fma.rn.f64 	%fd588, %fd3, %fd585, %fd587;
	add.f64 	%fd589, %fd4, %fd588;
	cvt.rn.f32.f64 	%f81, %fd589;
	mul.f64 	%fd590, %fd6, %fd585;
	mul.f64 	%fd591, %fd590, %fd585;
	fma.rn.f64 	%fd592, %fd7, %fd585, %fd591;
	add.f64 	%fd593, %fd8, %fd592;
	cvt.rn.f32.f64 	%f11, %fd593;
	setp.lt.s32 	%p22, %r49, %r34;
	setp.gt.s32 	%p23, %r49, %r35;
	or.pred  	%p24, %p22, %p23;
	@%p24 bra 	$L__BB0_25;
	sub.f32 	%f50, %f8, %f3;
	div.rn.f32 	%f51, %f50, %f1;
	cvt.rn.f32.s32 	%f52, %r64;
	mul.f32 	%f53, %f51, %f52;
	cvt.rni.s64.f32 	%rd35, %f53;
	cvt.u32.u64 	%r50, %rd35;
	setp.lt.s32 	%p25, %r50, 0;
	setp.le.s32 	%p26, %r64, %r50;
	or.pred  	%p27, %p25, %p26;
	@%p27 bra 	$L__BB0_33;
	shl.b32 	%r148, %r50, 2;
	mov.u32 	%r149, sm;
	add.s32 	%r150, %r149, %r148;
	ld.shared.f32 	%f54, [%r150];
	cvt.f64.f32 	%fd594, %f54;
	cvt.f64.f32 	%fd595, %f81;
	fma.rn.f64 	%fd596, %fd5, %fd594, %fd595;
	cvt.rn.f32.f64 	%f81, %fd596;
$L__BB0_25:
	sub.f32 	%f14, %f81, %f9;
	sub.f32 	%f15, %f11, %f9;
	cvt.f64.f32 	%fd9, %f7;
	mov.f64 	%fd597, 0d401921FB54442D18;
	div.rn.f64 	%fd681, %fd597, %fd9;
	{
	.reg .b32 %temp; 
	mov.b64 	{%temp, %r182}, %fd681;
	}
	{
	.reg .b32 %temp; 
	mov.b64 	{%r183, %temp}, %fd681;
	}
	setp.gt.s32 	%p28, %r182, 1048575;
	mov.b32 	%r184, -1023;
	@%p28 bra 	$L__BB0_27;
	mul.f64 	%fd681, %fd681, 0d4350000000000000;
	{
	.reg .b32 %temp; 
	mov.b64 	{%temp, %r182}, %fd681;
	}
	{
	.reg .b32 %temp; 
	mov.b64 	{%r183, %temp}, %fd681;
	}
	mov.b32 	%r184, -1077;
$L__BB0_27:
	add.s32 	%r153, %r182, -1;
	setp.gt.u32 	%p29, %r153, 2146435070;
	@%p29 bra 	$L__BB0_31;
	shr.u32 	%r156, %r182, 20;
	add.s32 	%r185, %r184, %r156;
	and.b32  	%r157, %r182, 1048575;
	or.b32  	%r158, %r157, 1072693248;
	mov.b64 	%fd682, {%r183, %r158};
	setp.lt.u32 	%p31, %r158, 1073127583;
	@%p31 bra 	$L__BB0_30;
	{
	.reg .b32 %temp; 
	mov.b64 	{%r159, %temp}, %fd682;
	}
	{
	.reg .b32 %temp; 
	mov.b64 	{%temp, %r160}, %fd682;
	}
	add.s32 	%r161, %r160, -1048576;
	mov.b64 	%fd682, {%r159, %r161};
	add.s32 	%r185, %r185, 1;
$L__BB0_30:
	add.f64 	%fd599, %fd682, 0dBFF0000000000000;
	add.f64 	%fd600, %fd682, 0d3FF0000000000000;
	rcp.approx.ftz.f64 	%fd601, %fd600;
	neg.f64 	%fd602, %fd600;
	fma.rn.f64 	%fd603, %fd602, %fd601, 0d3FF0000000000000;
	fma.rn.f64 	%fd604, %fd603, %fd603, %fd603;
	fma.rn.f64 	%fd605, %fd604, %fd601, %fd601;
	mul.f64 	%fd606, %fd599, %fd605;
	fma.rn.f64 	%fd607, %fd599, %fd605, %fd606;
	mul.f64 	%fd608, %fd607, %fd607;
	fma.rn.f64 	%fd609, %fd608, 0d3EB1380B3AE80F1E, 0d3ED0EE258B7A8B04;
	fma.rn.f64 	%fd610, %fd609, %fd608, 0d3EF3B2669F02676F;
	fma.rn.f64 	%fd611, %fd610, %fd608, 0d3F1745CBA9AB0956;
	fma.rn.f64 	%fd612, %fd611, %fd608, 0d3F3C71C72D1B5154;
	fma.rn.f64 	%fd613, %fd612, %fd608, 0d3F624924923BE72D;
	fma.rn.f64 	%fd614, %fd613, %fd608, 0d3F8999999999A3C4;
	fma.rn.f64 	%fd615, %fd614, %fd608, 0d3FB5555555555554;
	sub.f64 	%fd616, %fd599, %fd607;
	add.f64 	%fd617, %fd616, %fd616;
	neg.f64 	%fd618, %fd607;
	fma.rn.f64 	%fd619, %fd618, %fd599, %fd617;
	mul.f64 	%fd620, %fd605, %fd619;
	mul.f64 	%fd621, %fd608, %fd615;
	fma.rn.f64 	%fd622, %fd621, %fd607, %fd620;
	xor.b32  	%r162, %r185, -2147483648;
	mov.b32 	%r163, 1127219200;
	mov.b64 	%fd623, {%r162, %r163};
	sub.f64 	%fd624, %fd623, %fd1;
	fma.rn.f64 	%fd625, %fd624, 0d3FE62E42FEFA39EF, %fd607;
	fma.rn.f64 	%fd626, %fd624, 0dBFE62E42FEFA39EF, %fd625;
	sub.f64 	%fd627, %fd626, %fd607;
	sub.f64 	%fd628, %fd622, %fd627;
	fma.rn.f64 	%fd629, %fd624, 0d3C7ABC9E3B39803F, %fd628;
	add.f64 	%fd683, %fd625, %fd629;
	bra.uni 	$L__BB0_32;
$L__BB0_31:
	fma.rn.f64 	%fd598, %fd681, 0d7FF0000000000000, 0d7FF0000000000000;
	{
	.reg .b32 %temp; 
	mov.b64 	{%temp, %r154}, %fd681;
	}
	and.b32  	%r155, %r154, 2147483647;
	setp.eq.s32 	%p30, %r155, 0;
	selp.f64 	%fd683, 0dFFF0000000000000, %fd598, %p30;
$L__BB0_32:
	mul.f64 	%fd630, %fd683, 0dBFE0000000000000;
	cvt.f64.f32 	%fd631, %f14;
	mul.f64 	%fd632, %fd631, 0dBFE0000000000000;
	mul.f64 	%fd633, %fd632, %fd631;
	fma.rn.f64 	%fd634, %fd633, %fd9, %fd630;
	ld.shared.f64 	%fd635, [%r47];
	add.f64 	%fd636, %fd635, %fd634;
	st.shared.f64 	[%r47], %fd636;
	cvt.f64.f32 	%fd637, %f15;
	mul.f64 	%fd638, %fd637, 0dBFE0000000000000;
	mul.f64 	%fd639, %fd638, %fd637;
	fma.rn.f64 	%fd640, %fd639, %fd9, %fd630;
	ld.shared.f64 	%fd641, [%r45];
	add.f64 	%fd642, %fd640, %fd641;
	st.shared.f64 	[%r45], %fd642;
$L__BB0_33:
	add.s32 	%r181, %r181, %r126;
	setp.le.s32 	%p32, %r181, %r37;
	@%p32 bra 	$L__BB0_20;
$L__BB0_34:
	bar.sync 	0;
	ld.volatile.shared.f64 	%fd643, [%r47+128];
	ld.volatile.shared.f64 	%fd644, [%r47];
	add.f64 	%fd645, %fd643, %fd644;
	st.volatile.shared.f64 	[%r47], %fd645;
	ld.volatile.shared.f64 	%fd646, [%r47+64];
	ld.volatile.shared.f64 	%fd647, [%r47];
	add.f64 	%fd648, %fd646, %fd647;
	st.volatile.shared.f64 	[%r47], %fd648;
	ld.volatile.shared.f64 	%fd649, [%r47+32];
	ld.volatile.shared.f64 	%fd650, [%r47];
	add.f64 	%fd651, %fd649, %fd650;
	st.volatile.shared.f64 	[%r47], %fd651;
	ld.volatile.shared.f64 	%fd652, [%r47+16];
	ld.volatile.shared.f64 	%fd653, [%r47];
	add.f64 	%fd654, %fd652, %fd653;
	st.volatile.shared.f64 	[%r47], %fd654;
	ld.volatile.shared.f64 	%fd655, [%r47+8];
	ld.volatile.shared.f64 	%fd656, [%r47];
	add.f64 	%fd657, %fd655, %fd656;
	st.volatile.shared.f64 	[%r47], %fd657;
	ld.volatile.shared.f64 	%fd658, [%r45+128];
	ld.volatile.shared.f64 	%fd659, [%r45];
	add.f64 	%fd660, %fd658, %fd659;
	st.volatile.shared.f64 	[%r45], %fd660;
	ld.volatile.shared.f64 	%fd661, [%r45+64];
	ld.volatile.shared.f64 	%fd662, [%r45];
	add.f64 	%fd663, %fd661, %fd662;
	st.volatile.shared.f64 	[%r45], %fd663;
	ld.volatile.shared.f64 	%fd664, [%r45+32];
	ld.volatile.shared.f64 	%fd665, [%r45];
	add.f64 	%fd666, %fd664, %fd665;
	st.volatile.shared.f64 	[%r45], %fd666;
	ld.volatile.shared.f64 	%fd667, [%r45+16];
	ld.volatile.shared.f64 	%fd668, [%r45];
	add.f64 	%fd669, %fd667, %fd668;
	st.volatile.shared.f64 	[%r45], %fd669;
	ld.volatile.shared.f64 	%fd670, [%r45+8];
	ld.volatile.shared.f64 	%fd671, [%r45];
	add.f64 	%fd672, %fd670, %fd671;
	st.volatile.shared.f64 	[%r45], %fd672;
	bar.sync 	0;
	cvt.rn.f32.u32 	%f55, %r43;
	mov.b32 	%r165, %f55;
	add.s32 	%r166, %r165, -1059760811;
	and.b32  	%r167, %r166, -8388608;
	sub.s32 	%r168, %r165, %r167;
	mov.b32 	%f56, %r168;
	cvt.rn.f32.s32 	%f57, %r167;
	fma.rn.f32 	%f58, %f57, 0f34000000, 0f00000000;
	add.f32 	%f59, %f56, 0fBF800000;
	fma.rn.f32 	%f60, %f59, 0fBE055027, 0f3E1039F6;
	fma.rn.f32 	%f61, %f60, %f59, 0fBDF8CDCC;
	fma.rn.f32 	%f62, %f61, %f59, 0f3E0F2955;
	fma.rn.f32 	%f63, %f62, %f59, 0fBE2AD8B9;
	fma.rn.f32 	%f64, %f63, %f59, 0f3E4CED0B;
	fma.rn.f32 	%f65, %f64, %f59, 0fBE7FFF22;
	fma.rn.f32 	%f66, %f65, %f59, 0f3EAAAA78;
	fma.rn.f32 	%f67, %f66, %f59, 0fBF000000;
	mul.f32 	%f68, %f59, %f67;
	fma.rn.f32 	%f69, %f68, %f59, %f59;
	fma.rn.f32 	%f70, %f58, 0f3F317218, %f69;
	setp.gt.u32 	%p33, %r165, 2139095039;
	fma.rn.f32 	%f71, %f55, 0f7F800000, 0f7F800000;
	selp.f32 	%f72, %f71, %f70, %p33;
	mul.f32 	%f73, %f72, 0f40A00000;
	cvt.f64.f32 	%fd673, %f73;
	ld.shared.f64 	%fd674, [%r46];
	add.f64 	%fd675, %fd674, %fd674;
	sub.f64 	%fd676, %fd673, %fd675;
	cvt.rn.f32.f64 	%f74, %fd676;
	mul.f32 	%f75, %f72, 0f40800000;
	cvt.f64.f32 	%fd677, %f75;
	ld.shared.f64 	%fd678, [%r16];
	add.f64 	%fd679, %fd678, %fd678;
	sub.f64 	%fd680, %fd677, %fd679;
	cvt.rn.f32.f64 	%f76, %fd680;
	sub.f32 	%f82, %f76, %f74;
$L__BB0_35:
	ld.param.u64 	%rd45, [_Z12detrender_k1PKfS0_S0_ffiS0_iS0_ifiPf_param_12];
	ld.param.u32 	%r177, [_Z12detrender_k1PKfS0_S0_ffiS0_iS0_ifiPf_param_11];
	mov.u32 	%r169, %ctaid.y;
	mad.lo.s32 	%r170, %r177, %r169, %r19;
	cvta.to.global.u64 	%rd36, %rd45;
	mul.wide.s32 	%rd37, %r170, 4;
	add.s64 	%rd38, %rd36, %rd37;
	st.global.f32 	[%rd38], %f82;
	mov.u32 	%r171, %nctaid.x;
	add.s32 	%r179, %r179, %r171;
	setp.lt.s32 	%p34, %r179, %r177;
	@%p34 bra 	$L__BB0_7;
$L__BB0_36:
	ret;

}
	// .globl	_Z12detrender_k2fPiiPKfifiS1_f
.visible .entry _Z12detrender_k2fPiiPKfifiS1_f(
	.param .f32 _Z12detrender_k2fPiiPKfifiS1_f_param_0,
	.param .u64 .ptr .align 1 _Z12detrender_k2fPiiPKfifiS1_f_param_1,
	.param .u32 _Z12detrender_k2fPiiPKfifiS1_f_param_2,
	.param .u64 .ptr .align 1 _Z12detrender_k2fPiiPKfifiS1_f_param_3,
	.param .u32 _Z12detrender_k2fPiiPKfifiS1_f_param_4,
	.param .f32 _Z12detrender_k2fPiiPKfifiS1_f_param_5,
	.param .u32 _Z12detrender_k2fPiiPKfifiS1_f_param_6,
	.param .u64 .ptr .align 1 _Z12detrender_k2fPiiPKfifiS1_f_param_7,
	.param .f32 _Z12detrender_k2fPiiPKfifiS1_f_param_8
)
{
	.reg .pred 	%p<9>;
	.reg .b32 	%r<29>;
	.reg .b32 	%f<14>;
	.reg .b64 	%rd<15>;

	ld.param.f32 	%f1, [_Z12detrender_k2fPiiPKfifiS1_f_param_0];
	ld.param.u64 	%rd2, [_Z12detrender_k2fPiiPKfifiS1_f_param_1];
	ld.param.u32 	%r13, [_Z12detrender_k2fPiiPKfifiS1_f_param_2];
	ld.param.u64 	%rd3, [_Z12detrender_k2fPiiPKfifiS1_f_param_3];
	ld.param.u32 	%r14, [_Z12detrender_k2fPiiPKfifiS1_f_param_4];
	ld.param.f32 	%f2, [_Z12detrender_k2fPiiPKfifiS1_f_param_5];
	ld.param.u32 	%r15, [_Z12detrender_k2fPiiPKfifiS1_f_param_6];
	ld.param.u64 	%rd4, [_Z12detrender_k2fPiiPKfifiS1_f_param_7];
	ld.param.f32 	%f3, [_Z12detrender_k2fPiiPKfifiS1_f_param_8];
	mov.u32 	%r16, %tid.x;
	mov.u32 	%r17, %ctaid.x;
	mov.u32 	%r18, %ntid.x;
	mad.lo.s32 	%r1, %r17, %r18, %r16;
	setp.ge.s32 	%p1, %r1, %r15;
	@%p1 bra 	$L__BB1_7;
	mov.u32 	%r2, %ctaid.y;
	setp.ge.s32 	%p2, %r2, %r14;
	@%p2 bra 	$L__BB1_7;
	mad.lo.s32 	%r19, %r15, %r2, %r1;
	cvta.to.global.u64 	%rd5, %rd4;
	mul.wide.s32 	%rd6, %r19, 4;
	add.s64 	%rd7, %rd5, %rd6;
	ld.global.f32 	%f4, [%rd7];
	setp.lt.f32 	%p3, %f4, %f3;
	abs.f32 	%f5, %f4;
	setp.nan.f32 	%p4, %f5, %f5;
	or.pred  	%p5, %p3, %p4;
	@%p5 bra 	$L__BB1_7;
	cvta.to.global.u64 	%rd8, %rd3;
	mul.wide.u32 	%rd9, %r2, 4;
	add.s64 	%rd10, %rd8, %rd9;
	ld.global.f32 	%f6, [%rd10];
	cvt.rn.f32.s32 	%f7, %r1;
	mul.f32 	%f8, %f2, %f7;
	add.f32 	%f9, %f8, %f6;
	div.rn.f32 	%f10, %f8, %f1;
	cvt.rpi.f32.f32 	%f11, %f10;
	cvt.rni.s64.f32 	%rd11, %f11;
	cvt.u32.u64 	%r26, %rd11;
	div.rn.f32 	%f12, %f9, %f1;
	cvt.rmi.f32.f32 	%f13, %f12;
	cvt.rni.s64.f32 	%rd12, %f13;
	cvt.u32.u64 	%r20, %rd12;
	add.s32 	%r21, %r13, -1;
	min.s32 	%r4, %r20, %r21;
	sub.s32 	%r22, %r4, %r26;
	add.s32 	%r23, %r22, 1;
	setp.lt.s32 	%p6, %r23, 0;
	@%p6 bra 	$L__BB1_7;
	max.s32 	%r24, %r13, %r26;
	sub.s32 	%r28, %r26, %r24;
	sub.s32 	%r27, %r26, %r4;
	cvta.to.global.u64 	%rd1, %rd2;
$L__BB1_5:
	setp.eq.s32 	%p7, %r28, 0;
	@%p7 bra 	$L__BB1_7;
	mul.wide.s32 	%rd13, %r26, 4;
	add.s64 	%rd14, %rd1, %rd13;
	mov.b32 	%r25, 1;
	st.global.u32 	[%rd14], %r25;
	add.s32 	%r28, %r28, 1;
	add.s32 	%r27, %r27, 1;
	add.s32 	%r26, %r26, 1;
	setp.ne.s32 	%p8, %r27, 2;
	@%p8 bra 	$L__BB1_5;
$L__BB1_7:
	ret;

}
	// .globl	_Z12detrender_k3PKfS0_S0_ffiPf
.visible .entry _Z12detrender_k3PKfS0_S0_ffiPf(
	.param .u64 .ptr .align 1 _Z12detrender_k3PKfS0_S0_ffiPf_param_0,
	.param .u64 .ptr .align 1 _Z12detrender_k3PKfS0_S0_ffiPf_param_1,
	.param .u64 .ptr .align 1 _Z12detrender_k3PKfS0_S0_ffiPf_param_2,
	.param .f32 _Z12detrender_k3PKfS0_S0_ffiPf_param_3,
	.param .f32 _Z12detrender_k3PKfS0_S0_ffiPf_param_4,
	.param .u32 _Z12detrender_k3PKfS0_S0_ffiPf_param_5,
	.param .u64 .ptr .align 1 _Z12detrender_k3PKfS0_S0_ffiPf_param_6
)
{
	.reg .pred 	%p<32>;
	.reg .b32 	%r<68>;
	.reg .b32 	%f<57>;
	.reg .b64 	%rd<70>;
	.reg .b64 	%fd<321>;

	ld.param.f32 	%f6, [_Z12detrender_k3PKfS0_S0_ffiPf_param_3];
	ld.param.f32 	%f7, [_Z12detrender_k3PKfS0_S0_ffiPf_param_4];
	ld.param.u32 	%r38, [_Z12detrender_k3PKfS0_S0_ffiPf_param_5];
	mov.u32 	%r39, %tid.x;
	mov.u32 	%r40, %ctaid.x;
	mov.u32 	%r41, %ntid.x;
	mul.lo.s32 	%r1, %r40, %r41;
	add.s32 	%r2, %r1, %r39;
	setp.ge.s32 	%p3, %r2, %r38;
	@%p3 bra 	$L__BB2_27;
	cvt.f64.f32 	%fd130, %f6;
	mul.f64 	%fd131, %fd130, 0d3FE0000000000000;
	cvt.f64.f32 	%fd132, %f7;
	div.rn.f64 	%fd133, %fd131, %fd132;
	cvt.rn.f32.f64 	%f8, %fd133;
	cvt.rpi.f32.f32 	%f9, %f8;
	cvt.rni.s64.f32 	%rd6, %f9;
	cvt.u32.u64 	%r3, %rd6;
	setp.lt.s32 	%p5, %r3, 0;
	mov.pred 	%p31, -1;
	mov.f64 	%fd249, 0d0000000000000000;
	mov.f64 	%fd250, %fd249;
	mov.f64 	%fd251, %fd249;
	mov.f64 	%fd252, %fd249;
	mov.f64 	%fd253, %fd249;
	mov.f64 	%fd254, %fd249;
	mov.f64 	%fd255, %fd249;
	mov.f64 	%fd256, %fd249;
	@%p5 bra 	$L__BB2_24;
	shl.b32 	%r44, %r3, 1;
	max.s32 	%r45, %r44, -1;
	add.s32 	%r46, %r45, 1;
	add.s32 	%r4, %r45, 2;
	and.b32  	%r5, %r4, 3;
	setp.lt.u32 	%p6, %r46, 3;
	mov.f64 	%fd256, 0d0000000000000000;
	mov.b32 	%r61, 0;
	mov.u32 	%r57, %r61;
	mov.f64 	%fd255, %fd256;
	mov.f64 	%fd254, %fd256;
	mov.f64 	%fd253, %fd256;
	mov.f64 	%fd252, %fd256;
	mov.f64 	%fd251, %fd256;
	mov.f64 	%fd250, %fd256;
	mov.f64 	%fd249, %fd256;
	@%p6 bra 	$L__BB2_17;
	and.b32  	%r61, %r4, -4;
	neg.s32 	%r54, %r61;
	sub.s32 	%r48, %r2, %r3;
	add.s32 	%r53, %r48, 3;
	mov.f64 	%fd256, 0d0000000000000000;
	mov.b32 	%r57, 0;
$L__BB2_4:
	add.s32 	%r12, %r53, -2;
	add.s32 	%r13, %r53, -3;
	setp.ge.s32 	%p7, %r13, %r38;
	setp.lt.s32 	%p8, %r13, 0;
	or.pred  	%p9, %p8, %p7;
	@%p9 bra 	$L__BB2_7;
	ld.param.u64 	%rd63, [_Z12detrender_k3PKfS0_S0_ffiPf_param_2];
	cvta.to.global.u64 	%rd7, %rd63;
	mul.wide.u32 	%rd8, %r13, 4;
	add.s64 	%rd9, %rd7, %rd8;
	ld.global.f32 	%f1, [%rd9];
	setp.eq.f32 	%p10, %f1, 0f00000000;
	@%p10 bra 	$L__BB2_7;
	ld.param.u64 	%rd58, [_Z12detrender_k3PKfS0_S0_ffiPf_param_1];
	ld.param.u64 	%rd53, [_Z12detrender_k3PKfS0_S0_ffiPf_param_0];
	cvta.to.global.u64 	%rd10, %rd53;
	mul.wide.u32 	%rd11, %r13, 4;
	add.s64 	%rd12, %rd10, %rd11;
	ld.global.f32 	%f10, [%rd12];
	cvta.to.global.u64 	%rd13, %rd58;
	add.s64 	%rd14, %rd13, %rd11;
	ld.global.f32 	%f11, [%rd14];
	cvt.f64.f32 	%fd137, %f1;
	add.f64 	%fd249, %fd249, %fd137;
	mul.f32 	%f12, %f1, %f10;
	cvt.f64.f32 	%fd138, %f12;
	add.f64 	%fd250, %fd250, %fd138;
	mul.f32 	%f13, %f1, %f11;
	cvt.f64.f32 	%fd139, %f13;
	add.f64 	%fd251, %fd251, %fd139;
	mul.f32 	%f14, %f10, %f12;
	cvt.f64.f32 	%fd140, %f14;
	add.f64 	%fd252, %fd252, %fd140;
	mul.f32 	%f15, %f12, %f11;
	cvt.f64.f32 	%fd141, %f15;
	add.f64 	%fd253, %fd253, %fd141;
	mul.f32 	%f16, %f10, %f14;
	cvt.f64.f32 	%fd142, %f16;
	add.f64 	%fd254, %fd254, %fd142;
	mul.f32 	%f17, %f11, %f14;
	cvt.f64.f32 	%fd143, %f17;
	add.f64 	%fd255, %fd255, %fd143;
	mul.f32 	%f18, %f10, %f16;
	cvt.f64.f32 	%fd144, %f18;
	add.f64 	%fd256, %fd256, %fd144;
	add.s32 	%r57, %r57, 1;
$L__BB2_7:
	setp.ge.s32 	%p11, %r12, %r38;
	setp.lt.s32 	%p12, %r12, 0;
	or.pred  	%p13, %p12, %p11;
	@%p13 bra 	$L__BB2_10;
	ld.param.u64 	%rd64, [_Z12detrender_k3PKfS0_S0_ffiPf_param_2];
	cvta.to.global.u64 	%rd15, %rd64;
	mul.wide.u32 	%rd16, %r12, 4;
	add.s64 	%rd17, %rd15, %rd16;
	ld.global.f32 	%f2, [%rd17];
	setp.eq.f32 	%p14, %f2, 0f00000000;
	@%p14 bra 	$L__BB2_10;
	ld.param.u64 	%rd59, [_Z12detrender_k3PKfS0_S0_ffiPf_param_1];
	ld.param.u64 	%rd54, [_Z12detrender_k3PKfS0_S0_ffiPf_param_0];
	cvta.to.global.u64 	%rd18, %rd54;
	mul.wide.u32 	%rd19, %r12, 4;
	add.s64 	%rd20, %rd18, %rd19;
	ld.global.f32 	%f19, [%rd20];
	cvta.to.global.u64 	%rd21, %rd59;
	add.s64 	%rd22, %rd21, %rd19;
	ld.global.f32 	%f20, [%rd22];
	cvt.f64.f32 	%fd145, %f2;
	add.f64 	%fd249, %fd249, %fd145;
	mul.f32 	%f21, %f2, %f19;
	cvt.f64.f32 	%fd146, %f21;
	add.f64 	%fd250, %fd250, %fd146;
	mul.f32 	%f22, %f2, %f20;
	cvt.f64.f32 	%fd147, %f22;
	add.f64 	%fd251, %fd251, %fd147;
	mul.f32 	%f23, %f19, %f21;
	cvt.f64.f32 	%fd148, %f23;
	add.f64 	%fd252, %fd252, %fd148;
	mul.f32 	%f24, %f21, %f20;
	cvt.f64.f32 	%fd149, %f24;
	add.f64 	%fd253, %fd253, %fd149;
	mul.f32 	%f25, %f19, %f23;
	cvt.f64.f32 	%fd150, %f25;
	add.f64 	%fd254, %fd254, %fd150;
	mul.f32 	%f26, %f20, %f23;
	cvt.f64.f32 	%fd151, %f26;
	add.f64 	%fd255, %fd255, %fd151;
	mul.f32 	%f27, %f19, %f25;
	cvt.f64.f32 	%fd152, %f27;
	add.f64 	%fd256, %fd256, %fd152;
	add.s32 	%r57, %r57, 1;
$L__BB2_10:
	ld.param.u64 	%rd55, [_Z12detrender_k3PKfS0_S0_ffiPf_param_0];
	cvta.to.global.u64 	%rd1, %rd55;
	add.s32 	%r18, %r12, 1;
	setp.ge.s32 	%p15, %r18, %r38;
	setp.lt.s32 	%p16, %r18, 0;
	or.pred  	%p17, %p16, %p15;
	@%p17 bra 	$L__BB2_13;
	ld.param.u64 	%rd65, [_Z12detrender_k3PKfS0_S0_ffiPf_param_2];
	cvta.to.global.u64 	%rd23, %rd65;
	mul.wide.u32 	%rd24, %r18, 4;
	add.s64 	%rd25, %rd23, %rd24;
	ld.global.f32 	%f3, [%rd25];
	setp.eq.f32 	%p18, %f3, 0f00000000;
	@%p18 bra 	$L__BB2_13;
	ld.param.u64 	%rd60, [_Z12detrender_k3PKfS0_S0_ffiPf_param_1];
	mul.wide.u32 	%rd26, %r18, 4;
	add.s64 	%rd27, %rd1, %rd26;
	ld.global.f32 	%f28, [%rd27];
	cvta.to.global.u64 	%rd28, %rd60;
	add.s64 	%rd29, %rd28, %rd26;
	ld.global.f32 	%f29, [%rd29];
	cvt.f64.f32 	%fd153, %f3;
	add.f64 	%fd249, %fd249, %fd153;
	mul.f32 	%f30, %f3, %f28;
	cvt.f64.f32 	%fd154, %f30;
	add.f64 	%fd250, %fd250, %fd154;
	mul.f32 	%f31, %f3, %f29;
	cvt.f64.f32 	%fd155, %f31;
	add.f64 	%fd251, %fd251, %fd155;
	mul.f32 	%f32, %f28, %f30;
	cvt.f64.f32 	%fd156, %f32;
	add.f64 	%fd252, %fd252, %fd156;
	mul.f32 	%f33, %f30, %f29;
	cvt.f64.f32 	%fd157, %f33;
	add.f64 	%fd253, %fd253, %fd157;
	mul.f32 	%f34, %f28, %f32;
	cvt.f64.f32 	%fd158, %f34;
	add.f64 	%fd254, %fd254, %fd158;
	mul.f32 	%f35, %f29, %f32;
	cvt.f64.f32 	%fd159, %f35;
	add.f64 	%fd255, %fd255, %fd159;
	mul.f32 	%f36, %f28, %f34;
	cvt.f64.f32 	%fd160, %f36;
	add.f64 	%fd256, %fd256, %fd160;
	add.s32 	%r57, %r57, 1;
$L__BB2_13:
	setp.ge.s32 	%p19, %r53, %r38;
	setp.lt.s32 	%p20, %r53, 0;
	or.pred  	%p21, %p20, %p19;
	@%p21 bra 	$L__BB2_16;
	ld.param.u64 	%rd66, [_Z12detrender_k3PKfS0_S0_ffiPf_param_2];
	cvta.to.global.u64 	%rd30, %rd66;
	mul.wide.u32 	%rd31, %r53, 4;
	add.s64 	%rd32, %rd30, %rd31;
	ld.global.f32 	%f4, [%rd32];
	setp.eq.f32 	%p22, %f4, 0f00000000;
	@%p22 bra 	$L__BB2_16;
	ld.param.u64 	%rd61, [_Z12detrender_k3PKfS0_S0_ffiPf_param_1];
	mul.wide.u32 	%rd33, %r53, 4;
	add.s64 	%rd34, %rd1, %rd33;
	ld.global.f32 	%f37, [%rd34];
	cvta.to.global.u64 	%rd35, %rd61;
	add.s64 	%rd36, %rd35, %rd33;
	ld.global.f32 	%f38, [%rd36];
	cvt.f64.f32 	%fd161, %f4;
	add.f64 	%fd249, %fd249, %fd161;
	mul.f32 	%f39, %f4, %f37;
	cvt.f64.f32 	%fd162, %f39;
	add.f64 	%fd250, %fd250, %fd162;
	mul.f32 	%f40, %f4, %f38;
	cvt.f64.f32 	%fd163, %f40;
	add.f64 	%fd251, %fd251, %fd163;
	mul.f32 	%f41, %f37, %f39;
	cvt.f64.f32 	%fd164, %f41;
	add.f64 	%fd252, %fd252, %fd164;
	mul.f32 	%f42, %f39, %f38;
	cvt.f64.f32 	%fd165, %f42;
	add.f64 	%fd253, %fd253, %fd165;
	mul.f32 	%f43, %f37, %f41;
	cvt.f64.f32 	%fd166, %f43;
	add.f64 	%fd254, %fd254, %fd166;
	mul.f32 	%f44, %f38, %f41;
	cvt.f64.f32 	%fd167, %f44;
	add.f64 	%fd255, %fd255, %fd167;
	mul.f32 	%f45, %f37, %f43;
	cvt.f64.f32 	%fd168, %f45;
	add.f64 	%fd256, %fd256, %fd168;
	add.s32 	%r57, %r57, 1;
$L__BB2_16:
	add.s32 	%r54, %r54, 4;
	add.s32 	%r53, %r53, 4;
	setp.ne.s32 	%p23, %r54, 0;
	@%p23 bra 	$L__BB2_4;
$L__BB2_17:
	setp.eq.s32 	%p24, %r5, 0;
	@%p24 bra 	$L__BB2_23;
	mov.u32 	%r49, %tid.x;
	add.s32 	%r50, %r49, %r61;
	add.s32 	%r51, %r50, %r1;
	sub.s32 	%r64, %r51, %r3;
	neg.s32 	%r63, %r5;
$L__BB2_19:
	.pragma "nounroll";
	setp.ge.s32 	%p25, %r64, %r38;
	setp.lt.s32 	%p26, %r64, 0;
	or.pred  	%p27, %p26, %p25;
	@%p27 bra 	$L__BB2_22;
	ld.param.u64 	%rd67, [_Z12detrender_k3PKfS0_S0_ffiPf_param_2];
	cvta.to.global.u64 	%rd37, %rd67;
	mul.wide.u32 	%rd38, %r64, 4;
	add.s64 	%rd39, %rd37, %rd38;
	ld.global.f32 	%f5, [%rd39];
	setp.eq.f32 	%p28, %f5, 0f00000000;
	@%p28 bra 	$L__BB2_22;
	ld.param.u64 	%rd62, [_Z12detrender_k3PKfS0_S0_ffiPf_param_1];
	ld.param.u64 	%rd56, [_Z12detrender_k3PKfS0_S0_ffiPf_param_0];
	cvta.to.global.u64 	%rd40, %rd56;
	add.s64 	%rd42, %rd40, %rd38;
	ld.global.f32 	%f46, [%rd42];
	cvta.to.global.u64 	%rd43, %rd62;
	add.s64 	%rd44, %rd43, %rd38;
	ld.global.f32 	%f47, [%rd44];
	cvt.f64.f32 	%fd169, %f5;
	add.f64 	%fd249, %fd249, %fd169;
	mul.f32 	%f48, %f5, %f46;
	cvt.f64.f32 	%fd170, %f48;
	add.f64 	%fd250, %fd250, %fd170;
	mul.f32 	%f49, %f5, %f47;
	cvt.f64.f32 	%fd171, %f49;
	add.f64 	%fd251, %fd251, %fd171;
	mul.f32 	%f50, %f46, %f48;
	cvt.f64.f32 	%fd172, %f50;
	add.f64 	%fd252, %fd252, %fd172;
	mul.f32 	%f51, %f48, %f47;
	cvt.f64.f32 	%fd173, %f51;
	add.f64 	%fd253, %fd253, %fd173;
	mul.f32 	%f52, %f46, %f50;
	cvt.f64.f32 	%fd174, %f52;
	add.f64 	%fd254, %fd254, %fd174;
	mul.f32 	%f53, %f47, %f50;
	cvt.f64.f32 	%fd175, %f53;
	add.f64 	%fd255, %fd255, %fd175;
	mul.f32 	%f54, %f46, %f52;
	cvt.f64.f32 	%fd176, %f54;
	add.f64 	%fd256, %fd256, %fd176;
	add.s32 	%r57, %r57, 1;
$L__BB2_22:
	add.s32 	%r64, %r64, 1;
	add.s32 	%r63, %r63, 1;
	setp.ne.s32 	%p29, %r63, 0;
	@%p29 bra 	$L__BB2_19;
$L__BB2_23:
	setp.lt.s32 	%p31, %r57, 10;
$L__BB2_24:
	not.pred 	%p30, %p31;
	@%p30 bra 	$L__BB2_26;
	ld.param.u64 	%rd69, [_Z12detrender_k3PKfS0_S0_ffiPf_param_6];
	cvta.to.global.u64 	%rd50, %rd69;
	mul.wide.s32 	%rd51, %r2, 4;
	add.s64 	%rd52, %rd50, %rd51;
	mov.b32 	%r52, 2143289344;
	st.global.u32 	[%rd52], %r52;
	bra.uni 	$L__BB2_27;
$L__BB2_26:
	ld.param.u64 	%rd68, [_Z12detrender_k3PKfS0_S0_ffiPf_param_6];
	ld.param.u64 	%rd57, [_Z12detrender_k3PKfS0_S0_ffiPf_param_0];
	mul.f64 	%fd177, %fd249, %fd252;
	mul.f64 	%fd178, %fd177, %fd255;
	mul.f64 	%fd179, %fd249, %fd254;
	mul.f64 	%fd180, %fd253, %fd179;
	sub.f64 	%fd181, %fd178, %fd180;
	mul.f64 	%fd182, %fd250, %fd250;
	mul.f64 	%fd183, %fd182, %fd255;
	sub.f64 	%fd184, %fd181, %fd183;
	mul.f64 	%fd185, %fd250, %fd252;
	fma.rn.f64 	%fd186, %fd185, %fd253, %fd184;
	mul.f64 	%fd187, %fd250, %fd254;
	fma.rn.f64 	%fd188, %fd251, %fd187, %fd186;
	mul.f64 	%fd189, %fd252, %fd252;
	mul.f64 	%fd190, %fd251, %fd189;
	sub.f64 	%fd191, %fd188, %fd190;
	mul.f64 	%fd192, %fd177, %fd256;
	mul.f64 	%fd193, %fd254, %fd179;
	sub.f64 	%fd194, %fd192, %fd193;
	mul.f64 	%fd195, %fd182, %fd256;
	sub.f64 	%fd196, %fd194, %fd195;
	add.f64 	%fd197, %fd250, %fd250;
	mul.f64 	%fd198, %fd197, %fd252;
	fma.rn.f64 	%fd199, %fd198, %fd254, %fd196;
	mul.f64 	%fd200, %fd252, %fd189;
	sub.f64 	%fd201, %fd199, %fd200;
	div.rn.f64 	%fd202, %fd191, %fd201;
	mul.f64 	%fd203, %fd179, %fd255;
	mul.f64 	%fd204, %fd249, %fd256;
	mul.f64 	%fd205, %fd253, %fd204;
	sub.f64 	%fd206, %fd205, %fd203;
	fma.rn.f64 	%fd207, %fd185, %fd255, %fd206;
	mul.f64 	%fd208, %fd250, %fd256;
	mul.f64 	%fd209, %fd251, %fd208;
	sub.f64 	%fd210, %fd207, %fd209;
	mul.f64 	%fd211, %fd189, %fd253;
	sub.f64 	%fd212, %fd210, %fd211;
	mul.f64 	%fd213, %fd252, %fd254;
	fma.rn.f64 	%fd214, %fd251, %fd213, %fd212;
	div.rn.f64 	%fd215, %fd214, %fd201;
	mul.f64 	%fd216, %fd187, %fd255;
	mul.f64 	%fd217, %fd253, %fd208;
	sub.f64 	%fd218, %fd216, %fd217;
	mul.f64 	%fd219, %fd189, %fd255;
	sub.f64 	%fd220, %fd218, %fd219;
	fma.rn.f64 	%fd221, %fd253, %fd213, %fd220;
	mul.f64 	%fd222, %fd252, %fd256;
	fma.rn.f64 	%fd223, %fd251, %fd222, %fd221;
	mul.f64 	%fd224, %fd254, %fd254;
	mul.f64 	%fd225, %fd251, %fd224;
	sub.f64 	%fd226, %fd223, %fd225;
	div.rn.f64 	%fd227, %fd226, %fd201;
	cvta.to.global.u64 	%rd45, %rd57;
	mul.wide.s32 	%rd46, %r2, 4;
	add.s64 	%rd47, %rd45, %rd46;
	ld.global.f32 	%f55, [%rd47];
	cvt.f64.f32 	%fd228, %f55;
	mul.f64 	%fd229, %fd202, %fd228;
	mul.f64 	%fd230, %fd229, %fd228;
	fma.rn.f64 	%fd231, %fd215, %fd228, %fd230;
	add.f64 	%fd232, %fd227, %fd231;
	cvt.rn.f32.f64 	%f56, %fd232;
	cvta.to.global.u64 	%rd48, %rd68;
	add.s64 	%rd49, %rd48, %rd46;
	st.global.f32 	[%rd49], %f56;
$L__BB2_27:
	ret;

}
	// .globl	_Z18monotransit_searchPKfS0_S0_fiS0_iS0_ifiPfS1_S1_
.visible .entry _Z18monotransit_searchPKfS0_S0_fiS0_iS0_ifiPfS1_S1_(
	.param .u64 .ptr .align 1 _Z18monotransit_searchPKfS0_S0_fiS0_iS0_ifiPfS1_S1__param_0,
	.param .u64 .ptr .align 1 _Z18monotransit_searchPKfS0_S0_fiS0_iS0_ifiPfS1_S1__param_1,
	.param .u64 .ptr .align 1 _Z18monotransit_searchPKfS0_S0_fiS0_iS0_ifiPfS1_S1__param_2,
	.param .f32 _Z18monotransit_searchPKfS0_S0_fiS0_iS0_ifiPfS1_S1__param_3,
	.param .u32 _Z18monotransit_searchPKfS0_S0_fiS0_iS0_ifiPfS1_S1__param_4,
	.param .u64 .ptr .align 1 _Z18monotransit_searchPKfS0_S0_fiS0_iS0_ifiPfS1_S1__param_5,
	.param .u32 _Z18monotransit_searchPKfS0_S0_fiS0_iS0_ifiPfS1_S1__param_6,
	.param .u64 .ptr .align 1 _Z18monotransit_searchPKfS0_S0_fiS0_iS0_ifiPfS1_S1__param_7,
	.param .u32 _Z18monotransit_searchPKfS0_S0_fiS0_iS0_ifiPfS1_S1__param_8,
	.param .f32 _Z18monotransit_searchPKfS0_S0_fiS0_iS0_ifiPfS1_S1__param_9,
	.param .u32 _Z18monotransit_searchPKfS0_S0_fiS0_iS0_ifiPfS1_S1__param_10,
	.param .u64 .ptr .align 1 _Z18monotransit_searchPKfS0_S0_fiS0_iS0_ifiPfS1_S1__param_11,
	.param .u64 .ptr .align 1 _Z18monotransit_searchPKfS0_S0_fiS0_iS0_ifiPfS1_S1__param_12,
	.param .u64 .ptr .align 1 _Z18monotransit_searchPKfS0_S0_fiS0_iS0_ifiPfS1_S1__param_13
)
{
	.reg .pred 	%p<23>;
	.reg .b32 	%r<58>;
	.reg .b32 	%f<98>;
	.reg .b64 	%rd<42>;

	ld.param.u64 	%rd13, [_Z18monotransit_searchPKfS0_S0_fiS0_iS0_ifiPfS1_S1__param_0];
	ld.param.u64 	%rd14, [_Z18monotransit_searchPKfS0_S0_fiS0_iS0_ifiPfS1_S1__param_1];
	ld.param.u64 	%rd15, [_Z18monotransit_searchPKfS0_S0_fiS0_iS0_ifiPfS1_S1__param_2];
	ld.param.f32 	%f9, [_Z18monotransit_searchPKfS0_S0_fiS0_iS0_ifiPfS1_S1__param_3];
	ld.param.u32 	%r28, [_Z18monotransit_searchPKfS0_S0_fiS0_iS0_ifiPfS1_S1__param_4];
	ld.param.u64 	%rd8, [_Z18monotransit_searchPKfS0_S0_fiS0_iS0_ifiPfS1_S1__param_5];
	ld.param.u32 	%r29, [_Z18monotransit_searchPKfS0_S0_fiS0_iS0_ifiPfS1_S1__param_6];
	ld.param.u64 	%rd9, [_Z18monotransit_searchPKfS0_S0_fiS0_iS0_ifiPfS1_S1__param_7];
	ld.param.u32 	%r30, [_Z18monotransit_searchPKfS0_S0_fiS0_iS0_ifiPfS1_S1__param_8];
	ld.param.f32 	%f10, [_Z18monotransit_searchPKfS0_S0_fiS0_iS0_ifiPfS1_S1__param_9];
	ld.param.u32 	%r31, [_Z18monotransit_searchPKfS0_S0_fiS0_iS0_ifiPfS1_S1__param_10];
	ld.param.u64 	%rd10, [_Z18monotransit_searchPKfS0_S0_fiS0_iS0_ifiPfS1_S1__param_11];
	ld.param.u64 	%rd11, [_Z18monotransit_searchPKfS0_S0_fiS0_iS0_ifiPfS1_S1__param_12];
	ld.param.u64 	%rd12, [_Z18monotransit_searchPKfS0_S0_fiS0_iS0_ifiPfS1_S1__param_13];
	cvta.to.global.u64 	%rd1, %rd14;
	cvta.to.global.u64 	%rd2, %rd13;
	cvta.to.global.u64 	%rd3, %rd15;
	mov.u32 	%r1, %ntid.x;
	mov.u32 	%r2, %tid.x;
	setp.lt.s32 	%p1, %r29, 1;
	@%p1 bra 	$L__BB3_4;
	cvta.to.global.u64 	%rd4, %rd8;
	mov.b32 	%r54, 0;
$L__BB3_2:
	add.s32 	%r4, %r54, %r2;
	setp.ge.s32 	%p2, %r4, %r29;
	@%p2 bra 	$L__BB3_4;
	mul.wide.s32 	%rd16, %r4, 4;
	add.s64 	%rd17, %rd4, %rd16;
	ld.global.f32 	%f11, [%rd17];
	shl.b32 	%r33, %r4, 2;
	mov.u32 	%r34, sm;
	add.s32 	%r35, %r34, %r33;
	st.shared.f32 	[%r35], %f11;
	add.s32 	%r54, %r54, %r1;
	setp.lt.s32 	%p3, %r54, %r29;
	@%p3 bra 	$L__BB3_2;
$L__BB3_4:
	mov.u32 	%r6, %ctaid.y;
	setp.ge.s32 	%p4, %r6, %r30;
	@%p4 bra 	$L__BB3_25;
	cvta.to.global.u64 	%rd18, %rd9;
	mul.wide.u32 	%rd19, %r6, 4;
	add.s64 	%rd20, %rd18, %rd19;
	ld.global.f32 	%f1, [%rd20];
	setp.lt.s32 	%p5, %r31, 1;
	@%p5 bra 	$L__BB3_25;
	mov.u32 	%r37, sm;
	add.s32 	%r7, %r37, %r29;
	mul.lo.s32 	%r8, %r31, %r6;
	shl.b32 	%r38, %r2, 2;
	add.s32 	%r9, %r7, %r38;
	add.s32 	%r10, %r9, %r1;
	add.s32 	%r11, %r28, -1;
	cvt.rn.f32.s32 	%f2, %r29;
	cvta.to.global.u64 	%rd5, %rd11;
	cvta.to.global.u64 	%rd6, %rd12;
	cvta.to.global.u64 	%rd7, %rd10;
	mov.b32 	%r55, 0;
	mov.u32 	%r12, %ctaid.x;
$L__BB3_7:
	add.s32 	%r14, %r55, %r12;
	setp.ge.s32 	%p6, %r14, %r31;
	@%p6 bra 	$L__BB3_25;
	add.s32 	%r15, %r14, %r8;
	cvt.rn.f32.s32 	%f12, %r14;
	mul.f32 	%f3, %f10, %f12;
	mov.b32 	%r39, 0;
	st.shared.u32 	[%r9], %r39;
	st.shared.u32 	[%r10], %r39;
	bar.sync 	0;
	div.rn.f32 	%f13, %f3, %f9;
	cvt.rpi.f32.f32 	%f14, %f13;
	cvt.rni.s64.f32 	%rd21, %f14;
	cvt.u32.u64 	%r40, %rd21;
	add.f32 	%f15, %f1, %f3;
	div.rn.f32 	%f16, %f15, %f9;
	cvt.rmi.f32.f32 	%f17, %f16;
	cvt.rni.s64.f32 	%rd22, %f17;
	cvt.u32.u64 	%r41, %rd22;
	min.s32 	%r42, %r41, %r11;
	sub.s32 	%r16, %r42, %r40;
	add.s32 	%r17, %r16, 1;
	add.s32 	%r18, %r2, %r40;
	setp.lt.s32 	%p7, %r16, -1;
	@%p7 bra 	$L__BB3_15;
	mov.b32 	%r56, 0;
$L__BB3_10:
	add.s32 	%r20, %r18, %r56;
	setp.ge.s32 	%p8, %r20, %r28;
	@%p8 bra 	$L__BB3_15;
	mul.wide.s32 	%rd23, %r20, 4;
	add.s64 	%rd24, %rd3, %rd23;
	ld.global.f32 	%f4, [%rd24];
	setp.eq.f32 	%p9, %f4, 0f00000000;
	@%p9 bra 	$L__BB3_14;
	mul.wide.s32 	%rd25, %r20, 4;
	add.s64 	%rd26, %rd2, %rd25;
	ld.global.f32 	%f18, [%rd26];
	sub.f32 	%f19, %f18, %f3;
	div.rn.f32 	%f20, %f19, %f1;
	mul.f32 	%f21, %f20, %f2;
	cvt.rni.s64.f32 	%rd27, %f21;
	cvt.u32.u64 	%r21, %rd27;
	setp.lt.s32 	%p10, %r21, 0;
	setp.le.s32 	%p11, %r29, %r21;
	or.pred  	%p12, %p10, %p11;
	@%p12 bra 	$L__BB3_14;
	shl.b32 	%r44, %r21, 2;
	mov.u32 	%r45, sm;
	add.s32 	%r46, %r45, %r44;
	ld.shared.f32 	%f22, [%r46];
	mul.wide.s32 	%rd28, %r20, 4;
	add.s64 	%rd29, %rd1, %rd28;
	ld.global.f32 	%f23, [%rd29];
	div.rn.f32 	%f24, %f23, %f22;
	mul.f32 	%f25, %f22, %f22;
	mul.f32 	%f26, %f4, %f25;
	ld.shared.f32 	%f27, [%r9];
	fma.rn.f32 	%f28, %f24, %f26, %f27;
	st.shared.f32 	[%r9], %f28;
	ld.shared.f32 	%f29, [%r10];
	add.f32 	%f30, %f26, %f29;
	st.shared.f32 	[%r10], %f30;
$L__BB3_14:
	add.s32 	%r56, %r56, %r1;
	setp.le.s32 	%p13, %r56, %r17;
	@%p13 bra 	$L__BB3_10;
$L__BB3_15:
	bar.sync 	0;
	ld.volatile.shared.f32 	%f32, [%r9+64];
	ld.volatile.shared.f32 	%f33, [%r9];
	add.f32 	%f34, %f32, %f33;
	st.volatile.shared.f32 	[%r9], %f34;
	ld.volatile.shared.f32 	%f35, [%r9+32];
	ld.volatile.shared.f32 	%f36, [%r9];
	add.f32 	%f37, %f35, %f36;
	st.volatile.shared.f32 	[%r9], %f37;
	ld.volatile.shared.f32 	%f38, [%r9+16];
	ld.volatile.shared.f32 	%f39, [%r9];
	add.f32 	%f40, %f38, %f39;
	st.volatile.shared.f32 	[%r9], %f40;
	ld.volatile.shared.f32 	%f41, [%r9+8];
	ld.volatile.shared.f32 	%f42, [%r9];
	add.f32 	%f43, %f41, %f42;
	st.volatile.shared.f32 	[%r9], %f43;
	ld.volatile.shared.f32 	%f44, [%r9+4];
	ld.volatile.shared.f32 	%f45, [%r9];
	add.f32 	%f46, %f44, %f45;
	st.volatile.shared.f32 	[%r9], %f46;
	ld.volatile.shared.f32 	%f47, [%r10+64];
	ld.volatile.shared.f32 	%f48, [%r10];
	add.f32 	%f49, %f47, %f48;
	st.volatile.shared.f32 	[%r10], %f49;
	ld.volatile.shared.f32 	%f50, [%r10+32];
	ld.volatile.shared.f32 	%f51, [%r10];
	add.f32 	%f52, %f50, %f51;
	st.volatile.shared.f32 	[%r10], %f52;
	ld.volatile.shared.f32 	%f53, [%r10+16];
	ld.volatile.shared.f32 	%f54, [%r10];
	add.f32 	%f55, %f53, %f54;
	st.volatile.shared.f32 	[%r10], %f55;
	ld.volatile.shared.f32 	%f56, [%r10+8];
	ld.volatile.shared.f32 	%f57, [%r10];
	add.f32 	%f58, %f56, %f57;
	st.volatile.shared.f32 	[%r10], %f58;
	ld.volatile.shared.f32 	%f59, [%r10+4];
	ld.volatile.shared.f32 	%f60, [%r10];
	add.f32 	%f61, %f59, %f60;
	st.volatile.shared.f32 	[%r10], %f61;
	ld.shared.f32 	%f62, [%r7];
	add.s32 	%r47, %r7, %r1;
	ld.shared.f32 	%f63, [%r47];
	div.rn.f32 	%f5, %f62, %f63;
	rcp.rn.f32 	%f64, %f63;
	mul.wide.s32 	%rd30, %r15, 4;
	add.s64 	%rd31, %rd5, %rd30;
	st.global.f32 	[%rd31], %f5;
	add.s64 	%rd32, %rd6, %rd30;
	st.global.f32 	[%rd32], %f64;
	abs.f32 	%f65, %f5;
	setp.nan.f32 	%p14, %f65, %f65;
	mov.f32 	%f97, 0f7FC00000;
	@%p14 bra 	$L__BB3_24;
	mov.b32 	%r48, 0;
	st.shared.u32 	[%r9], %r48;
	st.shared.u32 	[%r10], %r48;
	bar.sync 	0;
	@%p7 bra 	$L__BB3_23;
	mov.b32 	%r57, 0;
$L__BB3_18:
	add.s32 	%r24, %r18, %r57;
	setp.gt.s32 	%p16, %r24, %r28;
	@%p16 bra 	$L__BB3_23;
	mul.wide.s32 	%rd33, %r24, 4;
	add.s64 	%rd34, %rd3, %rd33;
	ld.global.f32 	%f6, [%rd34];
	setp.eq.f32 	%p17, %f6, 0f00000000;
	@%p17 bra 	$L__BB3_22;
	mul.wide.s32 	%rd35, %r24, 4;
	add.s64 	%rd36, %rd2, %rd35;
	ld.global.f32 	%f66, [%rd36];
	sub.f32 	%f67, %f66, %f3;
	div.rn.f32 	%f68, %f67, %f1;
	mul.f32 	%f69, %f68, %f2;
	cvt.rni.s64.f32 	%rd37, %f69;
	cvt.u32.u64 	%r25, %rd37;
	setp.lt.s32 	%p18, %r25, 0;
	setp.le.s32 	%p19, %r29, %r25;
	or.pred  	%p20, %p18, %p19;
	@%p20 bra 	$L__BB3_22;
	shl.b32 	%r50, %r25, 2;
	mov.u32 	%r51, sm;
	add.s32 	%r52, %r51, %r50;
	ld.shared.f32 	%f70, [%r52];
	mul.f32 	%f71, %f5, %f70;
	mul.wide.s32 	%rd38, %r24, 4;
	add.s64 	%rd39, %rd1, %rd38;
	ld.global.f32 	%f72, [%rd39];
	sub.f32 	%f73, %f71, %f72;
	mul.f32 	%f74, %f73, 0f3F000000;
	mul.f32 	%f75, %f73, %f74;
	mul.f32 	%f76, %f6, %f75;
	ld.shared.f32 	%f77, [%r9];
	sub.f32 	%f78, %f77, %f76;
	mul.f32 	%f79, %f72, 0f3F000000;
	mul.f32 	%f80, %f72, %f79;
	fma.rn.f32 	%f81, %f6, %f80, %f78;
	st.shared.f32 	[%r9], %f81;
$L__BB3_22:
	add.s32 	%r57, %r57, %r1;
	setp.le.s32 	%p21, %r57, %r17;
	@%p21 bra 	$L__BB3_18;
$L__BB3_23:
	bar.sync 	0;
	ld.volatile.shared.f32 	%f82, [%r9+64];
	ld.volatile.shared.f32 	%f83, [%r9];
	add.f32 	%f84, %f82, %f83;
	st.volatile.shared.f32 	[%r9], %f84;
	ld.volatile.shared.f32 	%f85, [%r9+32];
	ld.volatile.shared.f32 	%f86, [%r9];
	add.f32 	%f87, %f85, %f86;
	st.volatile.shared.f32 	[%r9], %f87;
	ld.volatile.shared.f32 	%f88, [%r9+16];
	ld.volatile.shared.f32 	%f89, [%r9];
	add.f32 	%f90, %f88, %f89;
	st.volatile.shared.f32 	[%r9], %f90;
	ld.volatile.shared.f32 	%f91, [%r9+8];
	ld.volatile.shared.f32 	%f92, [%r9];
	add.f32 	%f93, %f91, %f92;
	st.volatile.shared.f32 	[%r9], %f93;
	ld.volatile.shared.f32 	%f94, [%r9+4];
	ld.volatile.shared.f32 	%f95, [%r9];
	add.f32 	%f96, %f94, %f95;
	st.volatile.shared.f32 	[%r9], %f96;
	ld.shared.f32 	%f97, [%r7];
$L__BB3_24:
	mul.wide.s32 	%rd40, %r15, 4;
	add.s64 	%rd41, %rd7, %rd40;
	st.global.f32 	[%rd41], %f97;
	mov.u32 	%r53, %nctaid.x;
	add.s32 	%r55, %r55, %r53;
	setp.lt.s32 	%p22, %r55, %r31;
	@%p22 bra 	$L__BB3_7;
$L__BB3_25:
	ret;

}
	// .globl	_Z11resample_k1PKddS0_S0_iPdS1_
.visible .entry _Z11resample_k1PKddS0_S0_iPdS1_(
	.param .u64 .ptr .align 1 _Z11resample_k1PKddS0_S0_iPdS1__param_0,
	.param .f64 _Z11resample_k1PKddS0_S0_iPdS1__param_1,
	.param .u64 .ptr .align 1 _Z11resample_k1PKddS0_S0_iPdS1__param_2,
	.param .u64 .ptr .align 1 _Z11resample_k1PKddS0_S0_iPdS1__param_3,
	.param .u32 _Z11resample_k1PKddS0_S0_iPdS1__param_4,
	.param .u64 .ptr .align 1 _Z11resample_k1PKddS0_S0_iPdS1__param_5,
	.param .u64 .ptr .align 1 _Z11resample_k1PKddS0_S0_iPdS1__param_6
)
{
	.reg .pred 	%p<3>;
	.reg .b32 	%r<6>;
	.reg .b64 	%rd<21>;
	.reg .b64 	%fd<12>;

	ld.param.u64 	%rd1, [_Z11resample_k1PKddS0_S0_iPdS1__param_0];
	ld.param.f64 	%fd2, [_Z11resample_k1PKddS0_S0_iPdS1__param_1];
	ld.param.u64 	%rd2, [_Z11resample_k1PKddS0_S0_iPdS1__param_2];
	ld.param.u64 	%rd3, [_Z11resample_k1PKddS0_S0_iPdS1__param_3];
	ld.param.u32 	%r2, [_Z11resample_k1PKddS0_S0_iPdS1__param_4];
	ld.param.u64 	%rd4, [_Z11resample_k1PKddS0_S0_iPdS1__param_5];
	ld.param.u64 	%rd5, [_Z11resample_k1PKddS0_S0_iPdS1__param_6];
	mov.u32 	%r3, %ctaid.x;
	mov.u32 	%r4, %ntid.x;
	mov.u32 	%r5, %tid.x;
	mad.lo.s32 	%r1, %r3, %r4, %r5;
	setp.ge.s32 	%p1, %r1, %r2;
	@%p1 bra 	$L__BB4_3;
	cvta.to.global.u64 	%rd6, %rd3;
	mul.wide.s32 	%rd7, %r1, 8;
	add.s64 	%rd8, %rd6, %rd7;
	ld.global.f64 	%fd1, [%rd8];
	abs.f64 	%fd3, %fd1;
	setp.eq.f64 	%p2, %fd3, 0d7FF0000000000000;
	@%p2 bra 	$L__BB4_3;
	mul.f64 	%fd4, %fd1, %fd1;
	rcp.rn.f64 	%fd5, %fd4;
	cvta.to.global.u64 	%rd9, %rd1;
	add.s64 	%rd11, %rd9, %rd7;
	ld.global.f64 	%fd6, [%rd11];
	div.rn.f64 	%fd7, %fd6, %fd2;
	cvt.rni.s64.f64 	%rd12, %fd7;
	shl.b64 	%rd13, %rd12, 32;
	shr.s64 	%rd14, %rd13, 29;
	cvta.to.global.u64 	%rd15, %rd4;
	add.s64 	%rd16, %rd15, %rd14;
	cvta.to.global.u64 	%rd17, %rd2;
	add.s64 	%rd18, %rd17, %rd7;
	ld.global.f64 	%fd8, [%rd18];
	mul.f64 	%fd9, %fd8, %fd5;
	atom.global.add.f64 	%fd10, [%rd16], %fd9;
	cvta.to.global.u64 	%rd19, %rd5;
	add.s64 	%rd20, %rd19, %rd14;
	atom.global.add.f64 	%fd11, [%rd20], %fd5;
$L__BB4_3:
	ret;

}
	// .globl	_Z11resample_k2PKdS0_PdS1_i
.visible .entry _Z11resample_k2PKdS0_PdS1_i(
	.param .u64 .ptr .align 1 _Z11resample_k2PKdS0_PdS1_i_param_0,
	.param .u64 .ptr .align 1 _Z11resample_k2PKdS0_PdS1_i_param_1,
	.param .u64 .ptr .align 1 _Z11resample_k2PKdS0_PdS1_i_param_2,
	.param .u64 .ptr .align 1 _Z11resample_k2PKdS0_PdS1_i_param_3,
	.param .u32 _Z11resample_k2PKdS0_PdS1_i_param_4
)
{
	.reg .pred 	%p<2>;
	.reg .b32 	%r<6>;
	.reg .b64 	%rd<14>;
	.reg .b64 	%fd<8>;

	ld.param.u64 	%rd1, [_Z11resample_k2PKdS0_PdS1_i_param_0];
	ld.param.u64 	%rd2, [_Z11resample_k2PKdS0_PdS1_i_param_1];
	ld.param.u64 	%rd3, [_Z11resample_k2PKdS0_PdS1_i_param_2];
	ld.param.u64 	%rd4, [_Z11resample_k2PKdS0_PdS1_i_param_3];
	ld.param.u32 	%r2, [_Z11resample_k2PKdS0_PdS1_i_param_4];
	mov.u32 	%r3, %ctaid.x;
	mov.u32 	%r4, %ntid.x;
	mov.u32 	%r5, %tid.x;
	mad.lo.s32 	%r1, %r3, %r4, %r5;
	setp.ge.s32 	%p1, %r1, %r2;
	@%p1 bra 	$L__BB5_2;
	cvta.to.global.u64 	%rd5, %rd1;
	cvta.to.global.u64 	%rd6, %rd2;
	cvta.to.global.u64 	%rd7, %rd3;
	cvta.to.global.u64 	%rd8, %rd4;
	mul.wide.s32 	%rd9, %r1, 8;
	add.s64 	%rd10, %rd5, %rd9;
	ld.global.f64 	%fd1, [%rd10];
	add.s64 	%rd11, %rd6, %rd9;
	ld.global.f64 	%fd2, [%rd11];
	div.rn.f64 	%fd3, %fd1, %fd2;
	mov.f64 	%fd4, 0d3FF0000000000000;
	sub.f64 	%fd5, %fd4, %fd3;
	add.s64 	%rd12, %rd7, %rd9;
	st.global.f64 	[%rd12], %fd5;
	ld.global.f64 	%fd6, [%rd11];
	rsqrt.approx.f64 	%fd7, %fd6;
	add.s64 	%rd13, %rd8, %rd9;
	st.global.f64 	[%rd13], %fd7;
$L__BB5_2:
	ret;

}
	// .globl	_Z18periodic_search_k1fPKfS0_S0_iiiiPfS1_S1_PiS2_
.visible .entry _Z18periodic_search_k1fPKfS0_S0_iiiiPfS1_S1_PiS2_(
	.param .f32 _Z18periodic_search_k1fPKfS0_S0_iiiiPfS1_S1_PiS2__param_0,
	.param .u64 .ptr .align 1 _Z18periodic_search_k1fPKfS0_S0_iiiiPfS1_S1_PiS2__param_1,
	.param .u64 .ptr .align 1 _Z18periodic_search_k1fPKfS0_S0_iiiiPfS1_S1_PiS2__param_2,
	.param .u64 .ptr .align 1 _Z18periodic_search_k1fPKfS0_S0_iiiiPfS1_S1_PiS2__param_3,
	.param .u32 _Z18periodic_search_k1fPKfS0_S0_iiiiPfS1_S1_PiS2__param_4,
	.param .u32 _Z18periodic_search_k1fPKfS0_S0_iiiiPfS1_S1_PiS2__param_5,
	.param .u32 _Z18periodic_search_k1fPKfS0_S0_iiiiPfS1_S1_PiS2__param_6,
	.param .u32 _Z18periodic_search_k1fPKfS0_S0_iiiiPfS1_S1_PiS2__param_7,
	.param .u64 .ptr .align 1 _Z18periodic_search_k1fPKfS0_S0_iiiiPfS1_S1_PiS2__param_8,
	.param .u64 .ptr .align 1 _Z18periodic_search_k1fPKfS0_S0_iiiiPfS1_S1_PiS2__param_9,
	.param .u64 .ptr .align 1 _Z18periodic_search_k1fPKfS0_S0_iiiiPfS1_S1_PiS2__param_10,
	.param .u64 .ptr .align 1 _Z18periodic_search_k1fPKfS0_S0_iiiiPfS1_S1_PiS2__param_11,
	.param .u64 .ptr .align 1 _Z18periodic_search_k1fPKfS0_S0_iiiiPfS1_S1_PiS2__param_12
)
{
	.reg .pred 	%p<26>;
	.reg .b32 	%r<53>;
	.reg .b32 	%f<65>;
	.reg .b64 	%rd<39>;
	.reg .b64 	%fd<10>;

	ld.param.f32 	%f24, [_Z18periodic_search_k1fPKfS0_S0_iiiiPfS1_S1_PiS2__param_0];
	ld.param.u64 	%rd4, [_Z18periodic_search_k1fPKfS0_S0_iiiiPfS1_S1_PiS2__param_1];
	ld.param.u64 	%rd10, [_Z18periodic_search_k1fPKfS0_S0_iiiiPfS1_S1_PiS2__param_2];
	ld.param.u64 	%rd11, [_Z18periodic_search_k1fPKfS0_S0_iiiiPfS1_S1_PiS2__param_3];
	ld.param.u32 	%r26, [_Z18periodic_search_k1fPKfS0_S0_iiiiPfS1_S1_PiS2__param_4];
	ld.param.u32 	%r29, [_Z18periodic_search_k1fPKfS0_S0_iiiiPfS1_S1_PiS2__param_5];
	ld.param.u32 	%r27, [_Z18periodic_search_k1fPKfS0_S0_iiiiPfS1_S1_PiS2__param_6];
	ld.param.u32 	%r28, [_Z18periodic_search_k1fPKfS0_S0_iiiiPfS1_S1_PiS2__param_7];
	ld.param.u64 	%rd7, [_Z18periodic_search_k1fPKfS0_S0_iiiiPfS1_S1_PiS2__param_10];
	cvta.to.global.u64 	%rd1, %rd10;
	cvta.to.global.u64 	%rd2, %rd11;
	mov.u32 	%r1, %ntid.x;
	mov.u32 	%r2, %tid.x;
	shl.b32 	%r30, %r2, 2;
	mov.u32 	%r31, sm;
	add.s32 	%r3, %r31, %r30;
	mov.b32 	%r32, 2143289344;
	st.shared.u32 	[%r3], %r32;
	add.s32 	%r4, %r3, %r1;
	st.shared.u32 	[%r4], %r32;
	mov.u32 	%r5, %ctaid.x;
	mad.lo.s32 	%r6, %r5, %r1, %r2;
	mov.u32 	%r7, %ctaid.y;
	mov.u32 	%r33, %ntid.y;
	mov.u32 	%r34, %tid.y;
	mad.lo.s32 	%r35, %r7, %r33, %r34;
	add.s32 	%r8, %r35, %r29;
	setp.lt.s32 	%p5, %r28, 1;
	mov.pred 	%p25, 0;
	mov.f32 	%f55, 0f00000000;
	mov.f32 	%f56, %f55;
	@%p5 bra 	$L__BB6_7;
	mul.lo.s32 	%r9, %r8, %r26;
	mov.f32 	%f56, 0f00000000;
	mov.b32 	%r47, 0;
	mov.u32 	%r50, %r47;
	mov.f32 	%f55, %f56;
$L__BB6_2:
	cvt.rn.f32.u32 	%f27, %r47;
	mul.f32 	%f28, %f24, %f27;
	cvt.rni.s64.f32 	%rd12, %f28;
	cvt.u32.u64 	%r37, %rd12;
	add.s32 	%r12, %r6, %r37;
	setp.ge.s32 	%p6, %r12, %r26;
	@%p6 bra 	$L__BB6_6;
	add.s32 	%r13, %r12, %r9;
	mul.wide.s32 	%rd13, %r13, 4;
	add.s64 	%rd14, %rd2, %rd13;
	ld.global.f32 	%f3, [%rd14];
	abs.f32 	%f29, %f3;
	setp.eq.f32 	%p7, %f29, 0f7F800000;
	@%p7 bra 	$L__BB6_5;
	rcp.rn.f32 	%f30, %f3;
	add.s64 	%rd16, %rd1, %rd13;
	ld.global.f32 	%f31, [%rd16];
	fma.rn.f32 	%f55, %f30, %f31, %f55;
	add.f32 	%f56, %f56, %f30;
	add.s32 	%r50, %r50, 1;
$L__BB6_5:
	add.s32 	%r47, %r47, 1;
	setp.ne.s32 	%p8, %r47, %r28;
	@%p8 bra 	$L__BB6_2;
$L__BB6_6:
	setp.ne.s32 	%p25, %r50, 0;
$L__BB6_7:
	setp.lt.s32 	%p9, %r28, 1;
	setp.le.s32 	%p10, %r8, %r27;
	cvt.rn.f32.s32 	%f32, %r6;
	setp.gtu.f32 	%p11, %f24, %f32;
	and.pred  	%p12, %p11, %p25;
	and.pred  	%p3, %p12, %p10;
	div.rn.f32 	%f12, %f55, %f56;
	mov.f64 	%fd8, 0d0000000000000000;
	mov.f64 	%fd9, %fd8;
	@%p9 bra 	$L__BB6_14;
	mul.lo.s32 	%r18, %r8, %r26;
	cvta.to.global.u64 	%rd3, %rd4;
	mov.f32 	%f64, 0f00000000;
	mov.b32 	%r51, 0;
	mov.f32 	%f63, %f64;
$L__BB6_9:
	cvt.rn.f32.u32 	%f34, %r51;
	mul.f32 	%f35, %f24, %f34;
	cvt.rni.s64.f32 	%rd17, %f35;
	cvt.u32.u64 	%r39, %rd17;
	add.s32 	%r20, %r6, %r39;
	setp.ge.s32 	%p13, %r20, %r26;
	@%p13 bra 	$L__BB6_13;
	add.s32 	%r21, %r20, %r18;
	mul.wide.s32 	%rd18, %r21, 4;
	add.s64 	%rd19, %rd2, %rd18;
	ld.global.f32 	%f15, [%rd19];
	abs.f32 	%f36, %f15;
	setp.eq.f32 	%p14, %f36, 0f7F800000;
	@%p14 bra 	$L__BB6_12;
	mul.wide.s32 	%rd20, %r21, 4;
	add.s64 	%rd21, %rd1, %rd20;
	ld.global.f32 	%f37, [%rd21];
	add.s64 	%rd22, %rd3, %rd20;
	ld.global.f32 	%f38, [%rd22];
	add.f32 	%f63, %f63, %f38;
	sub.f32 	%f39, %f37, %f12;
	mul.f32 	%f40, %f39, %f39;
	div.rn.f32 	%f41, %f40, %f15;
	add.f32 	%f64, %f64, %f41;
$L__BB6_12:
	add.s32 	%r51, %r51, 1;
	setp.ne.s32 	%p15, %r51, %r28;
	@%p15 bra 	$L__BB6_9;
$L__BB6_13:
	cvt.f64.f32 	%fd8, %f63;
	cvt.f64.f32 	%fd6, %f64;
	mul.f64 	%fd9, %fd6, 0d3FE0000000000000;
$L__BB6_14:
	not.pred 	%p16, %p3;
	@%p16 bra 	$L__BB6_16;
	sub.f64 	%fd7, %fd8, %fd9;
	cvt.rn.f32.f64 	%f42, %fd7;
	st.shared.f32 	[%r3], %f42;
	cvt.rn.f32.u32 	%f43, %r2;
	st.shared.f32 	[%r4], %f43;
$L__BB6_16:
	setp.lt.u32 	%p17, %r1, 2;
	@%p17 bra 	$L__BB6_23;
	mov.u32 	%r52, %r1;
$L__BB6_18:
	mov.u32 	%r23, %r52;
	shr.u32 	%r52, %r23, 1;
	setp.ge.u32 	%p18, %r2, %r52;
	@%p18 bra 	$L__BB6_22;
	ld.shared.f32 	%f22, [%r3];
	abs.f32 	%f44, %f22;
	setp.nan.f32 	%p19, %f44, %f44;
	shl.b32 	%r40, %r52, 2;
	add.s32 	%r25, %r3, %r40;
	ld.shared.f32 	%f23, [%r25];
	@%p19 bra 	$L__BB6_21;
	setp.leu.f32 	%p20, %f23, %f22;
	abs.f32 	%f45, %f23;
	setp.nan.f32 	%p21, %f45, %f45;
	or.pred  	%p22, %p20, %p21;
	@%p22 bra 	$L__BB6_22;
$L__BB6_21:
	st.shared.f32 	[%r3], %f23;
	add.s32 	%r41, %r25, %r1;
	ld.shared.f32 	%f47, [%r41];
	st.shared.f32 	[%r4], %f47;
$L__BB6_22:
	bar.sync 	0;
	setp.gt.u32 	%p23, %r23, 3;
	@%p23 bra 	$L__BB6_18;
$L__BB6_23:
	add.s32 	%r43, %r31, %r1;
	ld.shared.f32 	%f48, [%r43];
	cvt.rni.s64.f32 	%rd23, %f48;
	cvt.u32.u64 	%r44, %rd23;
	setp.ne.s32 	%p24, %r2, %r44;
	@%p24 bra 	$L__BB6_25;
	ld.param.u64 	%rd38, [_Z18periodic_search_k1fPKfS0_S0_iiiiPfS1_S1_PiS2__param_12];
	ld.param.u64 	%rd37, [_Z18periodic_search_k1fPKfS0_S0_iiiiPfS1_S1_PiS2__param_11];
	ld.param.u64 	%rd36, [_Z18periodic_search_k1fPKfS0_S0_iiiiPfS1_S1_PiS2__param_9];
	ld.param.u64 	%rd35, [_Z18periodic_search_k1fPKfS0_S0_iiiiPfS1_S1_PiS2__param_8];
	ld.shared.f32 	%f49, [%r3];
	mov.u32 	%r45, %nctaid.x;
	mad.lo.s32 	%r46, %r45, %r7, %r5;
	cvta.to.global.u64 	%rd24, %rd35;
	mul.wide.s32 	%rd25, %r46, 4;
	add.s64 	%rd26, %rd24, %rd25;
	st.global.f32 	[%rd26], %f49;
	cvta.to.global.u64 	%rd27, %rd36;
	add.s64 	%rd28, %rd27, %rd25;
	st.global.f32 	[%rd28], %f12;
	cvta.to.global.u64 	%rd29, %rd7;
	add.s64 	%rd30, %rd29, %rd25;
	rcp.rn.f32 	%f50, %f56;
	st.global.f32 	[%rd30], %f50;
	cvta.to.global.u64 	%rd31, %rd37;
	add.s64 	%rd32, %rd31, %rd25;
	st.global.u32 	[%rd32], %r8;
	cvta.to.global.u64 	%rd33, %rd38;
	add.s64 	%rd34, %rd33, %rd25;
	st.global.u32 	[%rd34], %r6;
$L__BB6_25:
	ret;

}
	// .globl	_Z18periodic_search_k2PKfS0_S0_PKiS2_PfS3_S3_PiS4_i
.visible .entry _Z18periodic_search_k2PKfS0_S0_PKiS2_PfS3_S3_PiS4_i(
	.param .u64 .ptr .align 1 _Z18periodic_search_k2PKfS0_S0_PKiS2_PfS3_S3_PiS4_i_param_0,
	.param .u64 .ptr .align 1 _Z18periodic_search_k2PKfS0_S0_PKiS2_PfS3_S3_PiS4_i_param_1,
	.param .u64 .ptr .align 1 _Z18periodic_search_k2PKfS0_S0_PKiS2_PfS3_S3_PiS4_i_param_2,
	.param .u64 .ptr .align 1 _Z18periodic_search_k2PKfS0_S0_PKiS2_PfS3_S3_PiS4_i_param_3,
	.param .u64 .ptr .align 1 _Z18periodic_search_k2PKfS0_S0_PKiS2_PfS3_S3_PiS4_i_param_4,
	.param .u64 .ptr .align 1 _Z18periodic_search_k2PKfS0_S0_PKiS2_PfS3_S3_PiS4_i_param_5,
	.param .u64 .ptr .align 1 _Z18periodic_search_k2PKfS0_S0_PKiS2_PfS3_S3_PiS4_i_param_6,
	.param .u64 .ptr .align 1 _Z18periodic_search_k2PKfS0_S0_PKiS2_PfS3_S3_PiS4_i_param_7,
	.param .u64 .ptr .align 1 _Z18periodic_search_k2PKfS0_S0_PKiS2_PfS3_S3_PiS4_i_param_8,
	.param .u64 .ptr .align 1 _Z18periodic_search_k2PKfS0_S0_PKiS2_PfS3_S3_PiS4_i_param_9,
	.param .u32 _Z18periodic_search_k2PKfS0_S0_PKiS2_PfS3_S3_PiS4_i_param_10
)
{
	.reg .pred 	%p<15>;
	.reg .b32 	%r<24>;
	.reg .b32 	%f<20>;
	.reg .b64 	%rd<34>;

	ld.param.u64 	%rd11, [_Z18periodic_search_k2PKfS0_S0_PKiS2_PfS3_S3_PiS4_i_param_0];
	ld.param.u64 	%rd3, [_Z18periodic_search_k2PKfS0_S0_PKiS2_PfS3_S3_PiS4_i_param_2];
	ld.param.u64 	%rd4, [_Z18periodic_search_k2PKfS0_S0_PKiS2_PfS3_S3_PiS4_i_param_3];
	ld.param.u64 	%rd5, [_Z18periodic_search_k2PKfS0_S0_PKiS2_PfS3_S3_PiS4_i_param_4];
	ld.param.u64 	%rd6, [_Z18periodic_search_k2PKfS0_S0_PKiS2_PfS3_S3_PiS4_i_param_5];
	ld.param.u64 	%rd7, [_Z18periodic_search_k2PKfS0_S0_PKiS2_PfS3_S3_PiS4_i_param_6];
	ld.param.u64 	%rd8, [_Z18periodic_search_k2PKfS0_S0_PKiS2_PfS3_S3_PiS4_i_param_7];
	ld.param.u64 	%rd9, [_Z18periodic_search_k2PKfS0_S0_PKiS2_PfS3_S3_PiS4_i_param_8];
	ld.param.u64 	%rd10, [_Z18periodic_search_k2PKfS0_S0_PKiS2_PfS3_S3_PiS4_i_param_9];
	ld.param.u32 	%r11, [_Z18periodic_search_k2PKfS0_S0_PKiS2_PfS3_S3_PiS4_i_param_10];
	cvta.to.global.u64 	%rd1, %rd11;
	mov.u32 	%r1, %ntid.x;
	mov.u32 	%r2, %tid.x;
	shl.b32 	%r12, %r2, 2;
	mov.u32 	%r13, sm;
	add.s32 	%r3, %r13, %r12;
	mov.b32 	%r14, 2143289344;
	st.shared.u32 	[%r3], %r14;
	add.s32 	%r4, %r3, %r1;
	st.shared.u32 	[%r4], %r14;
	setp.lt.s32 	%p1, %r11, 0;
	@%p1 bra 	$L__BB7_8;
	mov.b32 	%r22, 0;
$L__BB7_2:
	add.s32 	%r6, %r22, %r2;
	setp.ge.s32 	%p2, %r6, %r11;
	@%p2 bra 	$L__BB7_8;
	ld.shared.f32 	%f1, [%r3];
	abs.f32 	%f7, %f1;
	setp.num.f32 	%p3, %f7, %f7;
	@%p3 bra 	$L__BB7_5;
	mul.wide.s32 	%rd12, %r6, 4;
	add.s64 	%rd13, %rd1, %rd12;
	ld.global.f32 	%f19, [%rd13];
	bra.uni 	$L__BB7_6;
$L__BB7_5:
	mul.wide.s32 	%rd14, %r6, 4;
	add.s64 	%rd15, %rd1, %rd14;
	ld.global.f32 	%f19, [%rd15];
	setp.leu.f32 	%p4, %f19, %f1;
	abs.f32 	%f8, %f19;
	setp.nan.f32 	%p5, %f8, %f8;
	or.pred  	%p6, %p4, %p5;
	@%p6 bra 	$L__BB7_7;
$L__BB7_6:
	st.shared.f32 	[%r3], %f19;
	cvt.rn.f32.s32 	%f10, %r6;
	st.shared.f32 	[%r4], %f10;
$L__BB7_7:
	add.s32 	%r22, %r22, %r1;
	setp.le.s32 	%p7, %r22, %r11;
	@%p7 bra 	$L__BB7_2;
$L__BB7_8:
	bar.sync 	0;
	setp.lt.u32 	%p8, %r1, 2;
	@%p8 bra 	$L__BB7_15;
	mov.u32 	%r23, %r1;
$L__BB7_10:
	mov.u32 	%r8, %r23;
	shr.u32 	%r23, %r8, 1;
	setp.ge.u32 	%p9, %r2, %r23;
	@%p9 bra 	$L__BB7_14;
	ld.shared.f32 	%f5, [%r3];
	abs.f32 	%f11, %f5;
	setp.nan.f32 	%p10, %f11, %f11;
	shl.b32 	%r16, %r23, 2;
	add.s32 	%r10, %r3, %r16;
	ld.shared.f32 	%f6, [%r10];
	@%p10 bra 	$L__BB7_13;
	setp.leu.f32 	%p11, %f6, %f5;
	abs.f32 	%f12, %f6;
	setp.nan.f32 	%p12, %f12, %f12;
	or.pred  	%p13, %p11, %p12;
	@%p13 bra 	$L__BB7_14;
$L__BB7_13:
	st.shared.f32 	[%r3], %f6;
	add.s32 	%r17, %r10, %r1;
	ld.shared.f32 	%f14, [%r17];
	st.shared.f32 	[%r4], %f14;
$L__BB7_14:
	bar.sync 	0;
	setp.gt.u32 	%p14, %r8, 3;
	@%p14 bra 	$L__BB7_10;
$L__BB7_15:
	ld.param.u64 	%rd33, [_Z18periodic_search_k2PKfS0_S0_PKiS2_PfS3_S3_PiS4_i_param_1];
	add.s32 	%r19, %r13, %r1;
	cvta.to.global.u64 	%rd16, %rd6;
	cvta.to.global.u64 	%rd17, %rd33;
	cvta.to.global.u64 	%rd18, %rd7;
	cvta.to.global.u64 	%rd19, %rd3;
	cvta.to.global.u64 	%rd20, %rd8;
	cvta.to.global.u64 	%rd21, %rd4;
	cvta.to.global.u64 	%rd22, %rd9;
	cvta.to.global.u64 	%rd23, %rd5;
	cvta.to.global.u64 	%rd24, %rd10;
	ld.shared.f32 	%f15, [%r19];
	cvt.rni.s64.f32 	%rd25, %f15;
	shl.b64 	%rd26, %rd25, 32;
	shr.s64 	%rd27, %rd26, 30;
	add.s64 	%rd28, %rd1, %rd27;
	ld.global.f32 	%f16, [%rd28];
	st.global.f32 	[%rd16], %f16;
	add.s64 	%rd29, %rd17, %rd27;
	ld.global.f32 	%f17, [%rd29];
	st.global.f32 	[%rd18], %f17;
	add.s64 	%rd30, %rd19, %rd27;
	ld.global.f32 	%f18, [%rd30];
	st.global.f32 	[%rd20], %f18;
	add.s64 	%rd31, %rd21, %rd27;
	ld.global.u32 	%r20, [%rd31];
	st.global.u32 	[%rd22], %r20;
	add.s64 	%rd32, %rd23, %rd27;
	ld.global.u32 	%r21, [%rd32];
	st.global.u32 	[%rd24], %r21;
	ret;

}


// ===== COMPILED SASS (sm_100) =====

	.target	sm_100

	.elftype	@"ET_EXEC"


//--------------------- .note.nv.tkinfo           --------------------------
	.section	.note.nv.tkinfo,"",@"SHT_NOTE"
	.sectionflags	@"SHF_NOTE_NV_TKINFO"
	.tkinfo
        /*0018*/ 	.word	0x00000002
        /*0030*/ 	.string	""
        /*0030*/ 	.string	"ptxas"
        /*0030*/ 	.string	"Cuda compilation tools, release 13.0, V13.0.88"
        /*0030*/ 	.string	"Build cuda_13.0.r13.0/compiler.36424714_0"
        /*0030*/ 	.string	"-arch sm_100 -m 64 "



//--------------------- .note.nv.cuinfo           --------------------------
	.section	.note.nv.cuinfo,"",@"SHT_NOTE"
	.sectionflags	@"SHF_NOTE_NV_CUINFO"
        /*0018*/ 	.short	0x0002
        /*001a*/ 	.short	0x0064
        /*001c*/ 	.short	0x0082
	.zero		2


//--------------------- .nv.info                  --------------------------
	.section	.nv.info,"",@"SHT_CUDA_INFO"
	.align	4


	//----- nvinfo : EIATTR_REGCOUNT
	.align		4
        /*0000*/ 	.byte	0x04, 0x2f
        /*0002*/ 	.short	(.L_1 - .L_0)
	.align		4
.L_0:
        /*0004*/ 	.word	index@(_Z12detrender_k1PKfS0_S0_ffiS0_iS0_ifiPf)
        /*0008*/ 	.word	0x00000076


	//----- nvinfo : EIATTR_FRAME_SIZE
	.align		4
.L_1:
        /*000c*/ 	.byte	0x04, 0x11
        /*000e*/ 	.short	(.L_3 - .L_2)
	.align		4
.L_2:
        /*0010*/ 	.word	index@($__internal_11_$__cuda_sm3x_div_rn_noftz_f32_slowpath)
        /*0014*/ 	.word	0x00000000


	//----- nvinfo : EIATTR_FRAME_SIZE
	.align		4
.L_3:
        /*0018*/ 	.byte	0x04, 0x11
        /*001a*/ 	.short	(.L_5 - .L_4)
	.align		4
.L_4:
        /*001c*/ 	.word	index@($__internal_10_$__cuda_sm20_div_rn_f64_full)
        /*0020*/ 	.word	0x00000000


	//----- nvinfo : EIATTR_FRAME_SIZE
	.align		4
.L_5:
        /*0024*/ 	.byte	0x04, 0x11
        /*0026*/ 	.short	(.L_7 - .L_6)
	.align		4
.L_6:
        /*0028*/ 	.word	index@(_Z12detrender_k1PKfS0_S0_ffiS0_iS0_ifiPf)
        /*002c*/ 	.word	0x00000000


	//----- nvinfo : EIATTR_REGCOUNT
	.align		4
.L_7:
        /*0030*/ 	.byte	0x04, 0x2f
        /*0032*/ 	.short	(.L_9 - .L_8)
	.align		4
.L_8:
        /*0034*/ 	.word	index@(_Z12detrender_k2fPiiPKfifiS1_f)
        /*0038*/ 	.word	0x00000010


	//----- nvinfo : EIATTR_FRAME_SIZE
	.align		4
.L_9:
        /*003c*/ 	.byte	0x04, 0x11
        /*003e*/ 	.short	(.L_11 - .L_10)
	.align		4
.L_10:
        /*0040*/ 	.word	index@($__internal_9_$__cuda_sm3x_div_rn_noftz_f32_slowpath)
        /*0044*/ 	.word	0x00000000


	//----- nvinfo : EIATTR_FRAME_SIZE
	.align		4
.L_11:
        /*0048*/ 	.byte	0x04, 0x11
        /*004a*/ 	.short	(.L_13 - .L_12)
	.align		4
.L_12:
        /*004c*/ 	.word	index@(_Z12detrender_k2fPiiPKfifiS1_f)
        /*0050*/ 	.word	0x00000000


	//----- nvinfo : EIATTR_REGCOUNT
	.align		4
.L_13:
        /*0054*/ 	.byte	0x04, 0x2f
        /*0056*/ 	.short	(.L_15 - .L_14)
	.align		4
.L_14:
        /*0058*/ 	.word	index@(_Z12detrender_k3PKfS0_S0_ffiPf)
        /*005c*/ 	.word	0x00000034


	//----- nvinfo : EIATTR_FRAME_SIZE
	.align		4
.L_15:
        /*0060*/ 	.byte	0x04, 0x11
        /*0062*/ 	.short	(.L_17 - .L_16)
	.align		4
.L_16:
        /*0064*/ 	.word	index@($__internal_8_$__cuda_sm20_div_rn_f64_full)
        /*0068*/ 	.word	0x00000000


	//----- nvinfo : EIATTR_FRAME_SIZE
	.align		4
.L_17:
        /*006c*/ 	.byte	0x04, 0x11
        /*006e*/ 	.short	(.L_19 - .L_18)
	.align		4
.L_18:
        /*0070*/ 	.word	index@(_Z12detrender_k3PKfS0_S0_ffiPf)
        /*0074*/ 	.word	0x00000000


	//----- nvinfo : EIATTR_REGCOUNT
	.align		4
.L_19:
        /*0078*/ 	.byte	0x04, 0x2f
        /*007a*/ 	.short	(.L_21 - .L_20)
	.align		4
.L_20:
        /*007c*/ 	.word	index@(_Z18monotransit_searchPKfS0_S0_fiS0_iS0_ifiPfS1_S1_)
        /*0080*/ 	.word	0x00000022


	//----- nvinfo : EIATTR_FRAME_SIZE
	.align		4
.L_21:
        /*0084*/ 	.byte	0x04, 0x11
        /*0086*/ 	.short	(.L_23 - .L_22)
	.align		4
.L_22:
        /*0088*/ 	.word	index@($__internal_7_$__cuda_sm3x_div_rn_noftz_f32_slowpath)
        /*008c*/ 	.word	0x00000000


	//----- nvinfo : EIATTR_FRAME_SIZE
	.align		4
.L_23:
        /*0090*/ 	.byte	0x04, 0x11
        /*0092*/ 	.short	(.L_25 - .L_24)
	.align		4
.L_24:
        /*0094*/ 	.word	index@($__internal_6_$__cuda_sm20_rcp_rn_f32_slowpath)
        /*0098*/ 	.word	0x00000000


	//----- nvinfo : EIATTR_FRAME_SIZE
	.align		4
.L_25:
        /*009c*/ 	.byte	0x04, 0x11
        /*009e*/ 	.short	(.L_27 - .L_26)
	.align		4
.L_26:
        /*00a0*/ 	.word	index@(_Z18monotransit_searchPKfS0_S0_fiS0_iS0_ifiPfS1_S1_)
        /*00a4*/ 	.word	0x00000000


	//----- nvinfo : EIATTR_REGCOUNT
	.align		4
.L_27:
        /*00a8*/ 	.byte	0x04, 0x2f
        /*00aa*/ 	.short	(.L_29 - .L_28)
	.align		4
.L_28:
        /*00ac*/ 	.word	index@(_Z11resample_k1PKddS0_S0_iPdS1_)
        /*00b0*/ 	.word	0x0000001c


	//----- nvinfo : EIATTR_FRAME_SIZE
	.align		4
.L_29:
        /*00b4*/ 	.byte	0x04, 0x11
        /*00b6*/ 	.short	(.L_31 - .L_30)
	.align		4
.L_30:
        /*00b8*/ 	.word	index@($__internal_5_$__cuda_sm20_div_rn_f64_full)
        /*00bc*/ 	.word	0x00000000


	//----- nvinfo : EIATTR_FRAME_SIZE
	.align		4
.L_31:
        /*00c0*/ 	.byte	0x04, 0x11
        /*00c2*/ 	.short	(.L_33 - .L_32)
	.align		4
.L_32:
        /*00c4*/ 	.word	index@($__internal_4_$__cuda_sm20_dblrcp_rn_slowpath_v3)
        /*00c8*/ 	.word	0x00000000


	//----- nvinfo : EIATTR_FRAME_SIZE
	.align		4
.L_33:
        /*00cc*/ 	.byte	0x04, 0x11
        /*00ce*/ 	.short	(.L_35 - .L_34)
	.align		4
.L_34:
        /*00d0*/ 	.word	index@(_Z11resample_k1PKddS0_S0_iPdS1_)
        /*00d4*/ 	.word	0x00000000


	//----- nvinfo : EIATTR_REGCOUNT
	.align		4
.L_35:
        /*00d8*/ 	.byte	0x04, 0x2f
        /*00da*/ 	.short	(.L_37 - .L_36)
	.align		4
.L_36:
        /*00dc*/ 	.word	index@(_Z11resample_k2PKdS0_PdS1_i)
        /*00e0*/ 	.word	0x0000001b


	//----- nvinfo : EIATTR_FRAME_SIZE
	.align		4
.L_37:
        /*00e4*/ 	.byte	0x04, 0x11
        /*00e6*/ 	.short	(.L_39 - .L_38)
	.align		4
.L_38:
        /*00e8*/ 	.word	index@($__internal_3_$__cuda_sm20_drsqrt_f64_slowpath_v2)
        /*00ec*/ 	.word	0x00000000


	//----- nvinfo : EIATTR_FRAME_SIZE
	.align		4
.L_39:
        /*00f0*/ 	.byte	0x04, 0x11
        /*00f2*/ 	.short	(.L_41 - .L_40)
	.align		4
.L_40:
        /*00f4*/ 	.word	index@($__internal_2_$__cuda_sm20_div_rn_f64_full)
        /*00f8*/ 	.word	0x00000000


	//----- nvinfo : EIATTR_FRAME_SIZE
	.align		4
.L_41:
        /*00fc*/ 	.byte	0x04, 0x11
        /*00fe*/ 	.short	(.L_43 - .L_42)
	.align		4
.L_42:
        /*0100*/ 	.word	index@(_Z11resample_k2PKdS0_PdS1_i)
        /*0104*/ 	.word	0x00000000


	//----- nvinfo : EIATTR_REGCOUNT
	.align		4
.L_43:
        /*0108*/ 	.byte	0x04, 0x2f
        /*010a*/ 	.short	(.L_45 - .L_44)
	.align		4
.L_44:
        /*010c*/ 	.word	index@(_Z18periodic_search_k1fPKfS0_S0_iiiiPfS1_S1_PiS2_)
        /*0110*/ 	.word	0x0000001e


	//----- nvinfo : EIATTR_FRAME_SIZE
	.align		4
.L_45:
        /*0114*/ 	.byte	0x04, 0x11
        /*0116*/ 	.short	(.L_47 - .L_46)
	.align		4
.L_46:
        /*0118*/ 	.word	index@($__internal_1_$__cuda_sm3x_div_rn_noftz_f32_slowpath)
        /*011c*/ 	.word	0x00000000


	//----- nvinfo : EIATTR_FRAME_SIZE
	.align		4
.L_47:
        /*0120*/ 	.byte	0x04, 0x11
        /*0122*/ 	.short	(.L_49 - .L_48)
	.align		4
.L_48:
        /*0124*/ 	.word	index@($__internal_0_$__cuda_sm20_rcp_rn_f32_slowpath)
        /*0128*/ 	.word	0x00000000


	//----- nvinfo : EIATTR_FRAME_SIZE
	.align		4
.L_49:
        /*012c*/ 	.byte	0x04, 0x11
        /*012e*/ 	.short	(.L_51 - .L_50)
	.align		4
.L_50:
        /*0130*/ 	.word	index@(_Z18periodic_search_k1fPKfS0_S0_iiiiPfS1_S1_PiS2_)
        /*0134*/ 	.word	0x00000000


	//----- nvinfo : EIATTR_REGCOUNT
	.align		4
.L_51:
        /*0138*/ 	.byte	0x04, 0x2f
        /*013a*/ 	.short	(.L_53 - .L_52)
	.align		4
.L_52:
        /*013c*/ 	.word	index@(_Z18periodic_search_k2PKfS0_S0_PKiS2_PfS3_S3_PiS4_i)
        /*0140*/ 	.word	0x00000014


	//----- nvinfo : EIATTR_FRAME_SIZE
	.align		4
.L_53:
        /*0144*/ 	.byte	0x04, 0x11
        /*0146*/ 	.short	(.L_55 - .L_54)
	.align		4
.L_54:
        /*0148*/ 	.word	index@(_Z18periodic_search_k2PKfS0_S0_PKiS2_PfS3_S3_PiS4_i)
        /*014c*/ 	.word	0x00000000


	//----- nvinfo : EIATTR_MIN_STACK_SIZE
	.align		4
.L_55:
        /*0150*/ 	.byte	0x04, 0x12
        /*0152*/ 	.short	(.L_57 - .L_56)
	.align		4
.L_56:
        /*0154*/ 	.word	index@(_Z18periodic_search_k2PKfS0_S0_PKiS2_PfS3_S3_PiS4_i)
        /*0158*/ 	.word	0x00000000


	//----- nvinfo : EIATTR_MIN_STACK_SIZE
	.align		4
.L_57:
        /*015c*/ 	.byte	0x04, 0x12
        /*015e*/ 	.short	(.L_59 - .L_58)
	.align		4
.L_58:
        /*0160*/ 	.word	index@(_Z18periodic_search_k1fPKfS0_S0_iiiiPfS1_S1_PiS2_)
        /*0164*/ 	.word	0x00000000


	//----- nvinfo : EIATTR_MIN_STACK_SIZE
	.align		4
.L_59:
        /*0168*/ 	.byte	0x04, 0x12
        /*016a*/ 	.short	(.L_61 - .L_60)
	.align		4
.L_60:
        /*016c*/ 	.word	index@(_Z11resample_k2PKdS0_PdS1_i)
        /*0170*/ 	.word	0x00000000


	//----- nvinfo : EIATTR_MIN_STACK_SIZE
	.align		4
.L_61:
        /*0174*/ 	.byte	0x04, 0x12
        /*0176*/ 	.short	(.L_63 - .L_62)
	.align		4
.L_62:
        /*0178*/ 	.word	index@(_Z11resample_k1PKddS0_S0_iPdS1_)
        /*017c*/ 	.word	0x00000000


	//----- nvinfo : EIATTR_MIN_STACK_SIZE
	.align		4
.L_63:
        /*0180*/ 	.byte	0x04, 0x12
        /*0182*/ 	.short	(.L_65 - .L_64)
	.align		4
.L_64:
        /*0184*/ 	.word	index@(_Z18monotransit_searchPKfS0_S0_fiS0_iS0_ifiPfS1_S1_)
        /*0188*/ 	.word	0x00000000


	//----- nvinfo : EIATTR_MIN_STACK_SIZE
	.align		4
.L_65:
        /*018c*/ 	.byte	0x04, 0x12
        /*018e*/ 	.short	(.L_67 - .L_66)
	.align		4
.L_66:
        /*0190*/ 	.word	index@(_Z12detrender_k3PKfS0_S0_ffiPf)
        /*0194*/ 	.word	0x00000000


	//----- nvinfo : EIATTR_MIN_STACK_SIZE
	.align		4
.L_67:
        /*0198*/ 	.byte	0x04, 0x12
        /*019a*/ 	.short	(.L_69 - .L_68)
	.align		4
.L_68:
        /*019c*/ 	.word	index@(_Z12detrender_k2fPiiPKfifiS1_f)
        /*01a0*/ 	.word	0x00000000


	//----- nvinfo : EIATTR_MIN_STACK_SIZE
	.align		4
.L_69:
        /*01a4*/ 	.byte	0x04, 0x12
        /*01a6*/ 	.short	(.L_71 - .L_70)
	.align		4
.L_70:
        /*01a8*/ 	.word	index@(_Z12detrender_k1PKfS0_S0_ffiS0_iS0_ifiPf)
        /*01ac*/ 	.word	0x00000000
.L_71:


//--------------------- .nv.compat                --------------------------
	.section	.nv.compat,"",@"SHT_CUDA_COMPAT_INFO"
	.align	4
        /*0000*/ 	.byte	0x02, 0x09, 0x00, 0x00, 0x02, 0x02, 0x01, 0x00, 0x02, 0x05, 0x05, 0x00, 0x03, 0x07, 0x01, 0x01
        /*0010*/ 	.byte	0x02, 0x03, 0x00, 0x00, 0x02, 0x06, 0x01, 0x00, 0x04, 0x0b, 0x08, 0x00, 0x01, 0x00, 0x00, 0x00
        /*0020*/ 	.byte	0x00, 0x00, 0x00, 0x00


//--------------------- .nv.info._Z18periodic_search_k2PKfS0_S0_PKiS2_PfS3_S3_PiS4_i --------------------------
	.section	.nv.info._Z18periodic_search_k2PKfS0_S0_PKiS2_PfS3_S3_PiS4_i,"",@"SHT_CUDA_INFO"
	.sectionflags	@""
	.align	4


	//----- nvinfo : EIATTR_CUDA_API_VERSION
	.align		4
        /*0000*/ 	.byte	0x04, 0x37
        /*0002*/ 	.short	(.L_73 - .L_72)
.L_72:
        /*0004*/ 	.word	0x00000082


	//----- nvinfo : EIATTR_KPARAM_INFO
	.align		4
.L_73:
        /*0008*/ 	.byte	0x04, 0x17
        /*000a*/ 	.short	(.L_75 - .L_74)
.L_74:
        /*000c*/ 	.word	0x00000000
        /*0010*/ 	.short	0x000a
        /*0012*/ 	.short	0x0050
        /*0014*/ 	.byte	0x00, 0xf0, 0x11, 0x00


	//----- nvinfo : EIATTR_KPARAM_INFO
	.align		4
.L_75:
        /*0018*/ 	.byte	0x04, 0x17
        /*001a*/ 	.short	(.L_77 - .L_76)
.L_76:
        /*001c*/ 	.word	0x00000000
        /*0020*/ 	.short	0x0009
        /*0022*/ 	.short	0x0048
        /*0024*/ 	.byte	0x00, 0xf5, 0x21, 0x00


	//----- nvinfo : EIATTR_KPARAM_INFO
	.align		4
.L_77:
        /*0028*/ 	.byte	0x04, 0x17
        /*002a*/ 	.short	(.L_79 - .L_78)
.L_78:
        /*002c*/ 	.word	0x00000000
        /*0030*/ 	.short	0x0008
        /*0032*/ 	.short	0x0040
        /*0034*/ 	.byte	0x00, 0xf5, 0x21, 0x00


	//----- nvinfo : EIATTR_KPARAM_INFO
	.align		4
.L_79:
        /*0038*/ 	.byte	0x04, 0x17
        /*003a*/ 	.short	(.L_81 - .L_80)
.L_80:
        /*003c*/ 	.word	0x00000000
        /*0040*/ 	.short	0x0007
        /*0042*/ 	.short	0x0038
        /*0044*/ 	.byte	0x00, 0xf5, 0x21, 0x00


	//----- nvinfo : EIATTR_KPARAM_INFO
	.align		4
.L_81:
        /*0048*/ 	.byte	0x04, 0x17
        /*004a*/ 	.short	(.L_83 - .L_82)
.L_82:
        /*004c*/ 	.word	0x00000000
        /*0050*/ 	.short	0x0006
        /*0052*/ 	.short	0x0030
        /*0054*/ 	.byte	0x00, 0xf5, 0x21, 0x00


	//----- nvinfo : EIATTR_KPARAM_INFO
	.align		4
.L_83:
        /*0058*/ 	.byte	0x04, 0x17
        /*005a*/ 	.short	(.L_85 - .L_84)
.L_84:
        /*005c*/ 	.word	0x00000000
        /*0060*/ 	.short	0x0005
        /*0062*/ 	.short	0x0028
        /*0064*/ 	.byte	0x00, 0xf5, 0x21, 0x00


	//----- nvinfo : EIATTR_KPARAM_INFO
	.align		4
.L_85:
        /*0068*/ 	.byte	0x04, 0x17
        /*006a*/ 	.short	(.L_87 - .L_86)
.L_86:
        /*006c*/ 	.word	0x00000000
        /*0070*/ 	.short	0x0004
        /*0072*/ 	.short	0x0020
        /*0074*/ 	.byte	0x00, 0xf5, 0x21, 0x00


	//----- nvinfo : EIATTR_KPARAM_INFO
	.align		4
.L_87:
        /*0078*/ 	.byte	0x04, 0x17
        /*007a*/ 	.short	(.L_89 - .L_88)
.L_88:
        /*007c*/ 	.word	0x00000000
        /*0080*/ 	.short	0x0003
        /*0082*/ 	.short	0x0018
        /*0084*/ 	.byte	0x00, 0xf5, 0x21, 0x00


	//----- nvinfo : EIATTR_KPARAM_INFO
	.align		4
.L_89:
        /*0088*/ 	.byte	0x04, 0x17
        /*008a*/ 	.short	(.L_91 - .L_90)
.L_90:
        /*008c*/ 	.word	0x00000000
        /*0090*/ 	.short	0x0002
        /*0092*/ 	.short	0x0010
        /*0094*/ 	.byte	0x00, 0xf5, 0x21, 0x00


	//----- nvinfo : EIATTR_KPARAM_INFO
	.align		4
.L_91:
        /*0098*/ 	.byte	0x04, 0x17
        /*009a*/ 	.short	(.L_93 - .L_92)
.L_92:
        /*009c*/ 	.word	0x00000000
        /*00a0*/ 	.short	0x0001
        /*00a2*/ 	.short	0x0008
        /*00a4*/ 	.byte	0x00, 0xf5, 0x21, 0x00


	//----- nvinfo : EIATTR_KPARAM_INFO
	.align		4
.L_93:
        /*00a8*/ 	.byte	0x04, 0x17
        /*00aa*/ 	.short	(.L_95 - .L_94)
.L_94:
        /*00ac*/ 	.word	0x00000000
        /*00b0*/ 	.short	0x0000
        /*00b2*/ 	.short	0x0000
        /*00b4*/ 	.byte	0x00, 0xf5, 0x21, 0x00


	//----- nvinfo : EIATTR_SPARSE_MMA_MASK
	.align		4
.L_95:
        /*00b8*/ 	.byte	0x03, 0x50
        /*00ba*/ 	.short	0x0000


	//----- nvinfo : EIATTR_MAXREG_COUNT
	.align		4
        /*00bc*/ 	.byte	0x03, 0x1b
        /*00be*/ 	.short	0x00ff


	//----- nvinfo : EIATTR_NUM_BARRIERS
	.align		4
        /*00c0*/ 	.byte	0x02, 0x4c
        /*00c2*/ 	.byte	0x01
	.zero		1


	//----- nvinfo : EIATTR_MERCURY_ISA_VERSION
	.align		4
        /*00c4*/ 	.byte	0x03, 0x5f
        /*00c6*/ 	.short	0x0101


	//----- nvinfo : EIATTR_VRC_CTA_INIT_COUNT
	.align		4
        /*00c8*/ 	.byte	0x02, 0x4a
	.zero		1
	.zero		1


	//----- nvinfo : EIATTR_EXIT_INSTR_OFFSETS
	.align		4
        /*00cc*/ 	.byte	0x04, 0x1c
        /*00ce*/ 	.short	(.L_97 - .L_96)


	//   ....[0]....
.L_96:
        /*00d0*/ 	.word	0x00000630


	//----- nvinfo : EIATTR_CRS_STACK_SIZE
	.align		4
.L_97:
        /*00d4*/ 	.byte	0x04, 0x1e
        /*00d6*/ 	.short	(.L_99 - .L_98)
.L_98:
        /*00d8*/ 	.word	0x00000000


	//----- nvinfo : EIATTR_CBANK_PARAM_SIZE
	.align		4
.L_99:
        /*00dc*/ 	.byte	0x03, 0x19
        /*00de*/ 	.short	0x0054


	//----- nvinfo : EIATTR_PARAM_CBANK
	.align		4
        /*00e0*/ 	.byte	0x04, 0x0a
        /*00e2*/ 	.short	(.L_101 - .L_100)
	.align		4
.L_100:
        /*00e4*/ 	.word	index@(.nv.constant0._Z18periodic_search_k2PKfS0_S0_PKiS2_PfS3_S3_PiS4_i)
        /*00e8*/ 	.short	0x0380
        /*00ea*/ 	.short	0x0054


	//----- nvinfo : EIATTR_SW_WAR
	.align		4
.L_101:
        /*00ec*/ 	.byte	0x04, 0x36
        /*00ee*/ 	.short	(.L_103 - .L_102)
.L_102:
        /*00f0*/ 	.word	0x00000008
.L_103:


//--------------------- .nv.info._Z18periodic_search_k1fPKfS0_S0_iiiiPfS1_S1_PiS2_ --------------------------
	.section	.nv.info._Z18periodic_search_k1fPKfS0_S0_iiiiPfS1_S1_PiS2_,"",@"SHT_CUDA_INFO"
	.sectionflags	@""
	.align	4


	//----- nvinfo : EIATTR_CUDA_API_VERSION
	.align		4
        /*0000*/ 	.byte	0x04, 0x37
        /*0002*/ 	.short	(.L_105 - .L_104)
.L_104:
        /*0004*/ 	.word	0x00000082


	//----- nvinfo : EIATTR_KPARAM_INFO
	.align		4
.L_105:
        /*0008*/ 	.byte	0x04, 0x17
        /*000a*/ 	.short	(.L_107 - .L_106)
.L_106:
        /*000c*/ 	.word	0x00000000
        /*0010*/ 	.short	0x000c
        /*0012*/ 	.short	0x0050
        /*0014*/ 	.byte	0x00, 0xf5, 0x21, 0x00


	//----- nvinfo : EIATTR_KPARAM_INFO
	.align		4
.L_107:
        /*0018*/ 	.byte	0x04, 0x17
        /*001a*/ 	.short	(.L_109 - .L_108)
.L_108:
        /*001c*/ 	.word	0x00000000
        /*0020*/ 	.short	0x000b
        /*0022*/ 	.short	0x0048
        /*0024*/ 	.byte	0x00, 0xf5, 0x21, 0x00


	//----- nvinfo : EIATTR_KPARAM_INFO
	.align		4
.L_109:
        /*0028*/ 	.byte	0x04, 0x17
        /*002a*/ 	.short	(.L_111 - .L_110)
.L_110:
        /*002c*/ 	.word	0x00000000
        /*0030*/ 	.short	0x000a
        /*0032*/ 	.short	0x0040
        /*0034*/ 	.byte	0x00, 0xf5, 0x21, 0x00


	//----- nvinfo : EIATTR_KPARAM_INFO
	.align		4
.L_111:
        /*0038*/ 	.byte	0x04, 0x17
        /*003a*/ 	.short	(.L_113 - .L_112)
.L_112:
        /*003c*/ 	.word	0x00000000
        /*0040*/ 	.short	0x0009
        /*0042*/ 	.short	0x0038
        /*0044*/ 	.byte	0x00, 0xf5, 0x21, 0x00


	//----- nvinfo : EIATTR_KPARAM_INFO
	.align		4
.L_113:
        /*0048*/ 	.byte	0x04, 0x17
        /*004a*/ 	.short	(.L_115 - .L_114)
.L_114:
        /*004c*/ 	.word	0x00000000
        /*0050*/ 	.short	0x0008
        /*0052*/ 	.short	0x0030
        /*0054*/ 	.byte	0x00, 0xf5, 0x21, 0x00


	//----- nvinfo : EIATTR_KPARAM_INFO
	.align		4
.L_115:
        /*0058*/ 	.byte	0x04, 0x17
        /*005a*/ 	.short	(.L_117 - .L_116)
.L_116:
        /*005c*/ 	.word	0x00000000
        /*0060*/ 	.short	0x0007
        /*0062*/ 	.short	0x002c
        /*0064*/ 	.byte	0x00, 0xf0, 0x11, 0x00


	//----- nvinfo : EIATTR_KPARAM_INFO
	.align		4
.L_117:
        /*0068*/ 	.byte	0x04, 0x17
        /*006a*/ 	.short	(.L_119 - .L_118)
.L_118:
        /*006c*/ 	.word	0x00000000
        /*0070*/ 	.short	0x0006
        /*0072*/ 	.short	0x0028
        /*0074*/ 	.byte	0x00, 0xf0, 0x11, 0x00


	//----- nvinfo : EIATTR_KPARAM_INFO
	.align		4
.L_119:
        /*0078*/ 	.byte	0x04, 0x17
        /*007a*/ 	.short	(.L_121 - .L_120)
.L_120:
        /*007c*/ 	.word	0x00000000
        /*0080*/ 	.short	0x0005
        /*0082*/ 	.short	0x0024
        /*0084*/ 	.byte	0x00, 0xf0, 0x11, 0x00


	//----- nvinfo : EIATTR_KPARAM_INFO
	.align		4
.L_121:
        /*0088*/ 	.byte	0x04, 0x17
        /*008a*/ 	.short	(.L_123 - .L_122)
.L_122:
        /*008c*/ 	.word	0x00000000
        /*0090*/ 	.short	0x0004
        /*0092*/ 	.short	0x0020
        /*0094*/ 	.byte	0x00, 0xf0, 0x11, 0x00


	//----- nvinfo : EIATTR_KPARAM_INFO
	.align		4
.L_123:
        /*0098*/ 	.byte	0x04, 0x17
        /*009a*/ 	.short	(.L_125 - .L_124)
.L_124:
        /*009c*/ 	.word	0x00000000
        /*00a0*/ 	.short	0x0003
        /*00a2*/ 	.short	0x0018
        /*00a4*/ 	.byte	0x00, 0xf5, 0x21, 0x00


	//----- nvinfo : EIATTR_KPARAM_INFO
	.align		4
.L_125:
        /*00a8*/ 	.byte	0x04, 0x17
        /*00aa*/ 	.short	(.L_127 - .L_126)
.L_126:
        /*00ac*/ 	.word	0x00000000
        /*00b0*/ 	.short	0x0002
        /*00b2*/ 	.short	0x0010
        /*00b4*/ 	.byte	0x00, 0xf5, 0x21, 0x00


	//----- nvinfo : EIATTR_KPARAM_INFO
	.align		4
.L_127:
        /*00b8*/ 	.byte	0x04, 0x17
        /*00ba*/ 	.short	(.L_129 - .L_128)
.L_128:
        /*00bc*/ 	.word	0x00000000
        /*00c0*/ 	.short	0x0001
        /*00c2*/ 	.short	0x0008
        /*00c4*/ 	.byte	0x00, 0xf5, 0x21, 0x00


	//----- nvinfo : EIATTR_KPARAM_INFO
	.align		4
.L_129:
        /*00c8*/ 	.byte	0x04, 0x17
        /*00ca*/ 	.short	(.L_131 - .L_130)
.L_130:
        /*00cc*/ 	.word	0x00000000
        /*00d0*/ 	.short	0x0000
        /*00d2*/ 	.short	0x0000
        /*00d4*/ 	.byte	0x00, 0xf0, 0x11, 0x00


	//----- nvinfo : EIATTR_SPARSE_MMA_MASK
	.align		4
.L_131:
        /*00d8*/ 	.byte	0x03, 0x50
        /*00da*/ 	.short	0x0000


	//----- nvinfo : EIATTR_MAXREG_COUNT
	.align		4
        /*00dc*/ 	.byte	0x03, 0x1b
        /*00de*/ 	.short	0x00ff


	//----- nvinfo : EIATTR_NUM_BARRIERS
	.align		4
        /*00e0*/ 	.byte	0x02, 0x4c
        /*00e2*/ 	.byte	0x01
	.zero		1


	//----- nvinfo : EIATTR_MERCURY_ISA_VERSION
	.align		4
        /*00e4*/ 	.byte	0x03, 0x5f
        /*00e6*/ 	.short	0x0101


	//----- nvinfo : EIATTR_VRC_CTA_INIT_COUNT
	.align		4
        /*00e8*/ 	.byte	0x02, 0x4a
	.zero		1
	.zero		1


	//----- nvinfo : EIATTR_EXIT_INSTR_OFFSETS
	.align		4
        /*00ec*/ 	.byte	0x04, 0x1c
        /*00ee*/ 	.short	(.L_133 - .L_132)


	//   ....[0]....
.L_132:
        /*00f0*/ 	.word	0x00000b10


	//   ....[1]....
        /*00f4*/ 	.word	0x00000d30


	//----- nvinfo : EIATTR_CRS_STACK_SIZE
	.align		4
.L_133:
        /*00f8*/ 	.byte	0x04, 0x1e
        /*00fa*/ 	.short	(.L_135 - .L_134)
.L_134:
        /*00fc*/ 	.word	0x00000000


	//----- nvinfo : EIATTR_CBANK_PARAM_SIZE
	.align		4
.L_135:
        /*0100*/ 	.byte	0x03, 0x19
        /*0102*/ 	.short	0x0058


	//----- nvinfo : EIATTR_PARAM_CBANK
	.align		4
        /*0104*/ 	.byte	0x04, 0x0a
        /*0106*/ 	.short	(.L_137 - .L_136)
	.align		4
.L_136:
        /*0108*/ 	.word	index@(.nv.constant0._Z18periodic_search_k1fPKfS0_S0_iiiiPfS1_S1_PiS2_)
        /*010c*/ 	.short	0x0380
        /*010e*/ 	.short	0x0058


	//----- nvinfo : EIATTR_SW_WAR
	.align		4
.L_137:
        /*0110*/ 	.byte	0x04, 0x36
        /*0112*/ 	.short	(.L_139 - .L_138)
.L_138:
        /*0114*/ 	.word	0x00000008
.L_139:


//--------------------- .nv.info._Z11resample_k2PKdS0_PdS1_i --------------------------
	.section	.nv.info._Z11resample_k2PKdS0_PdS1_i,"",@"SHT_CUDA_INFO"
	.sectionflags	@""
	.align	4


	//----- nvinfo : EIATTR_CUDA_API_VERSION
	.align		4
        /*0000*/ 	.byte	0x04, 0x37
        /*0002*/ 	.short	(.L_141 - .L_140)
.L_140:
        /*0004*/ 	.word	0x00000082


	//----- nvinfo : EIATTR_KPARAM_INFO
	.align		4
.L_141:
        /*0008*/ 	.byte	0x04, 0x17
        /*000a*/ 	.short	(.L_143 - .L_142)
.L_142:
        /*000c*/ 	.word	0x00000000
        /*0010*/ 	.short	0x0004
        /*0012*/ 	.short	0x0020
        /*0014*/ 	.byte	0x00, 0xf0, 0x11, 0x00


	//----- nvinfo : EIATTR_KPARAM_INFO
	.align		4
.L_143:
        /*0018*/ 	.byte	0x04, 0x17
        /*001a*/ 	.short	(.L_145 - .L_144)
.L_144:
        /*001c*/ 	.word	0x00000000
        /*0020*/ 	.short	0x0003
        /*0022*/ 	.short	0x0018
        /*0024*/ 	.byte	0x00, 0xf5, 0x21, 0x00


	//----- nvinfo : EIATTR_KPARAM_INFO
	.align		4
.L_145:
        /*0028*/ 	.byte	0x04, 0x17
        /*002a*/ 	.short	(.L_147 - .L_146)
.L_146:
        /*002c*/ 	.word	0x00000000
        /*0030*/ 	.short	0x0002
        /*0032*/ 	.short	0x0010
        /*0034*/ 	.byte	0x00, 0xf5, 0x21, 0x00


	//----- nvinfo : EIATTR_KPARAM_INFO
	.align		4
.L_147:
        /*0038*/ 	.byte	0x04, 0x17
        /*003a*/ 	.short	(.L_149 - .L_148)
.L_148:
        /*003c*/ 	.word	0x00000000
        /*0040*/ 	.short	0x0001
        /*0042*/ 	.short	0x0008
        /*0044*/ 	.byte	0x00, 0xf5, 0x21, 0x00


	//----- nvinfo : EIATTR_KPARAM_INFO
	.align		4
.L_149:
        /*0048*/ 	.byte	0x04, 0x17
        /*004a*/ 	.short	(.L_151 - .L_150)
.L_150:
        /*004c*/ 	.word	0x00000000
        /*0050*/ 	.short	0x0000
        /*0052*/ 	.short	0x0000
        /*0054*/ 	.byte	0x00, 0xf5, 0x21, 0x00


	//----- nvinfo : EIATTR_SPARSE_MMA_MASK
	.align		4
.L_151:
        /*0058*/ 	.byte	0x03, 0x50
        /*005a*/ 	.short	0x0000


	//----- nvinfo : EIATTR_MAXREG_COUNT
	.align		4
        /*005c*/ 	.byte	0x03, 0x1b
        /*005e*/ 	.short	0x00ff


	//----- nvinfo : EIATTR_MERCURY_ISA_VERSION
	.align		4
        /*0060*/ 	.byte	0x03, 0x5f
        /*0062*/ 	.short	0x0101


	//----- nvinfo : EIATTR_VRC_CTA_INIT_COUNT
	.align		4
        /*0064*/ 	.byte	0x02, 0x4a
	.zero		1
	.zero		1


	//----- nvinfo : EIATTR_EXIT_INSTR_OFFSETS
	.align		4
        /*0068*/ 	.byte	0x04, 0x1c
        /*006a*/ 	.short	(.L_153 - .L_152)


	//   ....[0]....
.L_152:
        /*006c*/ 	.word	0x00000070


	//   ....[1]....
        /*0070*/ 	.word	0x00000390


	//----- nvinfo : EIATTR_CRS_STACK_SIZE
	.align		4
.L_153:
        /*0074*/ 	.byte	0x04, 0x1e
        /*0076*/ 	.short	(.L_155 - .L_154)
.L_154:
        /*0078*/ 	.word	0x00000000


	//----- nvinfo : EIATTR_CBANK_PARAM_SIZE
	.align		4
.L_155:
        /*007c*/ 	.byte	0x03, 0x19
        /*007e*/ 	.short	0x0024


	//----- nvinfo : EIATTR_PARAM_CBANK
	.align		4
        /*0080*/ 	.byte	0x04, 0x0a
        /*0082*/ 	.short	(.L_157 - .L_156)
	.align		4
.L_156:
        /*0084*/ 	.word	index@(.nv.constant0._Z11resample_k2PKdS0_PdS1_i)
        /*0088*/ 	.short	0x0380
        /*008a*/ 	.short	0x0024


	//----- nvinfo : EIATTR_SW_WAR
	.align		4
.L_157:
        /*008c*/ 	.byte	0x04, 0x36
        /*008e*/ 	.short	(.L_159 - .L_158)
.L_158:
        /*0090*/ 	.word	0x00000008
.L_159:


//--------------------- .nv.info._Z11resample_k1PKddS0_S0_iPdS1_ --------------------------
	.section	.nv.info._Z11resample_k1PKddS0_S0_iPdS1_,"",@"SHT_CUDA_INFO"
	.sectionflags	@""
	.align	4


	//----- nvinfo : EIATTR_CUDA_API_VERSION
	.align		4
        /*0000*/ 	.byte	0x04, 0x37
        /*0002*/ 	.short	(.L_161 - .L_160)
.L_160:
        /*0004*/ 	.word	0x00000082


	//----- nvinfo : EIATTR_KPARAM_INFO
	.align		4
.L_161:
        /*0008*/ 	.byte	0x04, 0x17
        /*000a*/ 	.short	(.L_163 - .L_162)
.L_162:
        /*000c*/ 	.word	0x00000000
        /*0010*/ 	.short	0x0006
        /*0012*/ 	.short	0x0030
        /*0014*/ 	.byte	0x00, 0xf5, 0x21, 0x00


	//----- nvinfo : EIATTR_KPARAM_INFO
	.align		4
.L_163:
        /*0018*/ 	.byte	0x04, 0x17
        /*001a*/ 	.short	(.L_165 - .L_164)
.L_164:
        /*001c*/ 	.word	0x00000000
        /*0020*/ 	.short	0x0005
        /*0022*/ 	.short	0x0028
        /*0024*/ 	.byte	0x00, 0xf5, 0x21, 0x00


	//----- nvinfo : EIATTR_KPARAM_INFO
	.align		4
.L_165:
        /*0028*/ 	.byte	0x04, 0x17
        /*002a*/ 	.short	(.L_167 - .L_166)
.L_166:
        /*002c*/ 	.word	0x00000000
        /*0030*/ 	.short	0x0004
        /*0032*/ 	.short	0x0020
        /*0034*/ 	.byte	0x00, 0xf0, 0x11, 0x00


	//----- nvinfo : EIATTR_KPARAM_INFO
	.align		4
.L_167:
        /*0038*/ 	.byte	0x04, 0x17
        /*003a*/ 	.short	(.L_169 - .L_168)
.L_168:
        /*003c*/ 	.word	0x00000000
        /*0040*/ 	.short	0x0003
        /*0042*/ 	.short	0x0018
        /*0044*/ 	.byte	0x00, 0xf5, 0x21, 0x00


	//----- nvinfo : EIATTR_KPARAM_INFO
	.align		4
.L_169:
        /*0048*/ 	.byte	0x04, 0x17
        /*004a*/ 	.short	(.L_171 - .L_170)
.L_170:
        /*004c*/ 	.word	0x00000000
        /*0050*/ 	.short	0x0002
        /*0052*/ 	.short	0x0010
        /*0054*/ 	.byte	0x00, 0xf5, 0x21, 0x00


	//----- nvinfo : EIATTR_KPARAM_INFO
	.align		4
.L_171:
        /*0058*/ 	.byte	0x04, 0x17
        /*005a*/ 	.short	(.L_173 - .L_172)
.L_172:
        /*005c*/ 	.word	0x00000000
        /*0060*/ 	.short	0x0001
        /*0062*/ 	.short	0x0008
        /*0064*/ 	.byte	0x00, 0xf0, 0x21, 0x00


	//----- nvinfo : EIATTR_KPARAM_INFO
	.align		4
.L_173:
        /*0068*/ 	.byte	0x04, 0x17
        /*006a*/ 	.short	(.L_175 - .L_174)
.L_174:
        /*006c*/ 	.word	0x00000000
        /*0070*/ 	.short	0x0000
        /*0072*/ 	.short	0x0000
        /*0074*/ 	.byte	0x00, 0xf5, 0x21, 0x00


	//----- nvinfo : EIATTR_SPARSE_MMA_MASK
	.align		4
.L_175:
        /*0078*/ 	.byte	0x03, 0x50
        /*007a*/ 	.short	0x0000


	//----- nvinfo : EIATTR_MAXREG_COUNT
	.align		4
        /*007c*/ 	.byte	0x03, 0x1b
        /*007e*/ 	.short	0x00ff


	//----- nvinfo : EIATTR_MERCURY_ISA_VERSION
	.align		4
        /*0080*/ 	.byte	0x03, 0x5f
        /*0082*/ 	.short	0x0101


	//----- nvinfo : EIATTR_VRC_CTA_INIT_COUNT
	.align		4
        /*0084*/ 	.byte	0x02, 0x4a
	.zero		1
	.zero		1


	//----- nvinfo : EIATTR_EXIT_INSTR_OFFSETS
	.align		4
        /*0088*/ 	.byte	0x04, 0x1c
        /*008a*/ 	.short	(.L_177 - .L_176)


	//   ....[0]....
.L_176:
        /*008c*/ 	.word	0x00000070


	//   ....[1]....
        /*0090*/ 	.word	0x000000d0


	//   ....[2]....
        /*0094*/ 	.word	0x00000440


	//----- nvinfo : EIATTR_CRS_STACK_SIZE
	.align		4
.L_177:
        /*0098*/ 	.byte	0x04, 0x1e
        /*009a*/ 	.short	(.L_179 - .L_178)
.L_178:
        /*009c*/ 	.word	0x00000000


	//----- nvinfo : EIATTR_CBANK_PARAM_SIZE
	.align		4
.L_179:
        /*00a0*/ 	.byte	0x03, 0x19
        /*00a2*/ 	.short	0x0038


	//----- nvinfo : EIATTR_PARAM_CBANK
	.align		4
        /*00a4*/ 	.byte	0x04, 0x0a
        /*00a6*/ 	.short	(.L_181 - .L_180)
	.align		4
.L_180:
        /*00a8*/ 	.word	index@(.nv.constant0._Z11resample_k1PKddS0_S0_iPdS1_)
        /*00ac*/ 	.short	0x0380
        /*00ae*/ 	.short	0x0038


	//----- nvinfo : EIATTR_SW_WAR
	.align		4
.L_181:
        /*00b0*/ 	.byte	0x04, 0x36
        /*00b2*/ 	.short	(.L_183 - .L_182)
.L_182:
        /*00b4*/ 	.word	0x00000008
.L_183:


//--------------------- .nv.info._Z18monotransit_searchPKfS0_S0_fiS0_iS0_ifiPfS1_S1_ --------------------------
	.section	.nv.info._Z18monotransit_searchPKfS0_S0_fiS0_iS0_ifiPfS1_S1_,"",@"SHT_CUDA_INFO"
	.sectionflags	@""
	.align	4


	//----- nvinfo : EIATTR_CUDA_API_VERSION
	.align		4
        /*0000*/ 	.byte	0x04, 0x37
        /*0002*/ 	.short	(.L_185 - .L_184)
.L_184:
        /*0004*/ 	.word	0x00000082


	//----- nvinfo : EIATTR_KPARAM_INFO
	.align		4
.L_185:
        /*0008*/ 	.byte	0x04, 0x17
        /*000a*/ 	.short	(.L_187 - .L_186)
.L_186:
        /*000c*/ 	.word	0x00000000
        /*0010*/ 	.short	0x000d
        /*0012*/ 	.short	0x0058
        /*0014*/ 	.byte	0x00, 0xf5, 0x21, 0x00


	//----- nvinfo : EIATTR_KPARAM_INFO
	.align		4
.L_187:
        /*0018*/ 	.byte	0x04, 0x17
        /*001a*/ 	.short	(.L_189 - .L_188)
.L_188:
        /*001c*/ 	.word	0x00000000
        /*0020*/ 	.short	0x000c
        /*0022*/ 	.short	0x0050
        /*0024*/ 	.byte	0x00, 0xf5, 0x21, 0x00


	//----- nvinfo : EIATTR_KPARAM_INFO
	.align		4
.L_189:
        /*0028*/ 	.byte	0x04, 0x17
        /*002a*/ 	.short	(.L_191 - .L_190)
.L_190:
        /*002c*/ 	.word	0x00000000
        /*0030*/ 	.short	0x000b
        /*0032*/ 	.short	0x0048
        /*0034*/ 	.byte	0x00, 0xf5, 0x21, 0x00


	//----- nvinfo : EIATTR_KPARAM_INFO
	.align		4
.L_191:
        /*0038*/ 	.byte	0x04, 0x17
        /*003a*/ 	.short	(.L_193 - .L_192)
.L_192:
        /*003c*/ 	.word	0x00000000
        /*0040*/ 	.short	0x000a
        /*0042*/ 	.short	0x0040
        /*0044*/ 	.byte	0x00, 0xf0, 0x11, 0x00


	//----- nvinfo : EIATTR_KPARAM_INFO
	.align		4
.L_193:
        /*0048*/ 	.byte	0x04, 0x17
        /*004a*/ 	.short	(.L_195 - .L_194)
.L_194:
        /*004c*/ 	.word	0x00000000
        /*0050*/ 	.short	0x0009
        /*0052*/ 	.short	0x003c
        /*0054*/ 	.byte	0x00, 0xf0, 0x11, 0x00


	//----- nvinfo : EIATTR_KPARAM_INFO
	.align		4
.L_195:
        /*0058*/ 	.byte	0x04, 0x17
        /*005a*/ 	.short	(.L_197 - .L_196)
.L_196:
        /*005c*/ 	.word	0x00000000
        /*0060*/ 	.short	0x0008
        /*0062*/ 	.short	0x0038
        /*0064*/ 	.byte	0x00, 0xf0, 0x11, 0x00


	//----- nvinfo : EIATTR_KPARAM_INFO
	.align		4
.L_197:
        /*0068*/ 	.byte	0x04, 0x17
        /*006a*/ 	.short	(.L_199 - .L_198)
.L_198:
        /*006c*/ 	.word	0x00000000
        /*0070*/ 	.short	0x0007
        /*0072*/ 	.short	0x0030
        /*0074*/ 	.byte	0x00, 0xf5, 0x21, 0x00


	//----- nvinfo : EIATTR_KPARAM_INFO
	.align		4
.L_199:
        /*0078*/ 	.byte	0x04, 0x17
        /*007a*/ 	.short	(.L_201 - .L_200)
.L_200:
        /*007c*/ 	.word	0x00000000
        /*0080*/ 	.short	0x0006
        /*0082*/ 	.short	0x0028
        /*0084*/ 	.byte	0x00, 0xf0, 0x11, 0x00


	//----- nvinfo : EIATTR_KPARAM_INFO
	.align		4
.L_201:
        /*0088*/ 	.byte	0x04, 0x17
        /*008a*/ 	.short	(.L_203 - .L_202)
.L_202:
        /*008c*/ 	.word	0x00000000
        /*0090*/ 	.short	0x0005
        /*0092*/ 	.short	0x0020
        /*0094*/ 	.byte	0x00, 0xf5, 0x21, 0x00


	//----- nvinfo : EIATTR_KPARAM_INFO
	.align		4
.L_203:
        /*0098*/ 	.byte	0x04, 0x17
        /*009a*/ 	.short	(.L_205 - .L_204)
.L_204:
        /*009c*/ 	.word	0x00000000
        /*00a0*/ 	.short	0x0004
        /*00a2*/ 	.short	0x001c
        /*00a4*/ 	.byte	0x00, 0xf0, 0x11, 0x00


	//----- nvinfo : EIATTR_KPARAM_INFO
	.align		4
.L_205:
        /*00a8*/ 	.byte	0x04, 0x17
        /*00aa*/ 	.short	(.L_207 - .L_206)
.L_206:
        /*00ac*/ 	.word	0x00000000
        /*00b0*/ 	.short	0x0003
        /*00b2*/ 	.short	0x0018
        /*00b4*/ 	.byte	0x00, 0xf0, 0x11, 0x00


	//----- nvinfo : EIATTR_KPARAM_INFO
	.align		4
.L_207:
        /*00b8*/ 	.byte	0x04, 0x17
        /*00ba*/ 	.short	(.L_209 - .L_208)
.L_208:
        /*00bc*/ 	.word	0x00000000
        /*00c0*/ 	.short	0x0002
        /*00c2*/ 	.short	0x0010
        /*00c4*/ 	.byte	0x00, 0xf5, 0x21, 0x00


	//----- nvinfo : EIATTR_KPARAM_INFO
	.align		4
.L_209:
        /*00c8*/ 	.byte	0x04, 0x17
        /*00ca*/ 	.short	(.L_211 - .L_210)
.L_210:
        /*00cc*/ 	.word	0x00000000
        /*00d0*/ 	.short	0x0001
        /*00d2*/ 	.short	0x0008
        /*00d4*/ 	.byte	0x00, 0xf5, 0x21, 0x00


	//----- nvinfo : EIATTR_KPARAM_INFO
	.align		4
.L_211:
        /*00d8*/ 	.byte	0x04, 0x17
        /*00da*/ 	.short	(.L_213 - .L_212)
.L_212:
        /*00dc*/ 	.word	0x00000000
        /*00e0*/ 	.short	0x0000
        /*00e2*/ 	.short	0x0000
        /*00e4*/ 	.byte	0x00, 0xf5, 0x21, 0x00


	//----- nvinfo : EIATTR_SPARSE_MMA_MASK
	.align		4
.L_213:
        /*00e8*/ 	.byte	0x03, 0x50
        /*00ea*/ 	.short	0x0000


	//----- nvinfo : EIATTR_MAXREG_COUNT
	.align		4
        /*00ec*/ 	.byte	0x03, 0x1b
        /*00ee*/ 	.short	0x00ff


	//----- nvinfo : EIATTR_NUM_BARRIERS
	.align		4
        /*00f0*/ 	.byte	0x02, 0x4c
        /*00f2*/ 	.byte	0x01
	.zero		1


	//----- nvinfo : EIATTR_MERCURY_ISA_VERSION
	.align		4
        /*00f4*/ 	.byte	0x03, 0x5f
        /*00f6*/ 	.short	0x0101


	//----- nvinfo : EIATTR_VRC_CTA_INIT_COUNT
	.align		4
        /*00f8*/ 	.byte	0x02, 0x4a
	.zero		1
	.zero		1


	//----- nvinfo : EIATTR_EXIT_INSTR_OFFSETS
	.align		4
        /*00fc*/ 	.byte	0x04, 0x1c
        /*00fe*/ 	.short	(.L_215 - .L_214)


	//   ....[0]....
.L_214:
        /*0100*/ 	.word	0x000001e0


	//   ....[1]....
        /*0104*/ 	.word	0x00000210


	//   ....[2]....
        /*0108*/ 	.word	0x00000330


	//   ....[3]....
        /*010c*/ 	.word	0x000015e0


	//----- nvinfo : EIATTR_CRS_STACK_SIZE
	.align		4
.L_215:
        /*0110*/ 	.byte	0x04, 0x1e
        /*0112*/ 	.short	(.L_217 - .L_216)
.L_216:
        /*0114*/ 	.word	0x00000000


	//----- nvinfo : EIATTR_CBANK_PARAM_SIZE
	.align		4
.L_217:
        /*0118*/ 	.byte	0x03, 0x19
        /*011a*/ 	.short	0x0060


	//----- nvinfo : EIATTR_PARAM_CBANK
	.align		4
        /*011c*/ 	.byte	0x04, 0x0a
        /*011e*/ 	.short	(.L_219 - .L_218)
	.align		4
.L_218:
        /*0120*/ 	.word	index@(.nv.constant0._Z18monotransit_searchPKfS0_S0_fiS0_iS0_ifiPfS1_S1_)
        /*0124*/ 	.short	0x0380
        /*0126*/ 	.short	0x0060


	//----- nvinfo : EIATTR_SW_WAR
	.align		4
.L_219:
        /*0128*/ 	.byte	0x04, 0x36
        /*012a*/ 	.short	(.L_221 - .L_220)
.L_220:
        /*012c*/ 	.word	0x00000008
.L_221:


//--------------------- .nv.info._Z12detrender_k3PKfS0_S0_ffiPf --------------------------
	.section	.nv.info._Z12detrender_k3PKfS0_S0_ffiPf,"",@"SHT_CUDA_INFO"
	.sectionflags	@""
	.align	4


	//----- nvinfo : EIATTR_CUDA_API_VERSION
	.align		4
        /*0000*/ 	.byte	0x04, 0x37
        /*0002*/ 	.short	(.L_223 - .L_222)
.L_222:
        /*0004*/ 	.word	0x00000082


	//----- nvinfo : EIATTR_KPARAM_INFO
	.align		4
.L_223:
        /*0008*/ 	.byte	0x04, 0x17
        /*000a*/ 	.short	(.L_225 - .L_224)
.L_224:
        /*000c*/ 	.word	0x00000000
        /*0010*/ 	.short	0x0006
        /*0012*/ 	.short	0x0028
        /*0014*/ 	.byte	0x00, 0xf5, 0x21, 0x00


	//----- nvinfo : EIATTR_KPARAM_INFO
	.align		4
.L_225:
        /*0018*/ 	.byte	0x04, 0x17
        /*001a*/ 	.short	(.L_227 - .L_226)
.L_226:
        /*001c*/ 	.word	0x00000000
        /*0020*/ 	.short	0x0005
        /*0022*/ 	.short	0x0020
        /*0024*/ 	.byte	0x00, 0xf0, 0x11, 0x00


	//----- nvinfo : EIATTR_KPARAM_INFO
	.align		4
.L_227:
        /*0028*/ 	.byte	0x04, 0x17
        /*002a*/ 	.short	(.L_229 - .L_228)
.L_228:
        /*002c*/ 	.word	0x00000000
        /*0030*/ 	.short	0x0004
        /*0032*/ 	.short	0x001c
        /*0034*/ 	.byte	0x00, 0xf0, 0x11, 0x00


	//----- nvinfo : EIATTR_KPARAM_INFO
	.align		4
.L_229:
        /*0038*/ 	.byte	0x04, 0x17
        /*003a*/ 	.short	(.L_231 - .L_230)
.L_230:
        /*003c*/ 	.word	0x00000000
        /*0040*/ 	.short	0x0003
        /*0042*/ 	.short	0x0018
        /*0044*/ 	.byte	0x00, 0xf0, 0x11, 0x00


	//----- nvinfo : EIATTR_KPARAM_INFO
	.align		4
.L_231:
        /*0048*/ 	.byte	0x04, 0x17
        /*004a*/ 	.short	(.L_233 - .L_232)
.L_232:
        /*004c*/ 	.word	0x00000000
        /*0050*/ 	.short	0x0002
        /*0052*/ 	.short	0x0010
        /*0054*/ 	.byte	0x00, 0xf5, 0x21, 0x00


	//----- nvinfo : EIATTR_KPARAM_INFO
	.align		4
.L_233:
        /*0058*/ 	.byte	0x04, 0x17
        /*005a*/ 	.short	(.L_235 - .L_234)
.L_234:
        /*005c*/ 	.word	0x00000000
        /*0060*/ 	.short	0x0001
        /*0062*/ 	.short	0x0008
        /*0064*/ 	.byte	0x00, 0xf5, 0x21, 0x00


	//----- nvinfo : EIATTR_KPARAM_INFO
	.align		4
.L_235:
        /*0068*/ 	.byte	0x04, 0x17
        /*006a*/ 	.short	(.L_237 - .L_236)
.L_236:
        /*006c*/ 	.word	0x00000000
        /*0070*/ 	.short	0x0000
        /*0072*/ 	.short	0x0000
        /*0074*/ 	.byte	0x00, 0xf5, 0x21, 0x00


	//----- nvinfo : EIATTR_SPARSE_MMA_MASK
	.align		4
.L_237:
        /*0078*/ 	.byte	0x03, 0x50
        /*007a*/ 	.short	0x0000


	//----- nvinfo : EIATTR_MAXREG_COUNT
	.align		4
        /*007c*/ 	.byte	0x03, 0x1b
        /*007e*/ 	.short	0x00ff


	//----- nvinfo : EIATTR_MERCURY_ISA_VERSION
	.align		4
        /*0080*/ 	.byte	0x03, 0x5f
        /*0082*/ 	.short	0x0101


	//----- nvinfo : EIATTR_VRC_CTA_INIT_COUNT
	.align		4
        /*0084*/ 	.byte	0x02, 0x4a
	.zero		1
	.zero		1


	//----- nvinfo : EIATTR_EXIT_INSTR_OFFSETS
	.align		4
        /*0088*/ 	.byte	0x04, 0x1c
        /*008a*/ 	.short	(.L_239 - .L_238)


	//   ....[0]....
.L_238:
        /*008c*/ 	.word	0x00000080


	//   ....[1]....
        /*0090*/ 	.word	0x000012a0


	//   ....[2]....
        /*0094*/ 	.word	0x000019d0


	//----- nvinfo : EIATTR_CRS_STACK_SIZE
	.align		4
.L_239:
        /*0098*/ 	.byte	0x04, 0x1e
        /*009a*/ 	.short	(.L_241 - .L_240)
.L_240:
        /*009c*/ 	.word	0x00000000


	//----- nvinfo : EIATTR_CBANK_PARAM_SIZE
	.align		4
.L_241:
        /*00a0*/ 	.byte	0x03, 0x19
        /*00a2*/ 	.short	0x0030


	//----- nvinfo : EIATTR_PARAM_CBANK
	.align		4
        /*00a4*/ 	.byte	0x04, 0x0a
        /*00a6*/ 	.short	(.L_243 - .L_242)
	.align		4
.L_242:
        /*00a8*/ 	.word	index@(.nv.constant0._Z12detrender_k3PKfS0_S0_ffiPf)
        /*00ac*/ 	.short	0x0380
        /*00ae*/ 	.short	0x0030


	//----- nvinfo : EIATTR_SW_WAR
	.align		4
.L_243:
        /*00b0*/ 	.byte	0x04, 0x36
        /*00b2*/ 	.short	(.L_245 - .L_244)
.L_244:
        /*00b4*/ 	.word	0x00000008
.L_245:


//--------------------- .nv.info._Z12detrender_k2fPiiPKfifiS1_f --------------------------
	.section	.nv.info._Z12detrender_k2fPiiPKfifiS1_f,"",@"SHT_CUDA_INFO"
	.sectionflags	@""
	.align	4


	//----- nvinfo : EIATTR_CUDA_API_VERSION
	.align		4
        /*0000*/ 	.byte	0x04, 0x37
        /*0002*/ 	.short	(.L_247 - .L_246)
.L_246:
        /*0004*/ 	.word	0x00000082


	//----- nvinfo : EIATTR_KPARAM_INFO
	.align		4
.L_247:
        /*0008*/ 	.byte	0x04, 0x17
        /*000a*/ 	.short	(.L_249 - .L_248)
.L_248:
        /*000c*/ 	.word	0x00000000
        /*0010*/ 	.short	0x0008
        /*0012*/ 	.short	0x0038
        /*0014*/ 	.byte	0x00, 0xf0, 0x11, 0x00


	//----- nvinfo : EIATTR_KPARAM_INFO
	.align		4
.L_249:
        /*0018*/ 	.byte	0x04, 0x17
        /*001a*/ 	.short	(.L_251 - .L_250)
.L_250:
        /*001c*/ 	.word	0x00000000
        /*0020*/ 	.short	0x0007
        /*0022*/ 	.short	0x0030
        /*0024*/ 	.byte	0x00, 0xf5, 0x21, 0x00


	//----- nvinfo : EIATTR_KPARAM_INFO
	.align		4
.L_251:
        /*0028*/ 	.byte	0x04, 0x17
        /*002a*/ 	.short	(.L_253 - .L_252)
.L_252:
        /*002c*/ 	.word	0x00000000
        /*0030*/ 	.short	0x0006
        /*0032*/ 	.short	0x0028
        /*0034*/ 	.byte	0x00, 0xf0, 0x11, 0x00


	//----- nvinfo : EIATTR_KPARAM_INFO
	.align		4
.L_253:
        /*0038*/ 	.byte	0x04, 0x17
        /*003a*/ 	.short	(.L_255 - .L_254)
.L_254:
        /*003c*/ 	.word	0x00000000
        /*0040*/ 	.short	0x0005
        /*0042*/ 	.short	0x0024
        /*0044*/ 	.byte	0x00, 0xf0, 0x11, 0x00


	//----- nvinfo : EIATTR_KPARAM_INFO
	.align		4
.L_255:
        /*0048*/ 	.byte	0x04, 0x17
        /*004a*/ 	.short	(.L_257 - .L_256)
.L_256:
        /*004c*/ 	.word	0x00000000
        /*0050*/ 	.short	0x0004
        /*0052*/ 	.short	0x0020
        /*0054*/ 	.byte	0x00, 0xf0, 0x11, 0x00


	//----- nvinfo : EIATTR_KPARAM_INFO
	.align		4
.L_257:
        /*0058*/ 	.byte	0x04, 0x17
        /*005a*/ 	.short	(.L_259 - .L_258)
.L_258:
        /*005c*/ 	.word	0x00000000
        /*0060*/ 	.short	0x0003
        /*0062*/ 	.short	0x0018
        /*0064*/ 	.byte	0x00, 0xf5, 0x21, 0x00


	//----- nvinfo : EIATTR_KPARAM_INFO
	.align		4
.L_259:
        /*0068*/ 	.byte	0x04, 0x17
        /*006a*/ 	.short	(.L_261 - .L_260)
.L_260:
        /*006c*/ 	.word	0x00000000
        /*0070*/ 	.short	0x0002
        /*0072*/ 	.short	0x0010
        /*0074*/ 	.byte	0x00, 0xf0, 0x11, 0x00


	//----- nvinfo : EIATTR_KPARAM_INFO
	.align		4
.L_261:
        /*0078*/ 	.byte	0x04, 0x17
        /*007a*/ 	.short	(.L_263 - .L_262)
.L_262:
        /*007c*/ 	.word	0x00000000
        /*0080*/ 	.short	0x0001
        /*0082*/ 	.short	0x0008
        /*0084*/ 	.byte	0x00, 0xf5, 0x21, 0x00


	//----- nvinfo : EIATTR_KPARAM_INFO
	.align		4
.L_263:
        /*0088*/ 	.byte	0x04, 0x17
        /*008a*/ 	.short	(.L_265 - .L_264)
.L_264:
        /*008c*/ 	.word	0x00000000
        /*0090*/ 	.short	0x0000
        /*0092*/ 	.short	0x0000
        /*0094*/ 	.byte	0x00, 0xf0, 0x11, 0x00


	//----- nvinfo : EIATTR_SPARSE_MMA_MASK
	.align		4
.L_265:
        /*0098*/ 	.byte	0x03, 0x50
        /*009a*/ 	.short	0x0000


	//----- nvinfo : EIATTR_MAXREG_COUNT
	.align		4
        /*009c*/ 	.byte	0x03, 0x1b
        /*009e*/ 	.short	0x00ff


	//----- nvinfo : EIATTR_MERCURY_ISA_VERSION
	.align		4
        /*00a0*/ 	.byte	0x03, 0x5f
        /*00a2*/ 	.short	0x0101


	//----- nvinfo : EIATTR_VRC_CTA_INIT_COUNT
	.align		4
        /*00a4*/ 	.byte	0x02, 0x4a
	.zero		1
	.zero		1


	//----- nvinfo : EIATTR_EXIT_INSTR_OFFSETS
	.align		4
        /*00a8*/ 	.byte	0x04, 0x1c
        /*00aa*/ 	.short	(.L_267 - .L_266)


	//   ....[0]....
.L_266:
        /*00ac*/ 	.word	0x00000070


	//   ....[1]....
        /*00b0*/ 	.word	0x000000b0


	//   ....[2]....
        /*00b4*/ 	.word	0x00000140


	//   ....[3]....
        /*00b8*/ 	.word	0x00000420


	//   ....[4]....
        /*00bc*/ 	.word	0x00000490


	//   ....[5]....
        /*00c0*/ 	.word	0x00000510


	//----- nvinfo : EIATTR_CRS_STACK_SIZE
	.align		4
.L_267:
        /*00c4*/ 	.byte	0x04, 0x1e
        /*00c6*/ 	.short	(.L_269 - .L_268)
.L_268:
        /*00c8*/ 	.word	0x00000000


	//----- nvinfo : EIATTR_CBANK_PARAM_SIZE
	.align		4
.L_269:
        /*00cc*/ 	.byte	0x03, 0x19
        /*00ce*/ 	.short	0x003c


	//----- nvinfo : EIATTR_PARAM_CBANK
	.align		4
        /*00d0*/ 	.byte	0x04, 0x0a
        /*00d2*/ 	.short	(.L_271 - .L_270)
	.align		4
.L_270:
        /*00d4*/ 	.word	index@(.nv.constant0._Z12detrender_k2fPiiPKfifiS1_f)
        /*00d8*/ 	.short	0x0380
        /*00da*/ 	.short	0x003c


	//----- nvinfo : EIATTR_SW_WAR
	.align		4
.L_271:
        /*00dc*/ 	.byte	0x04, 0x36
        /*00de*/ 	.short	(.L_273 - .L_272)
.L_272:
        /*00e0*/ 	.word	0x00000008
.L_273:


//--------------------- .nv.info._Z12detrender_k1PKfS0_S0_ffiS0_iS0_ifiPf --------------------------
	.section	.nv.info._Z12detrender_k1PKfS0_S0_ffiS0_iS0_ifiPf,"",@"SHT_CUDA_INFO"
	.sectionflags	@""
	.align	4


	//----- nvinfo : EIATTR_CUDA_API_VERSION
	.align		4
        /*0000*/ 	.byte	0x04, 0x37
        /*0002*/ 	.short	(.L_275 - .L_274)
.L_274:
        /*0004*/ 	.word	0x00000082


	//----- nvinfo : EIATTR_KPARAM_INFO
	.align		4
.L_275:
        /*0008*/ 	.byte	0x04, 0x17
        /*000a*/ 	.short	(.L_277 - .L_276)
.L_276:
        /*000c*/ 	.word	0x00000000
        /*0010*/ 	.short	0x000c
        /*0012*/ 	.short	0x0050
        /*0014*/ 	.byte	0x00, 0xf5, 0x21, 0x00


	//----- nvinfo : EIATTR_KPARAM_INFO
	.align		4
.L_277:
        /*0018*/ 	.byte	0x04, 0x17
        /*001a*/ 	.short	(.L_279 - .L_278)
.L_278:
        /*001c*/ 	.word	0x00000000
        /*0020*/ 	.short	0x000b
        /*0022*/ 	.short	0x0048
        /*0024*/ 	.byte	0x00, 0xf0, 0x11, 0x00


	//----- nvinfo : EIATTR_KPARAM_INFO
	.align		4
.L_279:
        /*0028*/ 	.byte	0x04, 0x17
        /*002a*/ 	.short	(.L_281 - .L_280)
.L_280:
        /*002c*/ 	.word	0x00000000
        /*0030*/ 	.short	0x000a
        /*0032*/ 	.short	0x0044
        /*0034*/ 	.byte	0x00, 0xf0, 0x11, 0x00


	//----- nvinfo : EIATTR_KPARAM_INFO
	.align		4
.L_281:
        /*0038*/ 	.byte	0x04, 0x17
        /*003a*/ 	.short	(.L_283 - .L_282)
.L_282:
        /*003c*/ 	.word	0x00000000
        /*0040*/ 	.short	0x0009
        /*0042*/ 	.short	0x0040
        /*0044*/ 	.byte	0x00, 0xf0, 0x11, 0x00


	//----- nvinfo : EIATTR_KPARAM_INFO
	.align		4
.L_283:
        /*0048*/ 	.byte	0x04, 0x17
        /*004a*/ 	.short	(.L_285 - .L_284)
.L_284:
        /*004c*/ 	.word	0x00000000
        /*0050*/ 	.short	0x0008
        /*0052*/ 	.short	0x0038
        /*0054*/ 	.byte	0x00, 0xf5, 0x21, 0x00


	//----- nvinfo : EIATTR_KPARAM_INFO
	.align		4
.L_285:
        /*0058*/ 	.byte	0x04, 0x17
        /*005a*/ 	.short	(.L_287 - .L_286)
.L_286:
        /*005c*/ 	.word	0x00000000
        /*0060*/ 	.short	0x0007
        /*0062*/ 	.short	0x0030
        /*0064*/ 	.byte	0x00, 0xf0, 0x11, 0x00


	//----- nvinfo : EIATTR_KPARAM_INFO
	.align		4
.L_287:
        /*0068*/ 	.byte	0x04, 0x17
        /*006a*/ 	.short	(.L_289 - .L_288)
.L_288:
        /*006c*/ 	.word	0x00000000
        /*0070*/ 	.short	0x0006
        /*0072*/ 	.short	0x0028
        /*0074*/ 	.byte	0x00, 0xf5, 0x21, 0x00


	//----- nvinfo : EIATTR_KPARAM_INFO
	.align		4
.L_289:
        /*0078*/ 	.byte	0x04, 0x17
        /*007a*/ 	.short	(.L_291 - .L_290)
.L_290:
        /*007c*/ 	.word	0x00000000
        /*0080*/ 	.short	0x0005
        /*0082*/ 	.short	0x0020
        /*0084*/ 	.byte	0x00, 0xf0, 0x11, 0x00


	//----- nvinfo : EIATTR_KPARAM_INFO
	.align		4
.L_291:
        /*0088*/ 	.byte	0x04, 0x17
        /*008a*/ 	.short	(.L_293 - .L_292)
.L_292:
        /*008c*/ 	.word	0x00000000
        /*0090*/ 	.short	0x0004
        /*0092*/ 	.short	0x001c
        /*0094*/ 	.byte	0x00, 0xf0, 0x11, 0x00


	//----- nvinfo : EIATTR_KPARAM_INFO
	.align		4
.L_293:
        /*0098*/ 	.byte	0x04, 0x17
        /*009a*/ 	.short	(.L_295 - .L_294)
.L_294:
        /*009c*/ 	.word	0x00000000
        /*00a0*/ 	.short	0x0003
        /*00a2*/ 	.short	0x0018
        /*00a4*/ 	.byte	0x00, 0xf0, 0x11, 0x00


	//----- nvinfo : EIATTR_KPARAM_INFO
	.align		4
.L_295:
        /*00a8*/ 	.byte	0x04, 0x17
        /*00aa*/ 	.short	(.L_297 - .L_296)
.L_296:
        /*00ac*/ 	.word	0x00000000
        /*00b0*/ 	.short	0x0002
        /*00b2*/ 	.short	0x0010
        /*00b4*/ 	.byte	0x00, 0xf5, 0x21, 0x00


	//----- nvinfo : EIATTR_KPARAM_INFO
	.align		4
.L_297:
        /*00b8*/ 	.byte	0x04, 0x17
        /*00ba*/ 	.short	(.L_299 - .L_298)
.L_298:
        /*00bc*/ 	.word	0x00000000
        /*00c0*/ 	.short	0x0001
        /*00c2*/ 	.short	0x0008
        /*00c4*/ 	.byte	0x00, 0xf5, 0x21, 0x00


	//----- nvinfo : EIATTR_KPARAM_INFO
	.align		4
.L_299:
        /*00c8*/ 	.byte	0x04, 0x17
        /*00ca*/ 	.short	(.L_301 - .L_300)
.L_300:
        /*00cc*/ 	.word	0x00000000
        /*00d0*/ 	.short	0x0000
        /*00d2*/ 	.short	0x0000
        /*00d4*/ 	.byte	0x00, 0xf5, 0x21, 0x00


	//----- nvinfo : EIATTR_SPARSE_MMA_MASK
	.align		4
.L_301:
        /*00d8*/ 	.byte	0x03, 0x50
        /*00da*/ 	.short	0x0000


	//----- nvinfo : EIATTR_MAXREG_COUNT
	.align		4
        /*00dc*/ 	.byte	0x03, 0x1b
        /*00de*/ 	.short	0x00ff


	//----- nvinfo : EIATTR_NUM_BARRIERS
	.align		4
        /*00e0*/ 	.byte	0x02, 0x4c
        /*00e2*/ 	.byte	0x01
	.zero		1


	//----- nvinfo : EIATTR_MERCURY_ISA_VERSION
	.align		4
        /*00e4*/ 	.byte	0x03, 0x5f
        /*00e6*/ 	.short	0x0101


	//----- nvinfo : EIATTR_VRC_CTA_INIT_COUNT
	.align		4
        /*00e8*/ 	.byte	0x02, 0x4a
	.zero		1
	.zero		1


	//----- nvinfo : EIATTR_EXIT_INSTR_OFFSETS
	.align		4
        /*00ec*/ 	.byte	0x04, 0x1c
        /*00ee*/ 	.short	(.L_303 - .L_302)


	//   ....[0]....
.L_302:
        /*00f0*/ 	.word	0x000001c0


	//   ....[1]....
        /*00f4*/ 	.word	0x00000210


	//   ....[2]....
        /*00f8*/ 	.word	0x00000710


	//   ....[3]....
        /*00fc*/ 	.word	0x00005410


	//----- nvinfo : EIATTR_CRS_STACK_SIZE
	.align		4
.L_303:
        /*0100*/ 	.byte	0x04, 0x1e
        /*0102*/ 	.short	(.L_305 - .L_304)
.L_304:
        /*0104*/ 	.word	0x00000000


	//----- nvinfo : EIATTR_CBANK_PARAM_SIZE
	.align		4
.L_305:
        /*0108*/ 	.byte	0x03, 0x19
        /*010a*/ 	.short	0x0058


	//----- nvinfo : EIATTR_PARAM_CBANK
	.align		4
        /*010c*/ 	.byte	0x04, 0x0a
        /*010e*/ 	.short	(.L_307 - .L_306)
	.align		4
.L_306:
        /*0110*/ 	.word	index@(.nv.constant0._Z12detrender_k1PKfS0_S0_ffiS0_iS0_ifiPf)
        /*0114*/ 	.short	0x0380
        /*0116*/ 	.short	0x0058


	//----- nvinfo : EIATTR_SW_WAR
	.align		4
.L_307:
        /*0118*/ 	.byte	0x04, 0x36
        /*011a*/ 	.short	(.L_309 - .L_308)
.L_308:
        /*011c*/ 	.word	0x00000008
.L_309:


//--------------------- .nv.callgraph             --------------------------
	.section	.nv.callgraph,"",@"SHT_CUDA_CALLGRAPH"
	.align	4
	.sectionentsize	8
	.align		4
        /*0000*/ 	.word	0x00000000
	.align		4
        /*0004*/ 	.word	0xffffffff
	.align		4
        /*0008*/ 	.word	0x00000000
	.align		4
        /*000c*/ 	.word	0xfffffffe
	.align		4
        /*0010*/ 	.word	0x00000000
	.align		4
        /*0014*/ 	.word	0xfffffffd
	.align		4
        /*0018*/ 	.word	0x00000000
	.align		4
        /*001c*/ 	.word	0xfffffffc


//--------------------- .text._Z18periodic_search_k2PKfS0_S0_PKiS2_PfS3_S3_PiS4_i --------------------------
	.section	.text._Z18periodic_search_k2PKfS0_S0_PKiS2_PfS3_S3_PiS4_i,"ax",@progbits
	.align	128
        .global         _Z18periodic_search_k2PKfS0_S0_PKiS2_PfS3_S3_PiS4_i
        .type           _Z18periodic_search_k2PKfS0_S0_PKiS2_PfS3_S3_PiS4_i,@function
        .size           _Z18periodic_search_k2PKfS0_S0_PKiS2_PfS3_S3_PiS4_i,(.L_x_244 - _Z18periodic_search_k2PKfS0_S0_PKiS2_PfS3_S3_PiS4_i)
        .other          _Z18periodic_search_k2PKfS0_S0_PKiS2_PfS3_S3_PiS4_i,@"STO_CUDA_ENTRY STV_DEFAULT"
_Z18periodic_search_k2PKfS0_S0_PKiS2_PfS3_S3_PiS4_i:
.text._Z18periodic_search_k2PKfS0_S0_PKiS2_PfS3_S3_PiS4_i:
[----:B------:R-:W-:Y:S01]  /*0000*/  LDC R1, c[0x0][0x37c] ;  /* 0x0000df00ff017b82 */ /* 0x000fe20000000800 */
[----:B------:R-:W0:Y:S07]  /*0010*/  S2R R8, SR_TID.X ;  /* 0x0000000000087919 */ /* 0x000e2e0000002100 */
[----:B------:R-:W1:Y:S01]  /*0020*/  S2UR UR5, SR_CgaCtaId ;  /* 0x00000000000579c3 */ /* 0x000e620000008800 */
[----:B------:R-:W2:Y:S01]  /*0030*/  LDCU UR8, c[0x0][0x360] ;  /* 0x00006c00ff0877ac */ /* 0x000ea20008000800 */
[----:B------:R-:W-:Y:S01]  /*0040*/  IMAD.MOV.U32 R3, RZ, RZ, 0x7fc00000 ;  /* 0x7fc00000ff037424 */ /* 0x000fe200078e00ff */
[----:B------:R-:W-:Y:S01]  /*0050*/  UMOV UR4, 0x400 ;  /* 0x0000040000047882 */ /* 0x000fe20000000000 */
[----:B------:R-:W3:Y:S01]  /*0060*/  LDCU.64 UR6, c[0x0][0x358] ;  /* 0x00006b00ff0677ac */ /* 0x000ee20008000a00 */
[----:B-1----:R-:W-:Y:S01]  /*0070*/  ULEA UR4, UR5, UR4, 0x18 ;  /* 0x0000000405047291 */ /* 0x002fe2000f8ec0ff */
[----:B------:R-:W1:Y:S05]  /*0080*/  LDCU UR5, c[0x0][0x3d0] ;  /* 0x00007a00ff0577ac */ /* 0x000e6a0008000800 */
[----:B0-----:R-:W-:-:S05]  /*0090*/  LEA R0, R8, UR4, 0x2 ;  /* 0x0000000408007c11 */ /* 0x001fca000f8e10ff */
[----:B------:R0:W-:Y:S04]  /*00a0*/  STS [R0], R3 ;  /* 0x0000000300007388 */ /* 0x0001e80000000800 */
[----:B--2---:R0:W-:Y:S01]  /*00b0*/  STS [R0+UR8], R3 ;  /* 0x0000000300007988 */ /* 0x0041e20008000808 */
[----:B-1----:R-:W-:-:S09]  /*00c0*/  UISETP.GE.AND UP0, UPT, UR5, URZ, UPT ;  /* 0x000000ff0500728c */ /* 0x002fd2000bf06270 */
[----:B0--3--:R-:W-:Y:S05]  /*00d0*/  BRA.U !UP0, `(.L_x_0) ;  /* 0x0000000108787547 */ /* 0x009fea000b800000 */
[----:B------:R-:W0:Y:S01]  /*00e0*/  LDC R10, c[0x0][0x3d0] ;  /* 0x0000f400ff0a7b82 */ /* 0x000e220000000800 */
[----:B------:R-:W-:Y:S01]  /*00f0*/  BSSY.RECONVERGENT B0, `(.L_x_0) ;  /* 0x000001c000007945 */ /* 0x000fe20003800200 */
[----:B------:R-:W-:-:S06]  /*0100*/  IMAD.MOV.U32 R6, RZ, RZ, RZ ;  /* 0x000000ffff067224 */ /* 0x000fcc00078e00ff */
[----:B------:R-:W1:Y:S02]  /*0110*/  LDC.64 R4, c[0x0][0x380] ;  /* 0x0000e000ff047b82 */ /* 0x000e640000000a00 */
.L_x_7:
[----:B------:R-:W-:-:S05]  /*0120*/  IMAD.IADD R9, R8, 0x1, R6 ;  /* 0x0000000108097824 */ /* 0x000fca00078e0206 */
[----:B0-----:R-:W-:-:S13]  /*0130*/  ISETP.GE.AND P0, PT, R9, R10, PT ;  /* 0x0000000a0900720c */ /* 0x001fda0003f06270 */
[----:B-1----:R-:W-:Y:S05]  /*0140*/  @P0 BRA `(.L_x_1) ;  /* 0x0000000000580947 */ /* 0x002fea0003800000 */
[----:B------:R-:W0:Y:S01]  /*0150*/  LDS R7, [R0] ;  /* 0x0000000000077984 */ /* 0x000e220000000800 */
[----:B------:R-:W-:Y:S04]  /*0160*/  BSSY.RECONVERGENT B1, `(.L_x_2) ;  /* 0x0000011000017945 */ /* 0x000fe80003800200 */
[----:B------:R-:W-:Y:S01]  /*0170*/  BSSY.RELIABLE B2, `(.L_x_3) ;  /* 0x000000c000027945 */ /* 0x000fe20003800100 */
[----:B0-----:R-:W-:-:S13]  /*0180*/  FSETP.NAN.AND P0, PT, |R7|, |R7|, PT ;  /* 0x400000070700720b */ /* 0x001fda0003f08200 */
[----:B------:R-:W-:Y:S05]  /*0190*/  @!P0 BRA `(.L_x_4) ;  /* 0x00000000000c8947 */ /* 0x000fea0003800000 */
[----:B-1----:R-:W-:-:S06]  /*01a0*/  IMAD.WIDE R2, R9, 0x4, R4 ;  /* 0x0000000409027825 */ /* 0x002fcc00078e0204 */
[----:B------:R0:W5:Y:S01]  /*01b0*/  LDG.E R3, desc[UR6][R2.64] ;  /* 0x0000000602037981 */ /* 0x000162000c1e1900 */
[----:B------:R-:W-:Y:S05]  /*01c0*/  BRA `(.L_x_5) ;  /* 0x0000000000187947 */ /* 0x000fea0003800000 */
.L_x_4:
[----:B-1----:R-:W-:-:S06]  /*01d0*/  IMAD.WIDE R2, R9, 0x4, R4 ;  /* 0x0000000409027825 */ /* 0x002fcc00078e0204 */
[----:B------:R-:W2:Y:S02]  /*01e0*/  LDG.E R3, desc[UR6][R2.64] ;  /* 0x0000000602037981 */ /* 0x000ea4000c1e1900 */
[----:B--2---:R-:W-:-:S04]  /*01f0*/  FSETP.NAN.AND P0, PT, |R3|, |R3|, PT ;  /* 0x400000030300720b */ /* 0x004fc80003f08200 */
[----:B------:R-:W-:-:S13]  /*0200*/  FSETP.LEU.OR P0, PT, R3, R7, P0 ;  /* 0x000000070300720b */ /* 0x000fda000070b400 */
[----:B------:R-:W-:Y:S05]  /*0210*/  @P0 BREAK.RELIABLE B2 ;  /* 0x0000000000020942 */ /* 0x000fea0003800100 */
[----:B------:R-:W-:Y:S05]  /*0220*/  @P0 BRA `(.L_x_6) ;  /* 0x0000000000100947 */ /* 0x000fea0003800000 */
.L_x_5:
[----:B------:R-:W-:Y:S05]  /*0230*/  BSYNC.RELIABLE B2 ;  /* 0x0000000000027941 */ /* 0x000fea0003800100 */
.L_x_3:
[----:B------:R-:W-:Y:S01]  /*0240*/  I2FP.F32.S32 R7, R9 ;  /* 0x0000000900077245 */ /* 0x000fe20000201400 */
[----:B-----5:R1:W-:Y:S04]  /*0250*/  STS [R0], R3 ;  /* 0x0000000300007388 */ /* 0x0203e80000000800 */
[----:B------:R1:W-:Y:S02]  /*0260*/  STS [R0+UR8], R7 ;  /* 0x0000000700007988 */ /* 0x0003e40008000808 */
.L_x_6:
[----:B------:R-:W-:Y:S05]  /*0270*/  BSYNC.RECONVERGENT B1 ;  /* 0x0000000000017941 */ /* 0x000fea0003800200 */
.L_x_2:
[----:B------:R-:W-:-:S05]  /*0280*/  VIADD R6, R6, UR8 ;  /* 0x0000000806067c36 */ /* 0x000fca0008000000 */
[----:B------:R-:W-:-:S13]  /*0290*/  ISETP.GT.AND P0, PT, R6, R10, PT ;  /* 0x0000000a0600720c */ /* 0x000fda0003f04270 */
[----:B------:R-:W-:Y:S05]  /*02a0*/  @!P0 BRA `(.L_x_7) ;  /* 0xfffffffc009c8947 */ /* 0x000fea000383ffff */
.L_x_1:
[----:B------:R-:W-:Y:S05]  /*02b0*/  BSYNC.RECONVERGENT B0 ;  /* 0x0000000000007941 */ /* 0x000fea0003800200 */
.L_x_0:
[----:B------:R-:W-:Y:S01]  /*02c0*/  BAR.SYNC.DEFER_BLOCKING 0x0 ;  /* 0x0000000000007b1d */ /* 0x000fe20000010000 */
[----:B------:R-:W-:-:S09]  /*02d0*/  UISETP.GE.U32.AND UP0, UPT, UR8, 0x2, UPT ;  /* 0x000000020800788c */ /* 0x000fd2000bf06070 */
[----:B------:R-:W-:Y:S05]  /*02e0*/  BRA.U !UP0, `(.L_x_8) ;  /* 0x00000001084c7547 */ /* 0x000fea000b800000 */
[----:B-1----:R-:W-:-:S07]  /*02f0*/  IMAD.U32 R3, RZ, RZ, UR8 ;  /* 0x00000008ff037e24 */ /* 0x002fce000f8e00ff */
.L_x_11:
[--C-:B------:R-:W-:Y:S01]  /*0300*/  IMAD.MOV.U32 R4, RZ, RZ, R3.reuse ;  /* 0x000000ffff047224 */ /* 0x100fe200078e0003 */
[----:B------:R-:W-:Y:S01]  /*0310*/  SHF.R.U32.HI R3, RZ, 0x1, R3 ;  /* 0x00000001ff037819 */ /* 0x000fe20000011603 */
[----:B------:R-:W-:Y:S03]  /*0320*/  BSSY.RECONVERGENT B0, `(.L_x_9) ;  /* 0x000000c000007945 */ /* 0x000fe60003800200 */
[----:B------:R-:W-:-:S13]  /*0330*/  ISETP.GE.U32.AND P0, PT, R8, R3, PT ;  /* 0x000000030800720c */ /* 0x000fda0003f06070 */
[----:B-1----:R-:W-:Y:S05]  /*0340*/  @P0 BRA `(.L_x_10) ;  /* 0x0000000000240947 */ /* 0x002fea0003800000 */
[----:B------:R-:W-:Y:S01]  /*0350*/  IMAD R6, R3, 0x4, R0 ;  /* 0x0000000403067824 */ /* 0x000fe200078e0200 */
[----:B0-----:R-:W-:Y:S04]  /*0360*/  LDS R2, [R0] ;  /* 0x0000000000027984 */ /* 0x001fe80000000800 */
[----:B------:R-:W0:Y:S02]  /*0370*/  LDS R7, [R6] ;  /* 0x0000000006077984 */ /* 0x000e240000000800 */
[----:B0-----:R-:W-:-:S04]  /*0380*/  FSETP.NAN.AND P0, PT, |R7|, |R7|, PT ;  /* 0x400000070700720b */ /* 0x001fc80003f08200 */
[----:B------:R-:W-:-:S04]  /*0390*/  FSETP.LEU.OR P0, PT, R7, R2, P0 ;  /* 0x000000020700720b */ /* 0x000fc8000070b400 */
[----:B------:R-:W-:-:S13]  /*03a0*/  FSETP.NUM.AND P0, PT, |R2|, |R2|, P0 ;  /* 0x400000020200720b */ /* 0x000fda0000707200 */
[----:B------:R-:W-:Y:S04]  /*03b0*/  @!P0 STS [R0], R7 ;  /* 0x0000000700008388 */ /* 0x000fe80000000800 */
[----:B------:R-:W0:Y:S04]  /*03c0*/  @!P0 LDS R5, [R6+UR8] ;  /* 0x0000000806058984 */ /* 0x000e280008000800 */
[----:B0-----:R1:W-:Y:S02]  /*03d0*/  @!P0 STS [R0+UR8], R5 ;  /* 0x0000000500008988 */ /* 0x0013e40008000808 */
.L_x_10:
[----:B------:R-:W-:Y:S05]  /*03e0*/  BSYNC.RECONVERGENT B0 ;  /* 0x0000000000007941 */ /* 0x000fea0003800200 */
.L_x_9:
[----:B------:R-:W-:Y:S01]  /*03f0*/  BAR.SYNC.DEFER_BLOCKING 0x0 ;  /* 0x0000000000007b1d */ /* 0x000fe20000010000 */
[----:B------:R-:W-:-:S13]  /*0400*/  ISETP.GT.U32.AND P0, PT, R4, 0x3, PT ;  /* 0x000000030400780c */ /* 0x000fda0003f04070 */
[----:B------:R-:W-:Y:S05]  /*0410*/  @P0 BRA `(.L_x_11) ;  /* 0xfffffffc00b80947 */ /* 0x000fea000383ffff */
.L_x_8:
[----:B-1----:R-:W1:Y:S01]  /*0420*/  LDC R0, c[0x0][0x360] ;  /* 0x0000d800ff007b82 */ /* 0x002e620000000800 */
[----:B------:R-:W2:Y:S01]  /*0430*/  LDCU.128 UR12, c[0x0][0x380] ;  /* 0x00007000ff0c77ac */ /* 0x000ea20008000c00 */
[----:B------:R-:W3:Y:S01]  /*0440*/  LDCU.64 UR10, c[0x0][0x3a0] ;  /* 0x00007400ff0a77ac */ /* 0x000ee20008000a00 */
[----:B-1----:R-:W0:Y:S02]  /*0450*/  LDS R0, [R0+UR4] ;  /* 0x0000000400007984 */ /* 0x002e240008000800 */
[----:B0-----:R-:W0:Y:S02]  /*0460*/  F2I.S64 R2, R0 ;  /* 0x0000000000027311 */ /* 0x001e240000201900 */
[--C-:B0-----:R-:W-:Y:S02]  /*0470*/  SHF.R.S64 R14, RZ, 0x1e, R2.reuse ;  /* 0x0000001eff0e7819 */ /* 0x101fe40000001002 */
[----:B------:R-:W-:Y:S02]  /*0480*/  SHF.R.S32.HI R16, RZ, 0x1e, R2 ;  /* 0x0000001eff107819 */ /* 0x000fe40000011402 */
[----:B--2---:R-:W-:-:S04]  /*0490*/  IADD3 R6, P0, PT, R14, UR12, RZ ;  /* 0x0000000c0e067c10 */ /* 0x004fc8000ff1e0ff */
[----:B------:R-:W-:-:S05]  /*04a0*/  IADD3.X R7, PT, PT, R16, UR13, RZ, P0, !PT ;  /* 0x0000000d10077c10 */ /* 0x000fca00087fe4ff */
[----:B------:R-:W2:Y:S01]  /*04b0*/  LDG.E R15, desc[UR6][R6.64] ;  /* 0x00000006060f7981 */ /* 0x000ea2000c1e1900 */
[----:B------:R-:W2:Y:S01]  /*04c0*/  LDC.64 R2, c[0x0][0x3a8] ;  /* 0x0000ea00ff027b82 */ /* 0x000ea20000000a00 */
[----:B------:R-:W-:-:S04]  /*04d0*/  IADD3 R8, P0, PT, R14, UR14, RZ ;  /* 0x0000000e0e087c10 */ /* 0x000fc8000ff1e0ff */
[----:B------:R-:W-:Y:S01]  /*04e0*/  IADD3.X R9, PT, PT, R16, UR15, RZ, P0, !PT ;  /* 0x0000000f10097c10 */ /* 0x000fe200087fe4ff */
[----:B------:R-:W0:Y:S02]  /*04f0*/  LDCU.128 UR12, c[0x0][0x390] ;  /* 0x00007200ff0c77ac */ /* 0x000e240008000c00 */
[----:B------:R-:W1:Y:S01]  /*0500*/  LDC.64 R4, c[0x0][0x3b0] ;  /* 0x0000ec00ff047b82 */ /* 0x000e620000000a00 */
[----:B--2---:R2:W-:Y:S04]  /*0510*/  STG.E desc[UR6][R2.64], R15 ;  /* 0x0000000f02007986 */ /* 0x0045e8000c101906 */
[----:B------:R-:W1:Y:S01]  /*0520*/  LDG.E R17, desc[UR6][R8.64] ;  /* 0x0000000608117981 */ /* 0x000e62000c1e1900 */
[----:B0-----:R-:W-:-:S04]  /*0530*/  IADD3 R10, P0, PT, R14, UR12, RZ ;  /* 0x0000000c0e0a7c10 */ /* 0x001fc8000ff1e0ff */
[----:B------:R-:W-:Y:S01]  /*0540*/  IADD3.X R11, PT, PT, R16, UR13, RZ, P0, !PT ;  /* 0x0000000d100b7c10 */ /* 0x000fe200087fe4ff */
[----:B------:R-:W0:Y:S01]  /*0550*/  LDC.64 R6, c[0x0][0x3b8] ;  /* 0x0000ee00ff067b82 */ /* 0x000e220000000a00 */
[----:B------:R-:W-:Y:S01]  /*0560*/  IADD3 R12, P0, PT, R14, UR14, RZ ;  /* 0x0000000e0e0c7c10 */ /* 0x000fe2000ff1e0ff */
[----:B-1----:R1:W-:Y:S04]  /*0570*/  STG.E desc[UR6][R4.64], R17 ;  /* 0x0000001104007986 */ /* 0x0023e8000c101906 */
[----:B------:R-:W0:Y:S01]  /*0580*/  LDG.E R11, desc[UR6][R10.64] ;  /* 0x000000060a0b7981 */ /* 0x000e22000c1e1900 */
[----:B------:R-:W-:Y:S01]  /*0590*/  IADD3.X R13, PT, PT, R16, UR15, RZ, P0, !PT ;  /* 0x0000000f100d7c10 */ /* 0x000fe200087fe4ff */
[----:B--2---:R-:W2:Y:S01]  /*05a0*/  LDC.64 R2, c[0x0][0x3c0] ;  /* 0x0000f000ff027b82 */ /* 0x004ea20000000a00 */
[----:B---3--:R-:W-:Y:S01]  /*05b0*/  IADD3 R8, P0, PT, R14, UR10, RZ ;  /* 0x0000000a0e087c10 */ /* 0x008fe2000ff1e0ff */
[----:B0-----:R-:W-:Y:S04]  /*05c0*/  STG.E desc[UR6][R6.64], R11 ;  /* 0x0000000b06007986 */ /* 0x001fe8000c101906 */
[----:B------:R-:W2:Y:S01]  /*05d0*/  LDG.E R13, desc[UR6][R12.64] ;  /* 0x000000060c0d7981 */ /* 0x000ea2000c1e1900 */
[----:B------:R-:W-:Y:S01]  /*05e0*/  IADD3.X R9, PT, PT, R16, UR11, RZ, P0, !PT ;  /* 0x0000000b10097c10 */ /* 0x000fe200087fe4ff */
[----:B-1----:R-:W0:Y:S02]  /*05f0*/  LDC.64 R4, c[0x0][0x3c8] ;  /* 0x0000f200ff047b82 */ /* 0x002e240000000a00 */
[----:B--2---:R-:W-:Y:S04]  /*0600*/  STG.E desc[UR6][R2.64], R13 ;  /* 0x0000000d02007986 */ /* 0x004fe8000c101906 */
[----:B------:R-:W0:Y:S04]  /*0610*/  LDG.E R9, desc[UR6][R8.64] ;  /* 0x0000000608097981 */ /* 0x000e28000c1e1900 */
[----:B0-----:R-:W-:Y:S01]  /*0620*/  STG.E desc[UR6][R4.64], R9 ;  /* 0x0000000904007986 */ /* 0x001fe2000c101906 */
[----:B------:R-:W-:Y:S05]  /*0630*/  EXIT ;  /* 0x000000000000794d */ /* 0x000fea0003800000 */
.L_x_12:
[----:B------:R-:W-:-:S00]  /*0640*/  BRA `(.L_x_12) ;  /* 0xfffffffc00fc7947 */ /* 0x000fc0000383ffff */
[----:B------:R-:W-:-:S00]  /*0650*/  NOP ;  /* 0x0000000000007918 */ /* 0x000fc00000000000 */
        /* <DEDUP_REMOVED lines=10> */
.L_x_244:


//--------------------- .text._Z18periodic_search_k1fPKfS0_S0_iiiiPfS1_S1_PiS2_ --------------------------
	.section	.text._Z18periodic_search_k1fPKfS0_S0_iiiiPfS1_S1_PiS2_,"ax",@progbits
	.align	128
        .global         _Z18periodic_search_k1fPKfS0_S0_iiiiPfS1_S1_PiS2_
        .type           _Z18periodic_search_k1fPKfS0_S0_iiiiPfS1_S1_PiS2_,@function
        .size           _Z18periodic_search_k1fPKfS0_S0_iiiiPfS1_S1_PiS2_,(.L_x_233 - _Z18periodic_search_k1fPKfS0_S0_iiiiPfS1_S1_PiS2_)
        .other          _Z18periodic_search_k1fPKfS0_S0_iiiiPfS1_S1_PiS2_,@"STO_CUDA_ENTRY STV_DEFAULT"
_Z18periodic_search_k1fPKfS0_S0_iiiiPfS1_S1_PiS2_:
.text._Z18periodic_search_k1fPKfS0_S0_iiiiPfS1_S1_PiS2_:
[----:B------:R-:W-:Y:S01]  /*0000*/  LDC R1, c[0x0][0x37c] ;  /* 0x0000df00ff017b82 */ /* 0x000fe20000000800 */
[----:B------:R-:W0:Y:S07]  /*0010*/  S2R R12, SR_TID.X ;  /* 0x00000000000c7919 */ /* 0x000e2e0000002100 */
[----:B------:R-:W1:Y:S01]  /*0020*/  S2UR UR5, SR_CgaCtaId ;  /* 0x00000000000579c3 */ /* 0x000e620000008800 */
[----:B------:R-:W2:Y:S01]  /*0030*/  LDCU UR8, c[0x0][0x360] ;  /* 0x00006c00ff0877ac */ /* 0x000ea20008000800 */
[----:B------:R-:W-:Y:S01]  /*0040*/  IMAD.MOV.U32 R5, RZ, RZ, 0x7fc00000 ;  /* 0x7fc00000ff057424 */ /* 0x000fe200078e00ff */
[----:B------:R-:W3:Y:S01]  /*0050*/  S2R R3, SR_TID.Y ;  /* 0x0000000000037919 */ /* 0x000ee20000002200 */
[----:B------:R-:W-:Y:S01]  /*0060*/  PLOP3.LUT P0, PT, PT, PT, PT, 0x8, 0x80 ;  /* 0x000000000080781c */ /* 0x000fe20003f0e170 */
[----:B------:R-:W-:Y:S01]  /*0070*/  UMOV UR4, 0x400 ;  /* 0x0000040000047882 */ /* 0x000fe20000000000 */
[----:B------:R-:W4:Y:S01]  /*0080*/  LDCU UR10, c[0x0][0x3ac] ;  /* 0x00007580ff0a77ac */ /* 0x000f220008000800 */
[----:B------:R-:W2:Y:S01]  /*0090*/  S2R R11, SR_CTAID.X ;  /* 0x00000000000b7919 */ /* 0x000ea20000002500 */
[----:B------:R-:W3:Y:S01]  /*00a0*/  S2UR UR9, SR_CTAID.Y ;  /* 0x00000000000979c3 */ /* 0x000ee20000002600 */
[----:B------:R-:W-:Y:S01]  /*00b0*/  IMAD.MOV.U32 R16, RZ, RZ, RZ ;  /* 0x000000ffff107224 */ /* 0x000fe200078e00ff */
[----:B------:R-:W0:Y:S01]  /*00c0*/  LDCU.64 UR6, c[0x0][0x358] ;  /* 0x00006b00ff0677ac */ /* 0x000e220008000a00 */
[----:B------:R-:W-:-:S05]  /*00d0*/  IMAD.MOV.U32 R13, RZ, RZ, RZ ;  /* 0x000000ffff0d7224 */ /* 0x000fca00078e00ff */
[----:B------:R-:W3:Y:S01]  /*00e0*/  LDC R8, c[0x0][0x364] ;  /* 0x0000d900ff087b82 */ /* 0x000ee20000000800 */
[----:B-1----:R-:W-:Y:S01]  /*00f0*/  ULEA UR4, UR5, UR4, 0x18 ;  /* 0x0000000405047291 */ /* 0x002fe2000f8ec0ff */
[----:B------:R-:W1:Y:S01]  /*0100*/  LDCU UR5, c[0x0][0x3a4] ;  /* 0x00007480ff0577ac */ /* 0x000e620008000800 */
[----:B----4-:R-:W-:-:S04]  /*0110*/  UISETP.GE.AND UP0, UPT, UR10, 0x1, UPT ;  /* 0x000000010a00788c */ /* 0x010fc8000bf06270 */
[----:B0-----:R-:W-:-:S05]  /*0120*/  LEA R10, R12, UR4, 0x2 ;  /* 0x000000040c0a7c11 */ /* 0x001fca000f8e10ff */
[----:B------:R0:W-:Y:S01]  /*0130*/  STS [R10], R5 ;  /* 0x000000050a007388 */ /* 0x0001e20000000800 */
[----:B--2---:R-:W-:-:S03]  /*0140*/  IMAD R9, R11, UR8, R12 ;  /* 0x000000080b097c24 */ /* 0x004fc6000f8e020c */
[----:B------:R0:W-:Y:S01]  /*0150*/  STS [R10+UR8], R5 ;  /* 0x000000050a007988 */ /* 0x0001e20008000808 */
[----:B---3--:R-:W-:-:S04]  /*0160*/  IMAD R8, R8, UR9, R3 ;  /* 0x0000000908087c24 */ /* 0x008fc8000f8e0203 */
[----:B-1----:R-:W-:Y:S01]  /*0170*/  VIADD R8, R8, UR5 ;  /* 0x0000000508087c36 */ /* 0x002fe20008000000 */
[----:B0-----:R-:W-:Y:S06]  /*0180*/  BRA.U !UP0, `(.L_x_13) ;  /* 0x0000000108bc7547 */ /* 0x001fec000b800000 */
[----:B------:R-:W0:Y:S01]  /*0190*/  LDC R13, c[0x0][0x3a0] ;  /* 0x0000e800ff0d7b82 */ /* 0x000e220000000800 */
[----:B------:R-:W-:Y:S01]  /*01a0*/  BSSY.RECONVERGENT B0, `(.L_x_14) ;  /* 0x000002b000007945 */ /* 0x000fe20003800200 */
[----:B------:R-:W-:Y:S01]  /*01b0*/  CS2R R14, SRZ ;  /* 0x00000000000e7805 */ /* 0x000fe2000001ff00 */
[----:B------:R-:W-:Y:S01]  /*01c0*/  IMAD.MOV.U32 R19, RZ, RZ, RZ ;  /* 0x000000ffff137224 */ /* 0x000fe200078e00ff */
[----:B------:R-:W1:Y:S01]  /*01d0*/  LDCU UR5, c[0x0][0x380] ;  /* 0x00007000ff0577ac */ /* 0x000e620008000800 */
[----:B------:R-:W-:-:S03]  /*01e0*/  IMAD.MOV.U32 R16, RZ, RZ, RZ ;  /* 0x000000ffff107224 */ /* 0x000fc600078e00ff */
[----:B------:R-:W2:Y:S01]  /*01f0*/  LDC.64 R6, c[0x0][0x398] ;  /* 0x0000e600ff067b82 */ /* 0x000ea20000000a00 */
[----:B------:R-:W3:Y:S07]  /*0200*/  LDCU UR10, c[0x0][0x3ac] ;  /* 0x00007580ff0a77ac */ /* 0x000eee0008000800 */
[----:B------:R-:W4:Y:S02]  /*0210*/  LDC.64 R4, c[0x0][0x390] ;  /* 0x0000e400ff047b82 */ /* 0x000f240000000a00 */
.L_x_21:
[----:B------:R-:W-:-:S05]  /*0220*/  I2FP.F32.U32 R0, R19 ;  /* 0x0000001300007245 */ /* 0x000fca0000201000 */
[----:B-1----:R-:W-:-:S04]  /*0230*/  FMUL R0, R0, UR5 ;  /* 0x0000000500007c20 */ /* 0x002fc80008400000 */
[----:B------:R-:W1:Y:S02]  /*0240*/  F2I.S64 R2, R0 ;  /* 0x0000000000027311 */ /* 0x000e640000201900 */
[----:B-1----:R-:W-:-:S04]  /*0250*/  IADD3 R2, PT, PT, R9, R2, RZ ;  /* 0x0000000209027210 */ /* 0x002fc80007ffe0ff */
[----:B0-----:R-:W-:-:S13]  /*0260*/  ISETP.GE.AND P0, PT, R2, R13, PT ;  /* 0x0000000d0200720c */ /* 0x001fda0003f06270 */
[----:B------:R-:W-:Y:S05]  /*0270*/  @P0 BRA `(.L_x_15) ;  /* 0x0000000000740947 */ /* 0x000fea0003800000 */
[----:B------:R-:W-:-:S04]  /*0280*/  IMAD R17, R8, R13, R2 ;  /* 0x0000000d08117224 */ /* 0x000fc800078e0202 */
[----:B--2---:R-:W-:-:S06]  /*0290*/  IMAD.WIDE R2, R17, 0x4, R6 ;  /* 0x0000000411027825 */ /* 0x004fcc00078e0206 */
[----:B------:R-:W2:Y:S01]  /*02a0*/  LDG.E R2, desc[UR6][R2.64] ;  /* 0x0000000602027981 */ /* 0x000ea2000c1e1900 */
[----:B------:R-:W-:Y:S01]  /*02b0*/  BSSY.RECONVERGENT B1, `(.L_x_16) ;  /* 0x0000016000017945 */ /* 0x000fe20003800200 */
[----:B--2---:R-:W-:-:S13]  /*02c0*/  FSETP.NEU.AND P0, PT, |R2|, +INF , PT ;  /* 0x7f8000000200780b */ /* 0x004fda0003f0d200 */
[----:B------:R-:W-:Y:S05]  /*02d0*/  @!P0 BRA `(.L_x_17) ;  /* 0x00000000004c8947 */ /* 0x000fea0003800000 */
[----:B------:R-:W-:Y:S01]  /*02e0*/  VIADD R0, R2, 0x1800000 ;  /* 0x0180000002007836 */ /* 0x000fe20000000000 */
[----:B------:R-:W-:Y:S04]  /*02f0*/  BSSY.RECONVERGENT B2, `(.L_x_18) ;  /* 0x000000c000027945 */ /* 0x000fe80003800200 */
[----:B------:R-:W-:-:S04]  /*0300*/  LOP3.LUT R0, R0, 0x7f800000, RZ, 0xc0, !PT ;  /* 0x7f80000000007812 */ /* 0x000fc800078ec0ff */
[----:B------:R-:W-:-:S13]  /*0310*/  ISETP.GT.U32.AND P0, PT, R0, 0x1ffffff, PT ;  /* 0x01ffffff0000780c */ /* 0x000fda0003f04070 */
[----:B------:R-:W-:Y:S05]  /*0320*/  @P0 BRA `(.L_x_19) ;  /* 0x0000000000100947 */ /* 0x000fea0003800000 */
[----:B------:R-:W-:Y:S01]  /*0330*/  IMAD.MOV.U32 R0, RZ, RZ, R2 ;  /* 0x000000ffff007224 */ /* 0x000fe200078e0002 */
[----:B------:R-:W-:-:S07]  /*0340*/  MOV R18, 0x360 ;  /* 0x0000036000127802 */ /* 0x000fce0000000f00 */
[----:B---34-:R-:W-:Y:S05]  /*0350*/  CALL.REL.NOINC `($__internal_0_$__cuda_sm20_rcp_rn_f32_slowpath) ;  /* 0x0000000800787944 */ /* 0x018fea0003c00000 */
[----:B------:R-:W-:Y:S05]  /*0360*/  BRA `(.L_x_20) ;  /* 0x0000000000107947 */ /* 0x000fea0003800000 */
.L_x_19:
[----:B------:R-:W0:Y:S02]  /*0370*/  MUFU.RCP R21, R2 ;  /* 0x0000000200157308 */ /* 0x000e240000001000 */
[----:B0-----:R-:W-:-:S04]  /*0380*/  FFMA R0, R2, R21, -1 ;  /* 0xbf80000002007423 */ /* 0x001fc80000000015 */
[----:B------:R-:W-:-:S04]  /*0390*/  FADD.FTZ R0, -R0, -RZ ;  /* 0x800000ff00007221 */ /* 0x000fc80000010100 */
[----:B------:R-:W-:-:S07]  /*03a0*/  FFMA R21, R21, R0, R21 ;  /* 0x0000000015157223 */ /* 0x000fce0000000015 */
.L_x_20:
[----:B---3--:R-:W-:Y:S05]  /*03b0*/  BSYNC.RECONVERGENT B2 ;  /* 0x0000000000027941 */ /* 0x008fea0003800200 */
.L_x_18:
[----:B----4-:R-:W-:-:S06]  /*03c0*/  IMAD.WIDE R2, R17, 0x4, R4 ;  /* 0x0000000411027825 */ /* 0x010fcc00078e0204 */
[----:B------:R-:W2:Y:S01]  /*03d0*/  LDG.E R3, desc[UR6][R2.64] ;  /* 0x0000000602037981 */ /* 0x000ea2000c1e1900 */
[----:B------:R-:W-:Y:S01]  /*03e0*/  FADD R14, R14, R21 ;  /* 0x000000150e0e7221 */ /* 0x000fe20000000000 */
[----:B------:R-:W-:Y:S02]  /*03f0*/  VIADD R15, R15, 0x1 ;  /* 0x000000010f0f7836 */ /* 0x000fe40000000000 */
[----:B--2---:R-:W-:-:S07]  /*0400*/  FFMA R16, R3, R21, R16 ;  /* 0x0000001503107223 */ /* 0x004fce0000000010 */
.L_x_17:
[----:B---3--:R-:W-:Y:S05]  /*0410*/  BSYNC.RECONVERGENT B1 ;  /* 0x0000000000017941 */ /* 0x008fea0003800200 */
.L_x_16:
[----:B------:R-:W-:-:S05]  /*0420*/  VIADD R19, R19, 0x1 ;  /* 0x0000000113137836 */ /* 0x000fca0000000000 */
[----:B------:R-:W-:-:S13]  /*0430*/  ISETP.NE.AND P0, PT, R19, UR10, PT ;  /* 0x0000000a13007c0c */ /* 0x000fda000bf05270 */
[----:B------:R-:W-:Y:S05]  /*0440*/  @P0 BRA `(.L_x_21) ;  /* 0xfffffffc00740947 */ /* 0x000fea000383ffff */
.L_x_15:
[----:B---3--:R-:W-:Y:S05]  /*0450*/  BSYNC.RECONVERGENT B0 ;  /* 0x0000000000007941 */ /* 0x008fea0003800200 */
.L_x_14:
[----:B------:R-:W-:Y:S01]  /*0460*/  ISETP.NE.AND P0, PT, R15, RZ, PT ;  /* 0x000000ff0f00720c */ /* 0x000fe20003f05270 */
[----:B------:R-:W-:-:S12]  /*0470*/  IMAD.MOV.U32 R13, RZ, RZ, R14 ;  /* 0x000000ffff0d7224 */ /* 0x000fd800078e000e */
.L_x_13:
[----:B------:R-:W0:Y:S01]  /*0480*/  MUFU.RCP R0, R13 ;  /* 0x0000000d00007308 */ /* 0x000e220000001000 */
[----:B------:R-:W1:Y:S01]  /*0490*/  LDCU UR5, c[0x0][0x380] ;  /* 0x00007000ff0577ac */ /* 0x000e620008000800 */
[----:B------:R-:W-:Y:S01]  /*04a0*/  I2FP.F32.S32 R2, R9 ;  /* 0x0000000900027245 */ /* 0x000fe20000201400 */
[----:B------:R-:W-:Y:S01]  /*04b0*/  BSSY.RECONVERGENT B0, `(.L_x_22) ;  /* 0x0000011000007945 */ /* 0x000fe20003800200 */
[----:B------:R-:W3:Y:S04]  /*04c0*/  LDCU.64 UR10, c[0x0][0x3a8] ;  /* 0x00007500ff0a77ac */ /* 0x000ee80008000a00 */
[----:B------:R-:W5:Y:S01]  /*04d0*/  FCHK P1, R16, R13 ;  /* 0x0000000d10007302 */ /* 0x000f620000020000 */
[----:B0-----:R-:W-:Y:S01]  /*04e0*/  FFMA R3, R0, -R13, 1 ;  /* 0x3f80000000037423 */ /* 0x001fe2000000080d */
[----:B-1----:R-:W-:-:S03]  /*04f0*/  FSETP.LTU.AND P0, PT, R2, UR5, P0 ;  /* 0x0000000502007c0b */ /* 0x002fc60008709000 */
[----:B------:R-:W-:Y:S01]  /*0500*/  FFMA R0, R0, R3, R0 ;  /* 0x0000000300007223 */ /* 0x000fe20000000000 */
[----:B---3--:R-:W-:Y:S01]  /*0510*/  ISETP.LE.AND P0, PT, R8, UR10, P0 ;  /* 0x0000000a08007c0c */ /* 0x008fe20008703270 */
[----:B------:R-:W-:Y:S02]  /*0520*/  UISETP.GE.AND UP0, UPT, UR11, 0x1, UPT ;  /* 0x000000010b00788c */ /* 0x000fe4000bf06270 */
[----:B------:R-:W-:-:S04]  /*0530*/  FFMA R3, R0, R16, RZ ;  /* 0x0000001000037223 */ /* 0x000fc800000000ff */
[----:B------:R-:W-:-:S04]  /*0540*/  FFMA R18, R3, -R13, R16 ;  /* 0x8000000d03127223 */ /* 0x000fc80000000010 */
[----:B------:R-:W-:Y:S01]  /*0550*/  FFMA R18, R0, R18, R3 ;  /* 0x0000001200127223 */ /* 0x000fe20000000003 */
[----:B-----5:R-:W-:Y:S06]  /*0560*/  @!P1 BRA `(.L_x_23) ;  /* 0x0000000000149947 */ /* 0x020fec0003800000 */
[----:B------:R-:W-:Y:S01]  /*0570*/  IMAD.MOV.U32 R0, RZ, RZ, R16 ;  /* 0x000000ffff007224 */ /* 0x000fe200078e0010 */
[----:B------:R-:W-:Y:S02]  /*0580*/  MOV R15, R13 ;  /* 0x0000000d000f7202 */ /* 0x000fe40000000f00 */
[----:B------:R-:W-:-:S07]  /*0590*/  MOV R17, 0x5b0 ;  /* 0x000005b000117802 */ /* 0x000fce0000000f00 */
[----:B--2-4-:R-:W-:Y:S05]  /*05a0*/  CALL.REL.NOINC `($__internal_1_$__cuda_sm3x_div_rn_noftz_f32_slowpath) ;  /* 0x0000000800bc7944 */ /* 0x014fea0003c00000 */
[----:B------:R-:W-:-:S07]  /*05b0*/  IMAD.MOV.U32 R18, RZ, RZ, R0 ;  /* 0x000000ffff127224 */ /* 0x000fce00078e0000 */
.L_x_23:
[----:B------:R-:W-:Y:S05]  /*05c0*/  BSYNC.RECONVERGENT B0 ;  /* 0x0000000000007941 */ /* 0x000fea0003800200 */
.L_x_22:
[----:B------:R-:W-:Y:S02]  /*05d0*/  CS2R R2, SRZ ;  /* 0x0000000000027805 */ /* 0x000fe4000001ff00 */
[----:B----4-:R-:W-:Y:S01]  /*05e0*/  CS2R R4, SRZ ;  /* 0x0000000000047805 */ /* 0x010fe2000001ff00 */
[----:B------:R-:W-:Y:S06]  /*05f0*/  BRA.U !UP0, `(.L_x_24) ;  /* 0x0000000108cc7547 */ /* 0x000fec000b800000 */
[----:B------:R-:W0:Y:S01]  /*0600*/  LDC R19, c[0x0][0x3a0] ;  /* 0x0000e800ff137b82 */ /* 0x000e220000000800 */
[----:B------:R-:W-:Y:S01]  /*0610*/  BSSY.RECONVERGENT B0, `(.L_x_25) ;  /* 0x000002e000007945 */ /* 0x000fe20003800200 */
[----:B------:R-:W-:Y:S01]  /*0620*/  CS2R R20, SRZ ;  /* 0x0000000000147805 */ /* 0x000fe2000001ff00 */
[----:B------:R-:W-:Y:S01]  /*0630*/  IMAD.MOV.U32 R22, RZ, RZ, RZ ;  /* 0x000000ffff167224 */ /* 0x000fe200078e00ff */
[----:B------:R-:W1:Y:S04]  /*0640*/  LDCU UR5, c[0x0][0x380] ;  /* 0x00007000ff0577ac */ /* 0x000e680008000800 */
[----:B------:R-:W3:Y:S01]  /*0650*/  LDC.64 R2, c[0x0][0x398] ;  /* 0x0000e600ff027b82 */ /* 0x000ee20000000a00 */
[----:B------:R-:W4:Y:S07]  /*0660*/  LDCU UR10, c[0x0][0x3ac] ;  /* 0x00007580ff0a77ac */ /* 0x000f2e0008000800 */
[----:B------:R-:W0:Y:S08]  /*0670*/  LDC.64 R4, c[0x0][0x390] ;  /* 0x0000e400ff047b82 */ /* 0x000e300000000a00 */
[----:B-12---:R-:W2:Y:S02]  /*0680*/  LDC.64 R6, c[0x0][0x388] ;  /* 0x0000e200ff067b82 */ /* 0x006ea40000000a00 */
.L_x_31:
[----:B------:R-:W-:-:S05]  /*0690*/  I2FP.F32.U32 R0, R22 ;  /* 0x0000001600007245 */ /* 0x000fca0000201000 */
[----:B------:R-:W-:-:S04]  /*06a0*/  FMUL R0, R0, UR5 ;  /* 0x0000000500007c20 */ /* 0x000fc80008400000 */
[----:B------:R-:W1:Y:S02]  /*06b0*/  F2I.S64 R14, R0 ;  /* 0x00000000000e7311 */ /* 0x000e640000201900 */
[----:B-1----:R-:W-:-:S05]  /*06c0*/  IMAD.IADD R14, R9, 0x1, R14 ;  /* 0x00000001090e7824 */ /* 0x002fca00078e020e */
[----:B0-----:R-:W-:-:S13]  /*06d0*/  ISETP.GE.AND P1, PT, R14, R19, PT ;  /* 0x000000130e00720c */ /* 0x001fda0003f26270 */
[----:B------:R-:W-:Y:S05]  /*06e0*/  @P1 BRA `(.L_x_26) ;  /* 0x0000000000801947 */ /* 0x000fea0003800000 */
[----:B------:R-:W-:-:S04]  /*06f0*/  IMAD R17, R8, R19, R14 ;  /* 0x0000001308117224 */ /* 0x000fc800078e020e */
[----:B---3--:R-:W-:-:S05]  /*0700*/  IMAD.WIDE R14, R17, 0x4, R2 ;  /* 0x00000004110e7825 */ /* 0x008fca00078e0202 */
[----:B------:R-:W3:Y:S01]  /*0710*/  LDG.E R23, desc[UR6][R14.64] ;  /* 0x000000060e177981 */ /* 0x000ee2000c1e1900 */
[----:B------:R-:W-:Y:S01]  /*0720*/  BSSY.RECONVERGENT B1, `(.L_x_27) ;  /* 0x0000019000017945 */ /* 0x000fe20003800200 */
[----:B---3--:R-:W-:-:S13]  /*0730*/  FSETP.NEU.AND P1, PT, |R23|, +INF , PT ;  /* 0x7f8000001700780b */ /* 0x008fda0003f2d200 */
[----:B------:R-:W-:Y:S05]  /*0740*/  @!P1 BRA `(.L_x_28) ;  /* 0x0000000000589947 */ /* 0x000fea0003800000 */
[----:B------:R-:W-:-:S06]  /*0750*/  IMAD.WIDE R14, R17, 0x4, R4 ;  /* 0x00000004110e7825 */ /* 0x000fcc00078e0204 */
[----:B------:R-:W3:Y:S01]  /*0760*/  LDG.E R15, desc[UR6][R14.64] ;  /* 0x000000060e0f7981 */ /* 0x000ee2000c1e1900 */
[----:B--2---:R-:W-:-:S06]  /*0770*/  IMAD.WIDE R16, R17, 0x4, R6 ;  /* 0x0000000411107825 */ /* 0x004fcc00078e0206 */
[----:B------:R-:W2:Y:S01]  /*0780*/  LDG.E R16, desc[UR6][R16.64] ;  /* 0x0000000610107981 */ /* 0x000ea2000c1e1900 */
[----:B------:R-:W0:Y:S01]  /*0790*/  MUFU.RCP R24, R23 ;  /* 0x0000001700187308 */ /* 0x000e220000001000 */
[----:B------:R-:W-:Y:S01]  /*07a0*/  BSSY.RECONVERGENT B2, `(.L_x_29) ;  /* 0x000000f000027945 */ /* 0x000fe20003800200 */
[----:B0-----:R-:W-:-:S04]  /*07b0*/  FFMA R25, -R23, R24, 1 ;  /* 0x3f80000017197423 */ /* 0x001fc80000000118 */
[----:B------:R-:W-:Y:S01]  /*07c0*/  FFMA R25, R24, R25, R24 ;  /* 0x0000001918197223 */ /* 0x000fe20000000018 */
[----:B---3--:R-:W-:-:S04]  /*07d0*/  FADD R0, R15, -R18 ;  /* 0x800000120f007221 */ /* 0x008fc80000000000 */
[----:B------:R-:W-:Y:S01]  /*07e0*/  FMUL R0, R0, R0 ;  /* 0x0000000000007220 */ /* 0x000fe20000400000 */
[----:B--2---:R-:W-:-:S03]  /*07f0*/  FADD R21, R21, R16 ;  /* 0x0000001015157221 */ /* 0x004fc60000000000 */
[----:B------:R-:W0:Y:S01]  /*0800*/  FCHK P1, R0, R23 ;  /* 0x0000001700007302 */ /* 0x000e220000020000 */
[----:B------:R-:W-:-:S04]  /*0810*/  FFMA R24, R0, R25, RZ ;  /* 0x0000001900187223 */ /* 0x000fc800000000ff */
[----:B------:R-:W-:-:S04]  /*0820*/  FFMA R26, -R23, R24, R0 ;  /* 0x00000018171a7223 */ /* 0x000fc80000000100 */
[----:B------:R-:W-:Y:S01]  /*0830*/  FFMA R25, R25, R26, R24 ;  /* 0x0000001a19197223 */ /* 0x000fe20000000018 */
[----:B0-----:R-:W-:Y:S06]  /*0840*/  @!P1 BRA `(.L_x_30) ;  /* 0x0000000000109947 */ /* 0x001fec0003800000 */
[----:B------:R-:W-:Y:S01]  /*0850*/  IMAD.MOV.U32 R15, RZ, RZ, R23 ;  /* 0x000000ffff0f7224 */ /* 0x000fe200078e0017 */
[----:B------:R-:W-:-:S07]  /*0860*/  MOV R17, 0x880 ;  /* 0x0000088000117802 */ /* 0x000fce0000000f00 */
[----:B----4-:R-:W-:Y:S05]  /*0870*/  CALL.REL.NOINC `($__internal_1_$__cuda_sm3x_div_rn_noftz_f32_slowpath) ;  /* 0x0000000800087944 */ /* 0x010fea0003c00000 */
[----:B------:R-:W-:-:S07]  /*0880*/  IMAD.MOV.U32 R25, RZ, RZ, R0 ;  /* 0x000000ffff197224 */ /* 0x000fce00078e0000 */
.L_x_30:
[----:B----4-:R-:W-:Y:S05]  /*0890*/  BSYNC.RECONVERGENT B2 ;  /* 0x0000000000027941 */ /* 0x010fea0003800200 */
.L_x_29:
[----:B------:R-:W-:-:S07]  /*08a0*/  FADD R20, R20, R25 ;  /* 0x0000001914147221 */ /* 0x000fce0000000000 */
.L_x_28:
[----:B----4-:R-:W-:Y:S05]  /*08b0*/  BSYNC.RECONVERGENT B1 ;  /* 0x0000000000017941 */ /* 0x010fea0003800200 */
.L_x_27:
[----:B------:R-:W-:-:S05]  /*08c0*/  VIADD R22, R22, 0x1 ;  /* 0x0000000116167836 */ /* 0x000fca0000000000 */
[----:B------:R-:W-:-:S13]  /*08d0*/  ISETP.NE.AND P1, PT, R22, UR10, PT ;  /* 0x0000000a16007c0c */ /* 0x000fda000bf25270 */
[----:B------:R-:W-:Y:S05]  /*08e0*/  @P1 BRA `(.L_x_31) ;  /* 0xfffffffc00681947 */ /* 0x000fea000383ffff */
.L_x_26:
[----:B----4-:R-:W-:Y:S05]  /*08f0*/  BSYNC.RECONVERGENT B0 ;  /* 0x0000000000007941 */ /* 0x010fea0003800200 */
.L_x_25:
[----:B------:R-:W0:Y:S08]  /*0900*/  F2F.F64.F32 R4, R20 ;  /* 0x0000001400047310 */ /* 0x000e300000201800 */
[----:B---3--:R1:W3:Y:S01]  /*0910*/  F2F.F64.F32 R2, R21 ;  /* 0x0000001500027310 */ /* 0x0082e20000201800 */
[----:B0-----:R-:W-:-:S11]  /*0920*/  DMUL R4, R4, 0.5 ;  /* 0x3fe0000004047828 */ /* 0x001fd60000000000 */
.L_x_24:
[----:B---3--:R-:W-:Y:S01]  /*0930*/  @P0 DADD R2, -R4, R2 ;  /* 0x0000000004020229 */ /* 0x008fe20000000102 */
[----:B------:R-:W-:Y:S01]  /*0940*/  UISETP.GE.U32.AND UP0, UPT, UR8, 0x2, UPT ;  /* 0x000000020800788c */ /* 0x000fe2000bf06070 */
[----:B------:R-:W-:-:S08]  /*0950*/  @P0 I2FP.F32.U32 R5, R12 ;  /* 0x0000000c00050245 */ /* 0x000fd00000201000 */
[----:B------:R-:W0:Y:S02]  /*0960*/  @P0 F2F.F32.F64 R3, R2 ;  /* 0x0000000200030310 */ /* 0x000e240000301000 */
[----:B0-----:R0:W-:Y:S04]  /*0970*/  @P0 STS [R10], R3 ;  /* 0x000000030a000388 */ /* 0x0011e80000000800 */
[----:B------:R0:W-:Y:S01]  /*0980*/  @P0 STS [R10+UR8], R5 ;  /* 0x000000050a000988 */ /* 0x0001e20008000808 */
[----:B------:R-:W-:Y:S05]  /*0990*/  BRA.U !UP0, `(.L_x_32) ;  /* 0x00000001084c7547 */ /* 0x000fea000b800000 */
[----:B0-----:R-:W-:-:S07]  /*09a0*/  MOV R3, UR8 ;  /* 0x0000000800037c02 */ /* 0x001fce0008000f00 */
.L_x_35:
[--C-:B------:R-:W-:Y:S01]  /*09b0*/  IMAD.MOV.U32 R2, RZ, RZ, R3.reuse ;  /* 0x000000ffff027224 */ /* 0x100fe200078e0003 */
[----:B------:R-:W-:Y:S01]  /*09c0*/  SHF.R.U32.HI R3, RZ, 0x1, R3 ;  /* 0x00000001ff037819 */ /* 0x000fe20000011603 */
[----:B------:R-:W-:Y:S03]  /*09d0*/  BSSY.RECONVERGENT B0, `(.L_x_33) ;  /* 0x000000c000007945 */ /* 0x000fe60003800200 */
[----:B------:R-:W-:-:S13]  /*09e0*/  ISETP.GE.U32.AND P0, PT, R12, R3, PT ;  /* 0x000000030c00720c */ /* 0x000fda0003f06070 */
[----:B0-----:R-:W-:Y:S05]  /*09f0*/  @P0 BRA `(.L_x_34) ;  /* 0x0000000000240947 */ /* 0x001fea0003800000 */
[----:B------:R-:W-:Y:S01]  /*0a00*/  IMAD R4, R3, 0x4, R10 ;  /* 0x0000000403047824 */ /* 0x000fe200078e020a */
[----:B------:R-:W-:Y:S04]  /*0a10*/  LDS R0, [R10] ;  /* 0x000000000a007984 */ /* 0x000fe80000000800 */
[----:B--2---:R-:W0:Y:S02]  /*0a20*/  LDS R7, [R4] ;  /* 0x0000000004077984 */ /* 0x004e240000000800 */
[----:B0-----:R-:W-:-:S04]  /*0a30*/  FSETP.NAN.AND P0, PT, |R7|, |R7|, PT ;  /* 0x400000070700720b */ /* 0x001fc80003f08200 */
[----:B------:R-:W-:-:S04]  /*0a40*/  FSETP.LEU.OR P0, PT, R7, R0, P0 ;  /* 0x000000000700720b */ /* 0x000fc8000070b400 */
[----:B------:R-:W-:-:S13]  /*0a50*/  FSETP.NUM.AND P0, PT, |R0|, |R0|, P0 ;  /* 0x400000000000720b */ /* 0x000fda0000707200 */
[----:B------:R-:W-:Y:S04]  /*0a60*/  @!P0 STS [R10], R7 ;  /* 0x000000070a008388 */ /* 0x000fe80000000800 */
[----:B------:R-:W0:Y:S04]  /*0a70*/  @!P0 LDS R5, [R4+UR8] ;  /* 0x0000000804058984 */ /* 0x000e280008000800 */
[----:B0-----:R0:W-:Y:S02]  /*0a80*/  @!P0 STS [R10+UR8], R5 ;  /* 0x000000050a008988 */ /* 0x0011e40008000808 */
.L_x_34:
[----:B------:R-:W-:Y:S05]  /*0a90*/  BSYNC.RECONVERGENT B0 ;  /* 0x0000000000007941 */ /* 0x000fea0003800200 */
.L_x_33:
[----:B------:R-:W-:Y:S01]  /*0aa0*/  BAR.SYNC.DEFER_BLOCKING 0x0 ;  /* 0x0000000000007b1d */ /* 0x000fe20000010000 */
[----:B------:R-:W-:-:S13]  /*0ab0*/  ISETP.GT.U32.AND P0, PT, R2, 0x3, PT ;  /* 0x000000030200780c */ /* 0x000fda0003f04070 */
[----:B------:R-:W-:Y:S05]  /*0ac0*/  @P0 BRA `(.L_x_35) ;  /* 0xfffffffc00b80947 */ /* 0x000fea000383ffff */
.L_x_32:
[----:B------:R-:W3:Y:S02]  /*0ad0*/  LDC R0, c[0x0][0x360] ;  /* 0x0000d800ff007b82 */ /* 0x000ee40000000800 */
[----:B---3--:R-:W0:Y:S02]  /*0ae0*/  LDS R2, [R0+UR4] ;  /* 0x0000000400027984 */ /* 0x008e240008000800 */
[----:B0-----:R-:W0:Y:S02]  /*0af0*/  F2I.S64 R2, R2 ;  /* 0x0000000200027311 */ /* 0x001e240000201900 */
[----:B0-----:R-:W-:-:S13]  /*0b00*/  ISETP.NE.AND P0, PT, R12, R2, PT ;  /* 0x000000020c00720c */ /* 0x001fda0003f05270 */
[----:B------:R-:W-:Y:S05]  /*0b10*/  @P0 EXIT ;  /* 0x000000000000094d */ /* 0x000fea0003800000 */
[----:B------:R-:W0:Y:S01]  /*0b20*/  LDS R15, [R10] ;  /* 0x000000000a0f7984 */ /* 0x000e220000000800 */
[----:B------:R-:W3:Y:S01]  /*0b30*/  LDC R0, c[0x0][0x370] ;  /* 0x0000dc00ff007b82 */ /* 0x000ee20000000800 */
[----:B------:R-:W-:Y:S07]  /*0b40*/  BSSY.RECONVERGENT B0, `(.L_x_36) ;  /* 0x0000017000007945 */ /* 0x000fee0003800200 */
[----:B------:R-:W4:Y:S08]  /*0b50*/  LDC.64 R2, c[0x0][0x3b0] ;  /* 0x0000ec00ff027b82 */ /* 0x000f300000000a00 */
[----:B--2---:R-:W2:Y:S01]  /*0b60*/  LDC.64 R6, c[0x0][0x3b8] ;  /* 0x0000ee00ff067b82 */ /* 0x004ea20000000a00 */
[----:B---3--:R-:W-:-:S07]  /*0b70*/  IMAD R11, R0, UR9, R11 ;  /* 0x00000009000b7c24 */ /* 0x008fce000f8e020b */
[----:B------:R-:W3:Y:S01]  /*0b80*/  LDC.64 R4, c[0x0][0x3c0] ;  /* 0x0000f000ff047b82 */ /* 0x000ee20000000a00 */
[----:B------:R-:W-:-:S05]  /*0b90*/  VIADD R0, R13, 0x1800000 ;  /* 0x018000000d007836 */ /* 0x000fca0000000000 */
[----:B------:R-:W-:Y:S01]  /*0ba0*/  LOP3.LUT R0, R0, 0x7f800000, RZ, 0xc0, !PT ;  /* 0x7f80000000007812 */ /* 0x000fe200078ec0ff */
[----:B----4-:R-:W-:-:S03]  /*0bb0*/  IMAD.WIDE R2, R11, 0x4, R2 ;  /* 0x000000040b027825 */ /* 0x010fc600078e0202 */
[----:B------:R-:W-:Y:S02]  /*0bc0*/  ISETP.GT.U32.AND P0, PT, R0, 0x1ffffff, PT ;  /* 0x01ffffff0000780c */ /* 0x000fe40003f04070 */
[----:B0-----:R0:W-:Y:S01]  /*0bd0*/  STG.E desc[UR6][R2.64], R15 ;  /* 0x0000000f02007986 */ /* 0x0011e2000c101906 */
[----:B--2---:R-:W-:-:S05]  /*0be0*/  IMAD.WIDE R6, R11, 0x4, R6 ;  /* 0x000000040b067825 */ /* 0x004fca00078e0206 */
[----:B------:R0:W-:Y:S01]  /*0bf0*/  STG.E desc[UR6][R6.64], R18 ;  /* 0x0000001206007986 */ /* 0x0001e2000c101906 */
[----:B---3--:R-:W-:-:S04]  /*0c00*/  IMAD.WIDE R4, R11, 0x4, R4 ;  /* 0x000000040b047825 */ /* 0x008fc800078e0204 */
[----:B0-----:R-:W-:Y:S05]  /*0c10*/  @P0 BRA `(.L_x_37) ;  /* 0x0000000000140947 */ /* 0x001fea0003800000 */
[----:B------:R-:W-:Y:S01]  /*0c20*/  IMAD.MOV.U32 R0, RZ, RZ, R13 ;  /* 0x000000ffff007224 */ /* 0x000fe200078e000d */
[----:B------:R-:W-:-:S07]  /*0c30*/  MOV R18, 0xc50 ;  /* 0x00000c5000127802 */ /* 0x000fce0000000f00 */
[----:B-1----:R-:W-:Y:S05]  /*0c40*/  CALL.REL.NOINC `($__internal_0_$__cuda_sm20_rcp_rn_f32_slowpath) ;  /* 0x00000000003c7944 */ /* 0x002fea0003c00000 */
[----:B------:R-:W-:Y:S01]  /*0c50*/  IMAD.MOV.U32 R15, RZ, RZ, R21 ;  /* 0x000000ffff0f7224 */ /* 0x000fe200078e0015 */
[----:B------:R-:W-:Y:S06]  /*0c60*/  BRA `(.L_x_38) ;  /* 0x0000000000107947 */ /* 0x000fec0003800000 */
.L_x_37:
[----:B------:R-:W0:Y:S02]  /*0c70*/  MUFU.RCP R15, R13 ;  /* 0x0000000d000f7308 */ /* 0x000e240000001000 */
[----:B0-----:R-:W-:-:S04]  /*0c80*/  FFMA R0, R15, R13, -1 ;  /* 0xbf8000000f007423 */ /* 0x001fc8000000000d */
[----:B------:R-:W-:-:S04]  /*0c90*/  FADD.FTZ R0, -R0, -RZ ;  /* 0x800000ff00007221 */ /* 0x000fc80000010100 */
[----:B------:R-:W-:-:S07]  /*0ca0*/  FFMA R15, R15, R0, R15 ;  /* 0x000000000f0f7223 */ /* 0x000fce000000000f */
.L_x_38:
[----:B------:R-:W-:Y:S05]  /*0cb0*/  BSYNC.RECONVERGENT B0 ;  /* 0x0000000000007941 */ /* 0x000fea0003800200 */
.L_x_36:
[----:B------:R-:W0:Y:S01]  /*0cc0*/  LDC.64 R2, c[0x0][0x3c8] ;  /* 0x0000f200ff027b82 */ /* 0x000e220000000a00 */
[----:B------:R-:W-:Y:S07]  /*0cd0*/  STG.E desc[UR6][R4.64], R15 ;  /* 0x0000000f04007986 */ /* 0x000fee000c101906 */
[----:B------:R-:W2:Y:S01]  /*0ce0*/  LDC.64 R6, c[0x0][0x3d0] ;  /* 0x0000f400ff067b82 */ /* 0x000ea20000000a00 */
[----:B0-----:R-:W-:-:S05]  /*0cf0*/  IMAD.WIDE R2, R11, 0x4, R2 ;  /* 0x000000040b027825 */ /* 0x001fca00078e0202 */
[----:B------:R-:W-:Y:S01]  /*0d00*/  STG.E desc[UR6][R2.64], R8 ;  /* 0x0000000802007986 */ /* 0x000fe2000c101906 */
[----:B--2---:R-:W-:-:S05]  /*0d10*/  IMAD.WIDE R6, R11, 0x4, R6 ;  /* 0x000000040b067825 */ /* 0x004fca00078e0206 */
[----:B------:R-:W-:Y:S01]  /*0d20*/  STG.E desc[UR6][R6.64], R9 ;  /* 0x0000000906007986 */ /* 0x000fe2000c101906 */
[----:B------:R-:W-:Y:S05]  /*0d30*/  EXIT ;  /* 0x000000000000794d */ /* 0x000fea0003800000 */
        .weak           $__internal_0_$__cuda_sm20_rcp_rn_f32_slowpath
        .type           $__internal_0_$__cuda_sm20_rcp_rn_f32_slowpath,@function
        .size           $__internal_0_$__cuda_sm20_rcp_rn_f32_slowpath,($__internal_1_$__cuda_sm3x_div_rn_noftz_f32_slowpath - $__internal_0_$__cuda_sm20_rcp_rn_f32_slowpath)
$__internal_0_$__cuda_sm20_rcp_rn_f32_slowpath:
[----:B------:R-:W-:Y:S01]  /*0d40*/  SHF.L.U32 R2, R0, 0x1, RZ ;  /* 0x0000000100027819 */ /* 0x000fe200000006ff */
[----:B------:R-:W-:Y:S03]  /*0d50*/  BSSY.RECONVERGENT B3, `(.L_x_39) ;  /* 0x0000030000037945 */ /* 0x000fe60003800200 */
[----:B------:R-:W-:-:S04]  /*0d60*/  SHF.R.U32.HI R2, RZ, 0x18, R2 ;  /* 0x00000018ff027819 */ /* 0x000fc80000011602 */
[----:B------:R-:W-:-:S13]  /*0d70*/  ISETP.NE.U32.AND P0, PT, R2, RZ, PT ;  /* 0x000000ff0200720c */ /* 0x000fda0003f05070 */
[----:B------:R-:W-:Y:S05]  /*0d80*/  @P0 BRA `(.L_x_40) ;  /* 0x0000000000280947 */ /* 0x000fea0003800000 */
[----:B------:R-:W-:-:S05]  /*0d90*/  IMAD.SHL.U32 R2, R0, 0x2, RZ ;  /* 0x0000000200027824 */ /* 0x000fca00078e00ff */
[----:B------:R-:W-:-:S13]  /*0da0*/  ISETP.NE.AND P0, PT, R2, RZ, PT ;  /* 0x000000ff0200720c */ /* 0x000fda0003f05270 */
[----:B------:R-:W-:Y:S01]  /*0db0*/  @P0 FFMA R20, R0, 1.84467440737095516160e+19, RZ ;  /* 0x5f80000000140823 */ /* 0x000fe200000000ff */
[----:B------:R-:W-:Y:S08]  /*0dc0*/  @!P0 MUFU.RCP R3, R0 ;  /* 0x0000000000038308 */ /* 0x000ff00000001000 */
[----:B------:R-:W0:Y:S02]  /*0dd0*/  @P0 MUFU.RCP R21, R20 ;  /* 0x0000001400150308 */ /* 0x000e240000001000 */
[----:B0-----:R-:W-:-:S04]  /*0de0*/  @P0 FFMA R2, R20, R21, -1 ;  /* 0xbf80000014020423 */ /* 0x001fc80000000015 */
[----:B------:R-:W-:-:S04]  /*0df0*/  @P0 FADD.FTZ R2, -R2, -RZ ;  /* 0x800000ff02020221 */ /* 0x000fc80000010100 */
[----:B------:R-:W-:-:S04]  /*0e00*/  @P0 FFMA R2, R21, R2, R21 ;  /* 0x0000000215020223 */ /* 0x000fc80000000015 */
[----:B------:R-:W-:Y:S01]  /*0e10*/  @P0 FFMA R3, R2, 1.84467440737095516160e+19, RZ ;  /* 0x5f80000002030823 */ /* 0x000fe200000000ff */
[----:B------:R-:W-:Y:S06]  /*0e20*/  BRA `(.L_x_41) ;  /* 0x0000000000887947 */ /* 0x000fec0003800000 */
.L_x_40:
[----:B------:R-:W-:-:S05]  /*0e30*/  VIADD R3, R2, 0xffffff03 ;  /* 0xffffff0302037836 */ /* 0x000fca0000000000 */
[----:B------:R-:W-:-:S13]  /*0e40*/  ISETP.GT.U32.AND P0, PT, R3, 0x1, PT ;  /* 0x000000010300780c */ /* 0x000fda0003f04070 */
[----:B------:R-:W-:Y:S05]  /*0e50*/  @P0 BRA `(.L_x_42) ;  /* 0x0000000000780947 */ /* 0x000fea0003800000 */
[----:B------:R-:W-:Y:S01]  /*0e60*/  LOP3.LUT R20, R0, 0x7fffff, RZ, 0xc0, !PT ;  /* 0x007fffff00147812 */ /* 0x000fe200078ec0ff */
[----:B------:R-:W-:-:S03]  /*0e70*/  IMAD.MOV.U32 R24, RZ, RZ, 0x3 ;  /* 0x00000003ff187424 */ /* 0x000fc600078e00ff */
[----:B------:R-:W-:Y:S02]  /*0e80*/  LOP3.LUT R21, R20, 0x3f800000, RZ, 0xfc, !PT ;  /* 0x3f80000014157812 */ /* 0x000fe400078efcff */
[----:B------:R-:W-:Y:S02]  /*0e90*/  SHF.L.U32 R25, R24, R3, RZ ;  /* 0x0000000318197219 */ /* 0x000fe400000006ff */
[----:B------:R-:W0:Y:S02]  /*0ea0*/  MUFU.RCP R20, R21 ;  /* 0x0000001500147308 */ /* 0x000e240000001000 */
[----:B0-----:R-:W-:-:S04]  /*0eb0*/  FFMA R22, R21, R20, -1 ;  /* 0xbf80000015167423 */ /* 0x001fc80000000014 */
[----:B------:R-:W-:-:S04]  /*0ec0*/  FADD.FTZ R23, -R22, -RZ ;  /* 0x800000ff16177221 */ /* 0x000fc80000010100 */
[CCC-:B------:R-:W-:Y:S01]  /*0ed0*/  FFMA.RM R22, R20.reuse, R23.reuse, R20.reuse ;  /* 0x0000001714167223 */ /* 0x1c0fe20000004014 */
[----:B------:R-:W-:-:S04]  /*0ee0*/  FFMA.RP R23, R20, R23, R20 ;  /* 0x0000001714177223 */ /* 0x000fc80000008014 */
[C---:B------:R-:W-:Y:S02]  /*0ef0*/  LOP3.LUT R20, R22.reuse, 0x7fffff, RZ, 0xc0, !PT ;  /* 0x007fffff16147812 */ /* 0x040fe400078ec0ff */
[----:B------:R-:W-:Y:S02]  /*0f00*/  FSETP.NEU.FTZ.AND P0, PT, R22, R23, PT ;  /* 0x000000171600720b */ /* 0x000fe40003f1d000 */
[----:B------:R-:W-:Y:S02]  /*0f10*/  LOP3.LUT R20, R20, 0x800000, RZ, 0xfc, !PT ;  /* 0x0080000014147812 */ /* 0x000fe400078efcff */
[----:B------:R-:W-:Y:S02]  /*0f20*/  SEL R22, RZ, 0xffffffff, !P0 ;  /* 0xffffffffff167807 */ /* 0x000fe40004000000 */
[----:B------:R-:W-:-:S03]  /*0f30*/  LOP3.LUT R24, R25, R20, RZ, 0xc0, !PT ;  /* 0x0000001419187212 */ /* 0x000fc600078ec0ff */
[----:B------:R-:W-:Y:S01]  /*0f40*/  IMAD.MOV R22, RZ, RZ, -R22 ;  /* 0x000000ffff167224 */ /* 0x000fe200078e0a16 */
[----:B------:R-:W-:-:S04]  /*0f50*/  SHF.R.U32.HI R24, RZ, R3, R24 ;  /* 0x00000003ff187219 */ /* 0x000fc80000011618 */
[----:B------:R-:W-:Y:S02]  /*0f60*/  LOP3.LUT P1, RZ, R22, R3, R20, 0xf8, !PT ;  /* 0x0000000316ff7212 */ /* 0x000fe4000782f814 */
[C---:B------:R-:W-:Y:S02]  /*0f70*/  LOP3.LUT P0, RZ, R24.reuse, 0x1, RZ, 0xc0, !PT ;  /* 0x0000000118ff7812 */ /* 0x040fe4000780c0ff */
[----:B------:R-:W-:-:S04]  /*0f80*/  LOP3.LUT P2, RZ, R24, 0x2, RZ, 0xc0, !PT ;  /* 0x0000000218ff7812 */ /* 0x000fc8000784c0ff */
[----:B------:R-:W-:Y:S02]  /*0f90*/  PLOP3.LUT P0, PT, P0, P1, P2, 0xe0, 0x0 ;  /* 0x000000000000781c */ /* 0x000fe40000703c20 */
[----:B------:R-:W-:Y:S02]  /*0fa0*/  LOP3.LUT P1, RZ, R0, 0x7fffff, RZ, 0xc0, !PT ;  /* 0x007fffff00ff7812 */ /* 0x000fe4000782c0ff */
[----:B------:R-:W-:-:S05]  /*0fb0*/  SEL R3, RZ, 0x1, !P0 ;  /* 0x00000001ff037807 */ /* 0x000fca0004000000 */
[----:B------:R-:W-:-:S05]  /*0fc0*/  IMAD.MOV R3, RZ, RZ, -R3 ;  /* 0x000000ffff037224 */ /* 0x000fca00078e0a03 */
[----:B------:R-:W-:Y:S02]  /*0fd0*/  ISETP.GE.AND P0, PT, R3, RZ, PT ;  /* 0x000000ff0300720c */ /* 0x000fe40003f06270 */
[----:B------:R-:W-:-:S04]  /*0fe0*/  IADD3 R3, PT, PT, R2, -0xfc, RZ ;  /* 0xffffff0402037810 */ /* 0x000fc80007ffe0ff */
[----:B------:R-:W-:-:S07]  /*0ff0*/  SHF.R.U32.HI R3, RZ, R3, R20 ;  /* 0x00000003ff037219 */ /* 0x000fce0000011614 */
[----:B------:R-:W-:-:S04]  /*1000*/  @!P0 VIADD R3, R3, 0x1 ;  /* 0x0000000103038836 */ /* 0x000fc80000000000 */
[----:B------:R-:W-:-:S05]  /*1010*/  @!P1 IMAD.SHL.U32 R3, R3, 0x2, RZ ;  /* 0x0000000203039824 */ /* 0x000fca00078e00ff */
[----:B------:R-:W-:Y:S01]  /*1020*/  LOP3.LUT R3, R3, 0x80000000, R0, 0xf8, !PT ;  /* 0x8000000003037812 */ /* 0x000fe200078ef800 */
[----:B------:R-:W-:Y:S06]  /*1030*/  BRA `(.L_x_41) ;  /* 0x0000000000047947 */ /* 0x000fec0003800000 */
.L_x_42:
[----:B------:R0:W1:Y:S02]  /*1040*/  MUFU.RCP R3, R0 ;  /* 0x0000000000037308 */ /* 0x0000640000001000 */
.L_x_41:
[----:B------:R-:W-:Y:S05]  /*1050*/  BSYNC.RECONVERGENT B3 ;  /* 0x0000000000037941 */ /* 0x000fea0003800200 */
.L_x_39:
[----:B-1----:R-:W-:Y:S02]  /*1060*/  IMAD.MOV.U32 R21, RZ, RZ, R3 ;  /* 0x000000ffff157224 */ /* 0x002fe400078e0003 */
[----:B------:R-:W-:Y:S02]  /*1070*/  IMAD.MOV.U32 R2, RZ, RZ, R18 ;  /* 0x000000ffff027224 */ /* 0x000fe400078e0012 */
[----:B------:R-:W-:-:S04]  /*1080*/  IMAD.MOV.U32 R3, RZ, RZ, 0x0 ;  /* 0x00000000ff037424 */ /* 0x000fc800078e00ff */
[----:B0-----:R-:W-:Y:S05]  /*1090*/  RET.REL.NODEC R2 `(_Z18periodic_search_k1fPKfS0_S0_iiiiPfS1_S1_PiS2_) ;  /* 0xffffffec02d87950 */ /* 0x001fea0003c3ffff */
        .weak           $__internal_1_$__cuda_sm3x_div_rn_noftz_f32_slowpath
        .type           $__internal_1_$__cuda_sm3x_div_rn_noftz_f32_slowpath,@function
        .size           $__internal_1_$__cuda_sm3x_div_rn_noftz_f32_slowpath,(.L_x_233 - $__internal_1_$__cuda_sm3x_div_rn_noftz_f32_slowpath)
$__internal_1_$__cuda_sm3x_div_rn_noftz_f32_slowpath:
[----:B------:R-:W-:Y:S01]  /*10a0*/  SHF.R.U32.HI R16, RZ, 0x17, R15 ;  /* 0x00000017ff107819 */ /* 0x000fe2000001160f */
[----:B------:R-:W-:Y:S01]  /*10b0*/  BSSY.RECONVERGENT B3, `(.L_x_43) ;  /* 0x0000062000037945 */ /* 0x000fe20003800200 */
[----:B------:R-:W-:Y:S02]  /*10c0*/  SHF.R.U32.HI R23, RZ, 0x17, R0 ;  /* 0x00000017ff177819 */ /* 0x000fe40000011600 */
[----:B------:R-:W-:Y:S02]  /*10d0*/  LOP3.LUT R16, R16, 0xff, RZ, 0xc0, !PT ;  /* 0x000000ff10107812 */ /* 0x000fe400078ec0ff */
[----:B------:R-:W-:Y:S02]  /*10e0*/  LOP3.LUT R23, R23, 0xff, RZ, 0xc0, !PT ;  /* 0x000000ff17177812 */ /* 0x000fe400078ec0ff */
[----:B------:R-:W-:-:S03]  /*10f0*/  IADD3 R25, PT, PT, R16, -0x1, RZ ;  /* 0xffffffff10197810 */ /* 0x000fc60007ffe0ff */
[----:B------:R-:W-:Y:S01]  /*1100*/  VIADD R24, R23, 0xffffffff ;  /* 0xffffffff17187836 */ /* 0x000fe20000000000 */
[----:B------:R-:W-:-:S04]  /*1110*/  ISETP.GT.U32.AND P1, PT, R25, 0xfd, PT ;  /* 0x000000fd1900780c */ /* 0x000fc80003f24070 */
[----:B------:R-:W-:-:S13]  /*1120*/  ISETP.GT.U32.OR P1, PT, R24, 0xfd, P1 ;  /* 0x000000fd1800780c */ /* 0x000fda0000f24470 */
[----:B------:R-:W-:Y:S01]  /*1130*/  @!P1 IMAD.MOV.U32 R14, RZ, RZ, RZ ;  /* 0x000000ffff0e9224 */ /* 0x000fe200078e00ff */
[----:B------:R-:W-:Y:S06]  /*1140*/  @!P1 BRA `(.L_x_44) ;  /* 0x00000000005c9947 */ /* 0x000fec0003800000 */
[----:B------:R-:W-:Y:S02]  /*1150*/  FSETP.GTU.FTZ.AND P1, PT, |R0|, +INF , PT ;  /* 0x7f8000000000780b */ /* 0x000fe40003f3c200 */
[----:B------:R-:W-:-:S04]  /*1160*/  FSETP.GTU.FTZ.AND P2, PT, |R15|, +INF , PT ;  /* 0x7f8000000f00780b */ /* 0x000fc80003f5c200 */
[----:B------:R-:W-:-:S13]  /*1170*/  PLOP3.LUT P1, PT, P1, P2, PT, 0xf8, 0x8f ;  /* 0x00000000008f781c */ /* 0x000fda0000f25f70 */
[----:B------:R-:W-:Y:S05]  /*1180*/  @P1 BRA `(.L_x_45) ;  /* 0x00000004004c1947 */ /* 0x000fea0003800000 */
[----:B------:R-:W-:-:S13]  /*1190*/  LOP3.LUT P1, RZ, R15, 0x7fffffff, R0, 0xc8, !PT ;  /* 0x7fffffff0fff7812 */ /* 0x000fda000782c800 */
[----:B------:R-:W-:Y:S05]  /*11a0*/  @!P1 BRA `(.L_x_46) ;  /* 0x00000004003c9947 */ /* 0x000fea0003800000 */
[C---:B------:R-:W-:Y:S02]  /*11b0*/  FSETP.NEU.FTZ.AND P3, PT, |R0|.reuse, +INF , PT ;  /* 0x7f8000000000780b */ /* 0x040fe40003f7d200 */
[----:B------:R-:W-:Y:S02]  /*11c0*/  FSETP.NEU.FTZ.AND P2, PT, |R15|, +INF , PT ;  /* 0x7f8000000f00780b */ /* 0x000fe40003f5d200 */
[----:B------:R-:W-:-:S11]  /*11d0*/  FSETP.NEU.FTZ.AND P1, PT, |R0|, +INF , PT ;  /* 0x7f8000000000780b */ /* 0x000fd60003f3d200 */
[----:B------:R-:W-:Y:S05]  /*11e0*/  @!P2 BRA !P3, `(.L_x_46) ;  /* 0x00000004002ca947 */ /* 0x000fea0005800000 */
[----:B------:R-:W-:-:S04]  /*11f0*/  LOP3.LUT P3, RZ, R0, 0x7fffffff, RZ, 0xc0, !PT ;  /* 0x7fffffff00ff7812 */ /* 0x000fc8000786c0ff */
[----:B------:R-:W-:-:S13]  /*1200*/  PLOP3.LUT P2, PT, P2, P3, PT, 0x2f, 0xf2 ;  /* 0x0000000000f2781c */ /* 0x000fda0001746577 */
[----:B------:R-:W-:Y:S05]  /*1210*/  @P2 BRA `(.L_x_47) ;  /* 0x0000000400182947 */ /* 0x000fea0003800000 */
[----:B------:R-:W-:-:S04]  /*1220*/  LOP3.LUT P2, RZ, R15, 0x7fffffff, RZ, 0xc0, !PT ;  /* 0x7fffffff0fff7812 */ /* 0x000fc8000784c0ff */
[----:B------:R-:W-:-:S13]  /*1230*/  PLOP3.LUT P1, PT, P1, P2, PT, 0x2f, 0xf2 ;  /* 0x0000000000f2781c */ /* 0x000fda0000f24577 */
[----:B------:R-:W-:Y:S05]  /*1240*/  @P1 BRA `(.L_x_48) ;  /* 0x0000000400001947 */ /* 0x000fea0003800000 */
[----:B------:R-:W-:Y:S02]  /*1250*/  ISETP.GE.AND P1, PT, R24, RZ, PT ;  /* 0x000000ff1800720c */ /* 0x000fe40003f26270 */
[----:B------:R-:W-:-:S11]  /*1260*/  ISETP.GE.AND P2, PT, R25, RZ, PT ;  /* 0x000000ff1900720c */ /* 0x000fd60003f46270 */
[----:B------:R-:W-:Y:S02]  /*1270*/  @P1 IMAD.MOV.U32 R14, RZ, RZ, RZ ;  /* 0x000000ffff0e1224 */ /* 0x000fe400078e00ff */
[----:B------:R-:W-:Y:S01]  /*1280*/  @!P1 FFMA R0, R0, 1.84467440737095516160e+19, RZ ;  /* 0x5f80000000009823 */ /* 0x000fe200000000ff */
[----:B------:R-:W-:Y:S02]  /*1290*/  @!P1 IMAD.MOV.U32 R14, RZ, RZ, -0x40 ;  /* 0xffffffc0ff0e9424 */ /* 0x000fe400078e00ff */
[----:B------:R-:W-:Y:S02]  /*12a0*/  @!P2 FFMA R15, R15, 1.84467440737095516160e+19, RZ ;  /* 0x5f8000000f0fa823 */ /* 0x000fe400000000ff */
[----:B------:R-:W-:-:S07]  /*12b0*/  @!P2 VIADD R14, R14, 0x40 ;  /* 0x000000400e0ea836 */ /* 0x000fce0000000000 */
.L_x_44:
[----:B------:R-:W-:Y:S01]  /*12c0*/  LEA R24, R16, 0xc0800000, 0x17 ;  /* 0xc080000010187811 */ /* 0x000fe200078eb8ff */
[----:B------:R-:W-:Y:S03]  /*12d0*/  BSSY.RECONVERGENT B4, `(.L_x_49) ;  /* 0x0000036000047945 */ /* 0x000fe60003800200 */
[----:B------:R-:W-:Y:S01]  /*12e0*/  IADD3 R26, PT, PT, -R24, R15, RZ ;  /* 0x0000000f181a7210 */ /* 0x000fe20007ffe1ff */
[----:B------:R-:W-:-:S03]  /*12f0*/  VIADD R15, R23, 0xffffff81 ;  /* 0xffffff81170f7836 */ /* 0x000fc60000000000 */
[----:B------:R-:W0:Y:S01]  /*1300*/  MUFU.RCP R24, R26 ;  /* 0x0000001a00187308 */ /* 0x000e220000001000 */
[----:B------:R-:W-:Y:S01]  /*1310*/  FADD.FTZ R25, -R26, -RZ ;  /* 0x800000ff1a197221 */ /* 0x000fe20000010100 */
[----:B------:R-:W-:-:S03]  /*1320*/  IMAD R0, R15, -0x800000, R0 ;  /* 0xff8000000f007824 */ /* 0x000fc600078e0200 */
[----:B0-----:R-:W-:-:S04]  /*1330*/  FFMA R23, R24, R25, 1 ;  /* 0x3f80000018177423 */ /* 0x001fc80000000019 */
[----:B------:R-:W-:-:S04]  /*1340*/  FFMA R23, R24, R23, R24 ;  /* 0x0000001718177223 */ /* 0x000fc80000000018 */
[----:B------:R-:W-:-:S04]  /*1350*/  FFMA R24, R0, R23, RZ ;  /* 0x0000001700187223 */ /* 0x000fc800000000ff */
[----:B------:R-:W-:-:S04]  /*1360*/  FFMA R27, R25, R24, R0 ;  /* 0x00000018191b7223 */ /* 0x000fc80000000000 */
[----:B------:R-:W-:Y:S01]  /*1370*/  FFMA R24, R23, R27, R24 ;  /* 0x0000001b17187223 */ /* 0x000fe20000000018 */
[----:B------:R-:W-:-:S03]  /*1380*/  IADD3 R27, PT, PT, R15, 0x7f, -R16 ;  /* 0x0000007f0f1b7810 */ /* 0x000fc60007ffe810 */
[----:B------:R-:W-:Y:S02]  /*1390*/  FFMA R25, R25, R24, R0 ;  /* 0x0000001819197223 */ /* 0x000fe40000000000 */
[----:B------:R-:W-:Y:S02]  /*13a0*/  IMAD.IADD R27, R27, 0x1, R14 ;  /* 0x000000011b1b7824 */ /* 0x000fe400078e020e */
[----:B------:R-:W-:-:S05]  /*13b0*/  FFMA R0, R23, R25, R24 ;  /* 0x0000001917007223 */ /* 0x000fca0000000018 */
[----:B------:R-:W-:-:S04]  /*13c0*/  SHF.R.U32.HI R15, RZ, 0x17, R0 ;  /* 0x00000017ff0f7819 */ /* 0x000fc80000011600 */
[----:B------:R-:W-:-:S05]  /*13d0*/  LOP3.LUT R15, R15, 0xff, RZ, 0xc0, !PT ;  /* 0x000000ff0f0f7812 */ /* 0x000fca00078ec0ff */
[----:B------:R-:W-:-:S04]  /*13e0*/  IMAD.IADD R15, R15, 0x1, R27 ;  /* 0x000000010f0f7824 */ /* 0x000fc800078e021b */
[----:B------:R-:W-:-:S05]  /*13f0*/  VIADD R14, R15, 0xffffffff ;  /* 0xffffffff0f0e7836 */ /* 0x000fca0000000000 */
[----:B------:R-:W-:-:S13]  /*1400*/  ISETP.GE.U32.AND P1, PT, R14, 0xfe, PT ;  /* 0x000000fe0e00780c */ /* 0x000fda0003f26070 */
[----:B------:R-:W-:Y:S05]  /*1410*/  @!P1 BRA `(.L_x_50) ;  /* 0x0000000000809947 */ /* 0x000fea0003800000 */
[----:B------:R-:W-:-:S13]  /*1420*/  ISETP.GT.AND P1, PT, R15, 0xfe, PT ;  /* 0x000000fe0f00780c */ /* 0x000fda0003f24270 */
[----:B------:R-:W-:Y:S05]  /*1430*/  @P1 BRA `(.L_x_51) ;  /* 0x00000000006c1947 */ /* 0x000fea0003800000 */
[----:B------:R-:W-:-:S13]  /*1440*/  ISETP.GE.AND P1, PT, R15, 0x1, PT ;  /* 0x000000010f00780c */ /* 0x000fda0003f26270 */
[----:B------:R-:W-:Y:S05]  /*1450*/  @P1 BRA `(.L_x_52) ;  /* 0x0000000000741947 */ /* 0x000fea0003800000 */
[----:B------:R-:W-:Y:S02]  /*1460*/  ISETP.GE.AND P1, PT, R15, -0x18, PT ;  /* 0xffffffe80f00780c */ /* 0x000fe40003f26270 */
[----:B------:R-:W-:-:S11]  /*1470*/  LOP3.LUT R0, R0, 0x80000000, RZ, 0xc0, !PT ;  /* 0x8000000000007812 */ /* 0x000fd600078ec0ff */
[----:B------:R-:W-:Y:S05]  /*1480*/  @!P1 BRA `(.L_x_52) ;  /* 0x0000000000689947 */ /* 0x000fea0003800000 */
[-CC-:B------:R-:W-:Y:S01]  /*1490*/  FFMA.RZ R14, R23, R25.reuse, R24.reuse ;  /* 0x00000019170e7223 */ /* 0x180fe2000000c018 */
[C---:B------:R-:W-:Y:S02]  /*14a0*/  ISETP.NE.AND P3, PT, R15.reuse, RZ, PT ;  /* 0x000000ff0f00720c */ /* 0x040fe40003f65270 */
[----:B------:R-:W-:Y:S02]  /*14b0*/  ISETP.NE.AND P2, PT, R15, RZ, PT ;  /* 0x000000ff0f00720c */ /* 0x000fe40003f45270 */
[----:B------:R-:W-:Y:S01]  /*14c0*/  LOP3.LUT R16, R14, 0x7fffff, RZ, 0xc0, !PT ;  /* 0x007fffff0e107812 */ /* 0x000fe200078ec0ff */
[CCC-:B------:R-:W-:Y:S01]  /*14d0*/  FFMA.RP R14, R23.reuse, R25.reuse, R24.reuse ;  /* 0x00000019170e7223 */ /* 0x1c0fe20000008018 */
[----:B------:R-:W-:Y:S01]  /*14e0*/  FFMA.RM R23, R23, R25, R24 ;  /* 0x0000001917177223 */ /* 0x000fe20000004018 */
[C---:B------:R-:W-:Y:S01]  /*14f0*/  VIADD R25, R15.reuse, 0x20 ;  /* 0x000000200f197836 */ /* 0x040fe20000000000 */
[----:B------:R-:W-:Y:S02]  /*1500*/  LOP3.LUT R16, R16, 0x800000, RZ, 0xfc, !PT ;  /* 0x0080000010107812 */ /* 0x000fe400078efcff */
[----:B------:R-:W-:-:S02]  /*1510*/  IADD3 R15, PT, PT, -R15, RZ, RZ ;  /* 0x000000ff0f0f7210 */ /* 0x000fc40007ffe1ff */
[----:B------:R-:W-:Y:S02]  /*1520*/  SHF.L.U32 R25, R16, R25, RZ ;  /* 0x0000001910197219 */ /* 0x000fe400000006ff */
[----:B------:R-:W-:Y:S02]  /*1530*/  FSETP.NEU.FTZ.AND P1, PT, R14, R23, PT ;  /* 0x000000170e00720b */ /* 0x000fe40003f3d000 */
[----:B------:R-:W-:Y:S02]  /*1540*/  SEL R15, R15, RZ, P3 ;  /* 0x000000ff0f0f7207 */ /* 0x000fe40001800000 */
[----:B------:R-:W-:Y:S02]  /*1550*/  ISETP.NE.AND P2, PT, R25, RZ, P2 ;  /* 0x000000ff1900720c */ /* 0x000fe40001745270 */
[----:B------:R-:W-:Y:S02]  /*1560*/  SHF.R.U32.HI R15, RZ, R15, R16 ;  /* 0x0000000fff0f7219 */ /* 0x000fe40000011610 */
[----:B------:R-:W-:-:S02]  /*1570*/  PLOP3.LUT P1, PT, P1, P2, PT, 0xf8, 0x8f ;  /* 0x00000000008f781c */ /* 0x000fc40000f25f70 */
[----:B------:R-:W-:Y:S02]  /*1580*/  SHF.R.U32.HI R23, RZ, 0x1, R15 ;  /* 0x00000001ff177819 */ /* 0x000fe4000001160f */
[----:B------:R-:W-:-:S04]  /*1590*/  SEL R14, RZ, 0x1, !P1 ;  /* 0x00000001ff0e7807 */ /* 0x000fc80004800000 */
[----:B------:R-:W-:-:S04]  /*15a0*/  LOP3.LUT R14, R14, 0x1, R23, 0xf8, !PT ;  /* 0x000000010e0e7812 */ /* 0x000fc800078ef817 */
[----:B------:R-:W-:-:S05]  /*15b0*/  LOP3.LUT R14, R14, R15, RZ, 0xc0, !PT ;  /* 0x0000000f0e0e7212 */ /* 0x000fca00078ec0ff */
[----:B------:R-:W-:-:S05]  /*15c0*/  IMAD.IADD R23, R23, 0x1, R14 ;  /* 0x0000000117177824 */ /* 0x000fca00078e020e */
[----:B------:R-:W-:Y:S01]  /*15d0*/  LOP3.LUT R0, R23, R0, RZ, 0xfc, !PT ;  /* 0x0000000017007212 */ /* 0x000fe200078efcff */
[----:B------:R-:W-:Y:S06]  /*15e0*/  BRA `(.L_x_52) ;  /* 0x0000000000107947 */ /* 0x000fec0003800000 */
.L_x_51:
[----:B------:R-:W-:-:S04]  /*15f0*/  LOP3.LUT R0, R0, 0x80000000, RZ, 0xc0, !PT ;  /* 0x8000000000007812 */ /* 0x000fc800078ec0ff */
[----:B------:R-:W-:Y:S01]  /*1600*/  LOP3.LUT R0, R0, 0x7f800000, RZ, 0xfc, !PT ;  /* 0x7f80000000007812 */ /* 0x000fe200078efcff */
[----:B------:R-:W-:Y:S06]  /*1610*/  BRA `(.L_x_52) ;  /* 0x0000000000047947 */ /* 0x000fec0003800000 */
.L_x_50:
[----:B------:R-:W-:-:S07]  /*1620*/  IMAD R0, R27, 0x800000, R0 ;  /* 0x008000001b007824 */ /* 0x000fce00078e0200 */
.L_x_52:
[----:B------:R-:W-:Y:S05]  /*1630*/  BSYNC.RECONVERGENT B4 ;  /* 0x0000000000047941 */ /* 0x000fea0003800200 */
.L_x_49:
[----:B------:R-:W-:Y:S05]  /*1640*/  BRA `(.L_x_53) ;  /* 0x0000000000207947 */ /* 0x000fea0003800000 */
.L_x_48:
[----:B------:R-:W-:-:S04]  /*1650*/  LOP3.LUT R0, R15, 0x80000000, R0, 0x48, !PT ;  /* 0x800000000f007812 */ /* 0x000fc800078e4800 */
[----:B------:R-:W-:Y:S01]  /*1660*/  LOP3.LUT R0, R0, 0x7f800000, RZ, 0xfc, !PT ;  /* 0x7f80000000007812 */ /* 0x000fe200078efcff */
[----:B------:R-:W-:Y:S06]  /*1670*/  BRA `(.L_x_53) ;  /* 0x0000000000147947 */ /* 0x000fec0003800000 */
.L_x_47:
[----:B------:R-:W-:Y:S01]  /*1680*/  LOP3.LUT R0, R15, 0x80000000, R0, 0x48, !PT ;  /* 0x800000000f007812 */ /* 0x000fe200078e4800 */
[----:B------:R-:W-:Y:S06]  /*1690*/  BRA `(.L_x_53) ;  /* 0x00000000000c7947 */ /* 0x000fec0003800000 */
.L_x_46:
[----:B------:R-:W0:Y:S01]  /*16a0*/  MUFU.RSQ R0, -QNAN ;  /* 0xffc0000000007908 */ /* 0x000e220000001400 */
[----:B------:R-:W-:Y:S05]  /*16b0*/  BRA `(.L_x_53) ;  /* 0x0000000000047947 */ /* 0x000fea0003800000 */
.L_x_45:
[----:B------:R-:W-:-:S07]  /*16c0*/  FADD.FTZ R0, R0, R15 ;  /* 0x0000000f00007221 */ /* 0x000fce0000010000 */
.L_x_53:
[----:B------:R-:W-:Y:S05]  /*16d0*/  BSYNC.RECONVERGENT B3 ;  /* 0x0000000000037941 */ /* 0x000fea0003800200 */
.L_x_43:
[----:B------:R-:W-:Y:S02]  /*16e0*/  IMAD.MOV.U32 R14, RZ, RZ, R17 ;  /* 0x000000ffff0e7224 */ /* 0x000fe400078e0011 */
[----:B------:R-:W-:-:S04]  /*16f0*/  IMAD.MOV.U32 R15, RZ, RZ, 0x0 ;  /* 0x00000000ff0f7424 */ /* 0x000fc800078e00ff */
[----:B0-----:R-:W-:Y:S05]  /*1700*/  RET.REL.NODEC R14 `(_Z18periodic_search_k1fPKfS0_S0_iiiiPfS1_S1_PiS2_) ;  /* 0xffffffe80e3c7950 */ /* 0x001fea0003c3ffff */
.L_x_54:
        /* <DEDUP_REMOVED lines=15> */
.L_x_233:


//--------------------- .text._Z11resample_k2PKdS0_PdS1_i --------------------------
	.section	.text._Z11resample_k2PKdS0_PdS1_i,"ax",@progbits
	.align	128
        .global         _Z11resample_k2PKdS0_PdS1_i
        .type           _Z11resample_k2PKdS0_PdS1_i,@function
        .size           _Z11resample_k2PKdS0_PdS1_i,(.L_x_235 - _Z11resample_k2PKdS0_PdS1_i)
        .other          _Z11resample_k2PKdS0_PdS1_i,@"STO_CUDA_ENTRY STV_DEFAULT"
_Z11resample_k2PKdS0_PdS1_i:
.text._Z11resample_k2PKdS0_PdS1_i:
[----:B------:R-:W-:Y:S01]  /*0000*/  LDC R1, c[0x0][0x37c] ;  /* 0x0000df00ff017b82 */ /* 0x000fe20000000800 */
[----:B------:R-:W0:Y:S07]  /*0010*/  S2R R3, SR_TID.X ;  /* 0x0000000000037919 */ /* 0x000e2e0000002100 */
[----:B------:R-:W0:Y:S01]  /*0020*/  S2UR UR4, SR_CTAID.X ;  /* 0x00000000000479c3 */ /* 0x000e220000002500 */
[----:B------:R-:W1:Y:S07]  /*0030*/  LDCU UR5, c[0x0][0x3a0] ;  /* 0x00007400ff0577ac */ /* 0x000e6e0008000800 */
[----:B------:R-:W0:Y:S02]  /*0040*/  LDC R0, c[0x0][0x360] ;  /* 0x0000d800ff007b82 */ /* 0x000e240000000800 */
[----:B0-----:R-:W-:-:S05]  /*0050*/  IMAD R0, R0, UR4, R3 ;  /* 0x0000000400007c24 */ /* 0x001fca000f8e0203 */
[----:B-1----:R-:W-:-:S13]  /*0060*/  ISETP.GE.AND P0, PT, R0, UR5, PT ;  /* 0x0000000500007c0c */ /* 0x002fda000bf06270 */
[----:B------:R-:W-:Y:S05]  /*0070*/  @P0 EXIT ;  /* 0x000000000000094d */ /* 0x000fea0003800000 */
[----:B------:R-:W0:Y:S01]  /*0080*/  LDC.64 R4, c[0x0][0x388] ;  /* 0x0000e200ff047b82 */ /* 0x000e220000000a00 */
[----:B------:R-:W1:Y:S07]  /*0090*/  LDCU.64 UR4, c[0x0][0x358] ;  /* 0x00006b00ff0477ac */ /* 0x000e6e0008000a00 */
[----:B------:R-:W2:Y:S01]  /*00a0*/  LDC.64 R8, c[0x0][0x380] ;  /* 0x0000e000ff087b82 */ /* 0x000ea20000000a00 */
[----:B0-----:R-:W-:-:S05]  /*00b0*/  IMAD.WIDE R4, R0, 0x8, R4 ;  /* 0x0000000800047825 */ /* 0x001fca00078e0204 */
[----:B-1----:R-:W3:Y:S01]  /*00c0*/  LDG.E.64 R6, desc[UR4][R4.64] ;  /* 0x0000000404067981 */ /* 0x002ee2000c1e1b00 */
[----:B--2---:R-:W-:-:S06]  /*00d0*/  IMAD.WIDE R8, R0, 0x8, R8 ;  /* 0x0000000800087825 */ /* 0x004fcc00078e0208 */
[----:B------:R-:W2:Y:S01]  /*00e0*/  LDG.E.64 R8, desc[UR4][R8.64] ;  /* 0x0000000408087981 */ /* 0x000ea2000c1e1b00 */
[----:B------:R-:W-:Y:S01]  /*00f0*/  IMAD.MOV.U32 R2, RZ, RZ, 0x1 ;  /* 0x00000001ff027424 */ /* 0x000fe200078e00ff */
[----:B------:R-:W-:Y:S01]  /*0100*/  BSSY.RECONVERGENT B0, `(.L_x_55) ;  /* 0x0000010000007945 */ /* 0x000fe20003800200 */
[----:B---3--:R-:W0:Y:S01]  /*0110*/  MUFU.RCP64H R3, R7 ;  /* 0x0000000700037308 */ /* 0x008e220000001800 */
[----:B--2---:R-:W-:-:S03]  /*0120*/  FSETP.GEU.AND P1, PT, |R9|, 6.5827683646048100446e-37, PT ;  /* 0x036000000900780b */ /* 0x004fc60003f2e200 */
[----:B0-----:R-:W-:-:S08]  /*0130*/  DFMA R10, -R6, R2, 1 ;  /* 0x3ff00000060a742b */ /* 0x001fd00000000102 */
[----:B------:R-:W-:-:S08]  /*0140*/  DFMA R10, R10, R10, R10 ;  /* 0x0000000a0a0a722b */ /* 0x000fd0000000000a */
[----:B------:R-:W-:-:S08]  /*0150*/  DFMA R10, R2, R10, R2 ;  /* 0x0000000a020a722b */ /* 0x000fd00000000002 */
[----:B------:R-:W-:-:S08]  /*0160*/  DFMA R2, -R6, R10, 1 ;  /* 0x3ff000000602742b */ /* 0x000fd0000000010a */
[----:B------:R-:W-:-:S08]  /*0170*/  DFMA R2, R10, R2, R10 ;  /* 0x000000020a02722b */ /* 0x000fd0000000000a */
[----:B------:R-:W-:-:S08]  /*0180*/  DMUL R10, R8, R2 ;  /* 0x00000002080a7228 */ /* 0x000fd00000000000 */
[----:B------:R-:W-:-:S08]  /*0190*/  DFMA R12, -R6, R10, R8 ;  /* 0x0000000a060c722b */ /* 0x000fd00000000108 */
[----:B------:R-:W-:-:S10]  /*01a0*/  DFMA R2, R2, R12, R10 ;  /* 0x0000000c0202722b */ /* 0x000fd4000000000a */
[----:B------:R-:W-:-:S05]  /*01b0*/  FFMA R10, RZ, R7, R3 ;  /* 0x00000007ff0a7223 */ /* 0x000fca0000000003 */
[----:B------:R-:W-:-:S13]  /*01c0*/  FSETP.GT.AND P0, PT, |R10|, 1.469367938527859385e-39, PT ;  /* 0x001000000a00780b */ /* 0x000fda0003f04200 */
[----:B------:R-:W-:Y:S05]  /*01d0*/  @P0 BRA P1, `(.L_x_56) ;  /* 0x0000000000080947 */ /* 0x000fea0000800000 */
[----:B------:R-:W-:-:S07]  /*01e0*/  MOV R12, 0x200 ;  /* 0x00000200000c7802 */ /* 0x000fce0000000f00 */
[----:B------:R-:W-:Y:S05]  /*01f0*/  CALL.REL.NOINC `($__internal_2_$__cuda_sm20_div_rn_f64_full) ;  /* 0x0000000000687944 */ /* 0x000fea0003c00000 */
.L_x_56:
[----:B------:R-:W-:Y:S05]  /*0200*/  BSYNC.RECONVERGENT B0 ;  /* 0x0000000000007941 */ /* 0x000fea0003800200 */
.L_x_55:
[----:B------:R-:W0:Y:S01]  /*0210*/  LDC.64 R6, c[0x0][0x390] ;  /* 0x0000e400ff067b82 */ /* 0x000e220000000a00 */
[----:B------:R-:W-:Y:S01]  /*0220*/  DADD R2, -R2, 1 ;  /* 0x3ff0000002027429 */ /* 0x000fe20000000100 */
[----:B0-----:R-:W-:-:S06]  /*0230*/  IMAD.WIDE R6, R0, 0x8, R6 ;  /* 0x0000000800067825 */ /* 0x001fcc00078e0206 */
[----:B------:R0:W-:Y:S04]  /*0240*/  STG.E.64 desc[UR4][R6.64], R2 ;  /* 0x0000000206007986 */ /* 0x0001e8000c101b04 */
[----:B------:R-:W2:Y:S01]  /*0250*/  LDG.E.64 R4, desc[UR4][R4.64] ;  /* 0x0000000404047981 */ /* 0x000ea2000c1e1b00 */
[----:B------:R-:W-:Y:S01]  /*0260*/  IMAD.MOV.U32 R8, RZ, RZ, RZ ;  /* 0x000000ffff087224 */ /* 0x000fe200078e00ff */
[----:B------:R-:W-:Y:S01]  /*0270*/  BSSY.RECONVERGENT B0, `(.L_x_57) ;  /* 0x000000e000007945 */ /* 0x000fe20003800200 */
[----:B------:R-:W-:Y:S02]  /*0280*/  IMAD.MOV.U32 R12, RZ, RZ, 0x0 ;  /* 0x00000000ff0c7424 */ /* 0x000fe400078e00ff */
[----:B------:R-:W-:Y:S01]  /*0290*/  IMAD.MOV.U32 R13, RZ, RZ, 0x3fd80000 ;  /* 0x3fd80000ff0d7424 */ /* 0x000fe200078e00ff */
[----:B--2---:R-:W1:Y:S01]  /*02a0*/  MUFU.RSQ64H R9, R5 ;  /* 0x0000000500097308 */ /* 0x004e620000001c00 */
[----:B------:R-:W-:-:S05]  /*02b0*/  VIADD R14, R5, 0xfff00000 ;  /* 0xfff00000050e7836 */ /* 0x000fca0000000000 */
[----:B------:R-:W-:Y:S01]  /*02c0*/  ISETP.GE.U32.AND P0, PT, R14, 0x7fe00000, PT ;  /* 0x7fe000000e00780c */ /* 0x000fe20003f06070 */
[----:B-1----:R-:W-:-:S08]  /*02d0*/  DMUL R10, R8, R8 ;  /* 0x00000008080a7228 */ /* 0x002fd00000000000 */
[----:B------:R-:W-:-:S08]  /*02e0*/  DFMA R10, R4, -R10, 1 ;  /* 0x3ff00000040a742b */ /* 0x000fd0000000080a */
[----:B------:R-:W-:Y:S02]  /*02f0*/  DFMA R12, R10, R12, 0.5 ;  /* 0x3fe000000a0c742b */ /* 0x000fe4000000000c */
[----:B------:R-:W-:-:S08]  /*0300*/  DMUL R10, R8, R10 ;  /* 0x0000000a080a7228 */ /* 0x000fd00000000000 */
[----:B------:R-:W-:Y:S01]  /*0310*/  DFMA R8, R12, R10, R8 ;  /* 0x0000000a0c08722b */ /* 0x000fe20000000008 */
[----:B0-----:R-:W-:Y:S10]  /*0320*/  @!P0 BRA `(.L_x_58) ;  /* 0x0000000000088947 */ /* 0x001ff40003800000 */
[----:B------:R-:W-:-:S07]  /*0330*/  MOV R10, 0x350 ;  /* 0x00000350000a7802 */ /* 0x000fce0000000f00 */
[----:B------:R-:W-:Y:S05]  /*0340*/  CALL.REL.NOINC `($__internal_3_$__cuda_sm20_drsqrt_f64_slowpath_v2) ;  /* 0x0000000400887944 */ /* 0x000fea0003c00000 */
.L_x_58:
[----:B------:R-:W-:Y:S05]  /*0350*/  BSYNC.RECONVERGENT B0 ;  /* 0x0000000000007941 */ /* 0x000fea0003800200 */
.L_x_57:
[----:B------:R-:W0:Y:S02]  /*0360*/  LDC.64 R2, c[0x0][0x398] ;  /* 0x0000e600ff027b82 */ /* 0x000e240000000a00 */
[----:B0-----:R-:W-:-:S05]  /*0370*/  IMAD.WIDE R2, R0, 0x8, R2 ;  /* 0x0000000800027825 */ /* 0x001fca00078e0202 */
[----:B------:R-:W-:Y:S01]  /*0380*/  STG.E.64 desc[UR4][R2.64], R8 ;  /* 0x0000000802007986 */ /* 0x000fe2000c101b04 */
[----:B------:R-:W-:Y:S05]  /*0390*/  EXIT ;  /* 0x000000000000794d */ /* 0x000fea0003800000 */
        .weak           $__internal_2_$__cuda_sm20_div_rn_f64_full
        .type           $__internal_2_$__cuda_sm20_div_rn_f64_full,@function
        .size           $__internal_2_$__cuda_sm20_div_rn_f64_full,($__internal_3_$__cuda_sm20_drsqrt_f64_slowpath_v2 - $__internal_2_$__cuda_sm20_div_rn_f64_full)
$__internal_2_$__cuda_sm20_div_rn_f64_full:
[C---:B------:R-:W-:Y:S01]  /*03a0*/  FSETP.GEU.AND P0, PT, |R7|.reuse, 1.469367938527859385e-39, PT ;  /* 0x001000000700780b */ /* 0x040fe20003f0e200 */
[----:B------:R-:W-:Y:S01]  /*03b0*/  IMAD.MOV.U32 R10, RZ, RZ, 0x1 ;  /* 0x00000001ff0a7424 */ /* 0x000fe200078e00ff */
[----:B------:R-:W-:Y:S01]  /*03c0*/  LOP3.LUT R2, R7, 0x800fffff, RZ, 0xc0, !PT ;  /* 0x800fffff07027812 */ /* 0x000fe200078ec0ff */
[----:B------:R-:W-:Y:S01]  /*03d0*/  BSSY.RECONVERGENT B1, `(.L_x_59) ;  /* 0x0000055000017945 */ /* 0x000fe20003800200 */
[C---:B------:R-:W-:Y:S02]  /*03e0*/  FSETP.GEU.AND P2, PT, |R9|.reuse, 1.469367938527859385e-39, PT ;  /* 0x001000000900780b */ /* 0x040fe40003f4e200 */
[----:B------:R-:W-:Y:S01]  /*03f0*/  LOP3.LUT R3, R2, 0x3ff00000, RZ, 0xfc, !PT ;  /* 0x3ff0000002037812 */ /* 0x000fe200078efcff */
[----:B------:R-:W-:Y:S01]  /*0400*/  IMAD.MOV.U32 R2, RZ, RZ, R6 ;  /* 0x000000ffff027224 */ /* 0x000fe200078e0006 */
[----:B------:R-:W-:Y:S02]  /*0410*/  LOP3.LUT R13, R9, 0x7ff00000, RZ, 0xc0, !PT ;  /* 0x7ff00000090d7812 */ /* 0x000fe400078ec0ff */
[----:B------:R-:W-:-:S03]  /*0420*/  LOP3.LUT R16, R7, 0x7ff00000, RZ, 0xc0, !PT ;  /* 0x7ff0000007107812 */ /* 0x000fc600078ec0ff */
[----:B------:R-:W-:Y:S01]  /*0430*/  @!P0 DMUL R2, R6, 8.98846567431157953865e+307 ;  /* 0x7fe0000006028828 */ /* 0x000fe20000000000 */
[----:B------:R-:W-:-:S03]  /*0440*/  ISETP.GE.U32.AND P1, PT, R13, R16, PT ;  /* 0x000000100d00720c */ /* 0x000fc60003f26070 */
[----:B------:R-:W-:Y:S02]  /*0450*/  @!P2 LOP3.LUT R20, R7, 0x7ff00000, RZ, 0xc0, !PT ;  /* 0x7ff000000714a812 */ /* 0x000fe400078ec0ff */
[----:B------:R-:W0:Y:S02]  /*0460*/  MUFU.RCP64H R11, R3 ;  /* 0x00000003000b7308 */ /* 0x000e240000001800 */
[----:B------:R-:W-:Y:S01]  /*0470*/  @!P2 ISETP.GE.U32.AND P3, PT, R13, R20, PT ;  /* 0x000000140d00a20c */ /* 0x000fe20003f66070 */
[----:B------:R-:W-:Y:S01]  /*0480*/  @!P2 IMAD.MOV.U32 R20, RZ, RZ, RZ ;  /* 0x000000ffff14a224 */ /* 0x000fe200078e00ff */
[----:B0-----:R-:W-:-:S08]  /*0490*/  DFMA R14, R10, -R2, 1 ;  /* 0x3ff000000a0e742b */ /* 0x001fd00000000802 */
[----:B------:R-:W-:Y:S01]  /*04a0*/  DFMA R18, R14, R14, R14 ;  /* 0x0000000e0e12722b */ /* 0x000fe2000000000e */
[----:B------:R-:W-:-:S05]  /*04b0*/  IMAD.MOV.U32 R14, RZ, RZ, 0x1ca00000 ;  /* 0x1ca00000ff0e7424 */ /* 0x000fca00078e00ff */
[C---:B------:R-:W-:Y:S02]  /*04c0*/  @!P2 SEL R15, R14.reuse, 0x63400000, !P3 ;  /* 0x634000000e0fa807 */ /* 0x040fe40005800000 */
[----:B------:R-:W-:Y:S01]  /*04d0*/  DFMA R18, R10, R18, R10 ;  /* 0x000000120a12722b */ /* 0x000fe2000000000a */
[----:B------:R-:W-:Y:S01]  /*04e0*/  SEL R11, R14, 0x63400000, !P1 ;  /* 0x634000000e0b7807 */ /* 0x000fe20004800000 */
[----:B------:R-:W-:Y:S01]  /*04f0*/  IMAD.MOV.U32 R10, RZ, RZ, R8 ;  /* 0x000000ffff0a7224 */ /* 0x000fe200078e0008 */
[--C-:B------:R-:W-:Y:S02]  /*0500*/  @!P2 LOP3.LUT R15, R15, 0x80000000, R9.reuse, 0xf8, !PT ;  /* 0x800000000f0fa812 */ /* 0x100fe400078ef809 */
[----:B------:R-:W-:Y:S02]  /*0510*/  LOP3.LUT R11, R11, 0x800fffff, R9, 0xf8, !PT ;  /* 0x800fffff0b0b7812 */ /* 0x000fe400078ef809 */
[----:B------:R-:W-:Y:S01]  /*0520*/  @!P2 LOP3.LUT R21, R15, 0x100000, RZ, 0xfc, !PT ;  /* 0x001000000f15a812 */ /* 0x000fe200078efcff */
[----:B------:R-:W-:-:S05]  /*0530*/  DFMA R22, R18, -R2, 1 ;  /* 0x3ff000001216742b */ /* 0x000fca0000000802 */
[----:B------:R-:W-:-:S03]  /*0540*/  @!P2 DFMA R10, R10, 2, -R20 ;  /* 0x400000000a0aa82b */ /* 0x000fc60000000814 */
[----:B------:R-:W-:Y:S01]  /*0550*/  DFMA R18, R18, R22, R18 ;  /* 0x000000161212722b */ /* 0x000fe20000000012 */
[----:B------:R-:W-:Y:S02]  /*0560*/  IMAD.MOV.U32 R23, RZ, RZ, R13 ;  /* 0x000000ffff177224 */ /* 0x000fe400078e000d */
[----:B------:R-:W-:Y:S01]  /*0570*/  IMAD.MOV.U32 R22, RZ, RZ, R16 ;  /* 0x000000ffff167224 */ /* 0x000fe200078e0010 */
[----:B------:R-:W-:-:S03]  /*0580*/  @!P0 LOP3.LUT R22, R3, 0x7ff00000, RZ, 0xc0, !PT ;  /* 0x7ff0000003168812 */ /* 0x000fc600078ec0ff */
[----:B------:R-:W-:Y:S01]  /*0590*/  @!P2 LOP3.LUT R23, R11, 0x7ff00000, RZ, 0xc0, !PT ;  /* 0x7ff000000b17a812 */ /* 0x000fe200078ec0ff */
[----:B------:R-:W-:Y:S01]  /*05a0*/  DMUL R20, R18, R10 ;  /* 0x0000000a12147228 */ /* 0x000fe20000000000 */
[----:B------:R-:W-:-:S03]  /*05b0*/  VIADD R24, R22, 0xffffffff ;  /* 0xffffffff16187836 */ /* 0x000fc60000000000 */
[----:B------:R-:W-:-:S04]  /*05c0*/  VIADD R15, R23, 0xffffffff ;  /* 0xffffffff170f7836 */ /* 0x000fc80000000000 */
[----:B------:R-:W-:Y:S01]  /*05d0*/  DFMA R16, R20, -R2, R10 ;  /* 0x800000021410722b */ /* 0x000fe2000000000a */
[----:B------:R-:W-:-:S04]  /*05e0*/  ISETP.GT.U32.AND P0, PT, R15, 0x7feffffe, PT ;  /* 0x7feffffe0f00780c */ /* 0x000fc80003f04070 */
[----:B------:R-:W-:-:S03]  /*05f0*/  ISETP.GT.U32.OR P0, PT, R24, 0x7feffffe, P0 ;  /* 0x7feffffe1800780c */ /* 0x000fc60000704470 */
[----:B------:R-:W-:-:S10]  /*0600*/  DFMA R16, R18, R16, R20 ;  /* 0x000000101210722b */ /* 0x000fd40000000014 */
[----:B------:R-:W-:Y:S05]  /*0610*/  @P0 BRA `(.L_x_60) ;  /* 0x00000000006c0947 */ /* 0x000fea0003800000 */
[----:B------:R-:W-:-:S04]  /*0620*/  LOP3.LUT R18, R7, 0x7ff00000, RZ, 0xc0, !PT ;  /* 0x7ff0000007127812 */ /* 0x000fc800078ec0ff */
[CC--:B------:R-:W-:Y:S02]  /*0630*/  VIADDMNMX R8, R13.reuse, -R18.reuse, 0xb9600000, !PT ;  /* 0xb96000000d087446 */ /* 0x0c0fe40007800912 */
[----:B------:R-:W-:Y:S02]  /*0640*/  ISETP.GE.U32.AND P0, PT, R13, R18, PT ;  /* 0x000000120d00720c */ /* 0x000fe40003f06070 */
[----:B------:R-:W-:Y:S02]  /*0650*/  VIMNMX R8, PT, PT, R8, 0x46a00000, PT ;  /* 0x46a0000008087848 */ /* 0x000fe40003fe0100 */
[----:B------:R-:W-:-:S05]  /*0660*/  SEL R13, R14, 0x63400000, !P0 ;  /* 0x634000000e0d7807 */ /* 0x000fca0004000000 */
[----:B------:R-:W-:Y:S02]  /*0670*/  IMAD.IADD R13, R8, 0x1, -R13 ;  /* 0x00000001080d7824 */ /* 0x000fe400078e0a0d */
[----:B------:R-:W-:Y:S02]  /*0680*/  IMAD.MOV.U32 R8, RZ, RZ, RZ ;  /* 0x000000ffff087224 */ /* 0x000fe400078e00ff */
[----:B------:R-:W-:-:S06]  /*0690*/  VIADD R9, R13, 0x7fe00000 ;  /* 0x7fe000000d097836 */ /* 0x000fcc0000000000 */
[----:B------:R-:W-:-:S10]  /*06a0*/  DMUL R14, R16, R8 ;  /* 0x00000008100e7228 */ /* 0x000fd40000000000 */
[----:B------:R-:W-:-:S13]  /*06b0*/  FSETP.GTU.AND P0, PT, |R15|, 1.469367938527859385e-39, PT ;  /* 0x001000000f00780b */ /* 0x000fda0003f0c200 */
[----:B------:R-:W-:Y:S05]  /*06c0*/  @P0 BRA `(.L_x_61) ;  /* 0x0000000000940947 */ /* 0x000fea0003800000 */
[----:B------:R-:W-:Y:S01]  /*06d0*/  DFMA R2, R16, -R2, R10 ;  /* 0x800000021002722b */ /* 0x000fe2000000000a */
[----:B------:R-:W-:-:S09]  /*06e0*/  IMAD.MOV.U32 R8, RZ, RZ, RZ ;  /* 0x000000ffff087224 */ /* 0x000fd200078e00ff */
[C---:B------:R-:W-:Y:S02]  /*06f0*/  FSETP.NEU.AND P0, PT, R3.reuse, RZ, PT ;  /* 0x000000ff0300720b */ /* 0x040fe40003f0d000 */
[----:B------:R-:W-:-:S04]  /*0700*/  LOP3.LUT R7, R3, 0x80000000, R7, 0x48, !PT ;  /* 0x8000000003077812 */ /* 0x000fc800078e4807 */
[----:B------:R-:W-:-:S07]  /*0710*/  LOP3.LUT R9, R7, R9, RZ, 0xfc, !PT ;  /* 0x0000000907097212 */ /* 0x000fce00078efcff */
[----:B------:R-:W-:Y:S05]  /*0720*/  @!P0 BRA `(.L_x_61) ;  /* 0x00000000007c8947 */ /* 0x000fea0003800000 */
[----:B------:R-:W-:Y:S01]  /*0730*/  IMAD.MOV R3, RZ, RZ, -R13 ;  /* 0x000000ffff037224 */ /* 0x000fe200078e0a0d */
[----:B------:R-:W-:Y:S01]  /*0740*/  DMUL.RP R8, R16, R8 ;  /* 0x0000000810087228 */ /* 0x000fe20000008000 */
[----:B------:R-:W-:Y:S01]  /*0750*/  IMAD.MOV.U32 R2, RZ, RZ, RZ ;  /* 0x000000ffff027224 */ /* 0x000fe200078e00ff */
[----:B------:R-:W-:-:S05]  /*0760*/  IADD3 R13, PT, PT, -R13, -0x43300000, RZ ;  /* 0xbcd000000d0d7810 */ /* 0x000fca0007ffe1ff */
[----:B------:R-:W-:-:S03]  /*0770*/  DFMA R2, R14, -R2, R16 ;  /* 0x800000020e02722b */ /* 0x000fc60000000010 */
[----:B------:R-:W-:-:S07]  /*0780*/  LOP3.LUT R7, R9, R7, RZ, 0x3c, !PT ;  /* 0x0000000709077212 */ /* 0x000fce00078e3cff */
[----:B------:R-:W-:-:S04]  /*0790*/  FSETP.NEU.AND P0, PT, |R3|, R13, PT ;  /* 0x0000000d0300720b */ /* 0x000fc80003f0d200 */
[----:B------:R-:W-:Y:S02]  /*07a0*/  FSEL R14, R8, R14, !P0 ;  /* 0x0000000e080e7208 */ /* 0x000fe40004000000 */
[----:B------:R-:W-:Y:S01]  /*07b0*/  FSEL R15, R7, R15, !P0 ;  /* 0x0000000f070f7208 */ /* 0x000fe20004000000 */
[----:B------:R-:W-:Y:S06]  /*07c0*/  BRA `(.L_x_61) ;  /* 0x0000000000547947 */ /* 0x000fec0003800000 */
.L_x_60:
[----:B------:R-:W-:-:S14]  /*07d0*/  DSETP.NAN.AND P0, PT, R8, R8, PT ;  /* 0x000000080800722a */ /* 0x000fdc0003f08000 */
[----:B------:R-:W-:Y:S05]  /*07e0*/  @P0 BRA `(.L_x_62) ;  /* 0x0000000000440947 */ /* 0x000fea0003800000 */
[----:B------:R-:W-:-:S14]  /*07f0*/  DSETP.NAN.AND P0, PT, R6, R6, PT ;  /* 0x000000060600722a */ /* 0x000fdc0003f08000 */
[----:B------:R-:W-:Y:S05]  /*0800*/  @P0 BRA `(.L_x_63) ;  /* 0x0000000000300947 */ /* 0x000fea0003800000 */
[----:B------:R-:W-:Y:S01]  /*0810*/  ISETP.NE.AND P0, PT, R23, R22, PT ;  /* 0x000000161700720c */ /* 0x000fe20003f05270 */
[----:B------:R-:W-:Y:S02]  /*0820*/  IMAD.MOV.U32 R14, RZ, RZ, 0x0 ;  /* 0x00000000ff0e7424 */ /* 0x000fe400078e00ff */
[----:B------:R-:W-:-:S10]  /*0830*/  IMAD.MOV.U32 R15, RZ, RZ, -0x80000 ;  /* 0xfff80000ff0f7424 */ /* 0x000fd400078e00ff */
[----:B------:R-:W-:Y:S05]  /*0840*/  @!P0 BRA `(.L_x_61) ;  /* 0x0000000000348947 */ /* 0x000fea0003800000 */
[----:B------:R-:W-:Y:S02]  /*0850*/  ISETP.NE.AND P0, PT, R23, 0x7ff00000, PT ;  /* 0x7ff000001700780c */ /* 0x000fe40003f05270 */
[----:B------:R-:W-:Y:S02]  /*0860*/  LOP3.LUT R15, R9, 0x80000000, R7, 0x48, !PT ;  /* 0x80000000090f7812 */ /* 0x000fe400078e4807 */
[----:B------:R-:W-:-:S13]  /*0870*/  ISETP.EQ.OR P0, PT, R22, RZ, !P0 ;  /* 0x000000ff1600720c */ /* 0x000fda0004702670 */
[----:B------:R-:W-:Y:S01]  /*0880*/  @P0 LOP3.LUT R2, R15, 0x7ff00000, RZ, 0xfc, !PT ;  /* 0x7ff000000f020812 */ /* 0x000fe200078efcff */
[----:B------:R-:W-:Y:S02]  /*0890*/  @!P0 IMAD.MOV.U32 R14, RZ, RZ, RZ ;  /* 0x000000ffff0e8224 */ /* 0x000fe400078e00ff */
[----:B------:R-:W-:Y:S02]  /*08a0*/  @P0 IMAD.MOV.U32 R14, RZ, RZ, RZ ;  /* 0x000000ffff0e0224 */ /* 0x000fe400078e00ff */
[----:B------:R-:W-:Y:S01]  /*08b0*/  @P0 IMAD.MOV.U32 R15, RZ, RZ, R2 ;  /* 0x000000ffff0f0224 */ /* 0x000fe200078e0002 */
[----:B------:R-:W-:Y:S06]  /*08c0*/  BRA `(.L_x_61) ;  /* 0x0000000000147947 */ /* 0x000fec0003800000 */
.L_x_63:
[----:B------:R-:W-:Y:S01]  /*08d0*/  LOP3.LUT R15, R7, 0x80000, RZ, 0xfc, !PT ;  /* 0x00080000070f7812 */ /* 0x000fe200078efcff */
[----:B------:R-:W-:Y:S01]  /*08e0*/  IMAD.MOV.U32 R14, RZ, RZ, R6 ;  /* 0x000000ffff0e7224 */ /* 0x000fe200078e0006 */
[----:B------:R-:W-:Y:S06]  /*08f0*/  BRA `(.L_x_61) ;  /* 0x0000000000087947 */ /* 0x000fec0003800000 */
.L_x_62:
[----:B------:R-:W-:Y:S01]  /*0900*/  LOP3.LUT R15, R9, 0x80000, RZ, 0xfc, !PT ;  /* 0x00080000090f7812 */ /* 0x000fe200078efcff */
[----:B------:R-:W-:-:S07]  /*0910*/  IMAD.MOV.U32 R14, RZ, RZ, R8 ;  /* 0x000000ffff0e7224 */ /* 0x000fce00078e0008 */
.L_x_61:
[----:B------:R-:W-:Y:S05]  /*0920*/  BSYNC.RECONVERGENT B1 ;  /* 0x0000000000017941 */ /* 0x000fea0003800200 */
.L_x_59:
[----:B------:R-:W-:Y:S02]  /*0930*/  IMAD.MOV.U32 R13, RZ, RZ, 0x0 ;  /* 0x00000000ff0d7424 */ /* 0x000fe400078e00ff */
[----:B------:R-:W-:Y:S02]  /*0940*/  IMAD.MOV.U32 R2, RZ, RZ, R14 ;  /* 0x000000ffff027224 */ /* 0x000fe400078e000e */
[----:B------:R-:W-:Y:S01]  /*0950*/  IMAD.MOV.U32 R3, RZ, RZ, R15 ;  /* 0x000000ffff037224 */ /* 0x000fe200078e000f */
[----:B------:R-:W-:Y:S06]  /*0960*/  RET.REL.NODEC R12 `(_Z11resample_k2PKdS0_PdS1_i) ;  /* 0xfffffff40ca47950 */ /* 0x000fec0003c3ffff */
        .weak           $__internal_3_$__cuda_sm20_drsqrt_f64_slowpath_v2
        .type           $__internal_3_$__cuda_sm20_drsqrt_f64_slowpath_v2,@function
        .size           $__internal_3_$__cuda_sm20_drsqrt_f64_slowpath_v2,(.L_x_235 - $__internal_3_$__cuda_sm20_drsqrt_f64_slowpath_v2)
$__internal_3_$__cuda_sm20_drsqrt_f64_slowpath_v2:
[----:B------:R-:W-:Y:S01]  /*0970*/  IMAD.MOV.U32 R2, RZ, RZ, R4 ;  /* 0x000000ffff027224 */ /* 0x000fe200078e0004 */
[----:B------:R-:W-:Y:S01]  /*0980*/  BSSY.RECONVERGENT B1, `(.L_x_64) ;  /* 0x000001e000017945 */ /* 0x000fe20003800200 */
[----:B------:R-:W-:Y:S01]  /*0990*/  IMAD.MOV.U32 R3, RZ, RZ, R5 ;  /* 0x000000ffff037224 */ /* 0x000fe200078e0005 */
[----:B------:R-:W-:-:S05]  /*09a0*/  LOP3.LUT R4, R5, 0x80000000, RZ, 0xc0, !PT ;  /* 0x8000000005047812 */ /* 0x000fca00078ec0ff */
[----:B------:R-:W-:-:S14]  /*09b0*/  DSETP.NEU.AND P0, PT, R2, RZ, PT ;  /* 0x000000ff0200722a */ /* 0x000fdc0003f0d000 */
[----:B------:R-:W-:Y:S05]  /*09c0*/  @!P0 BRA `(.L_x_65) ;  /* 0x00000000005c8947 */ /* 0x000fea0003800000 */
[----:B------:R-:W-:-:S14]  /*09d0*/  DSETP.GTU.AND P0, PT, |R2|, +INF , PT ;  /* 0x7ff000000200742a */ /* 0x000fdc0003f0c200 */
[----:B------:R-:W-:Y:S05]  /*09e0*/  @P0 BRA `(.L_x_66) ;  /* 0x00000000004c0947 */ /* 0x000fea0003800000 */
[----:B------:R-:W-:-:S13]  /*09f0*/  ISETP.NE.AND P0, PT, R4, RZ, PT ;  /* 0x000000ff0400720c */ /* 0x000fda0003f05270 */
[----:B------:R-:W-:Y:S02]  /*0a00*/  @P0 IMAD.MOV.U32 R4, RZ, RZ, 0x0 ;  /* 0x00000000ff040424 */ /* 0x000fe400078e00ff */
[----:B------:R-:W-:Y:S01]  /*0a10*/  @P0 IMAD.MOV.U32 R5, RZ, RZ, -0x80000 ;  /* 0xfff80000ff050424 */ /* 0x000fe200078e00ff */
[----:B------:R-:W-:Y:S06]  /*0a20*/  @P0 BRA `(.L_x_67) ;  /* 0x00000000004c0947 */ /* 0x000fec0003800000 */
[----:B------:R-:W-:-:S14]  /*0a30*/  DSETP.NEU.AND P0, PT, |R2|, +INF , PT ;  /* 0x7ff000000200742a */ /* 0x000fdc0003f0d200 */
[----:B------:R-:W-:Y:S01]  /*0a40*/  @!P0 CS2R R4, SRZ ;  /* 0x0000000000048805 */ /* 0x000fe2000001ff00 */
[----:B------:R-:W-:Y:S06]  /*0a50*/  @!P0 BRA `(.L_x_67) ;  /* 0x0000000000408947 */ /* 0x000fec0003800000 */
[----:B------:R-:W-:Y:S01]  /*0a60*/  DMUL R2, R2, 1.80143985094819840000e+16 ;  /* 0x4350000002027828 */ /* 0x000fe20000000000 */
[----:B------:R-:W-:Y:S02]  /*0a70*/  IMAD.MOV.U32 R4, RZ, RZ, RZ ;  /* 0x000000ffff047224 */ /* 0x000fe400078e00ff */
[----:B------:R-:W-:Y:S02]  /*0a80*/  IMAD.MOV.U32 R8, RZ, RZ, 0x0 ;  /* 0x00000000ff087424 */ /* 0x000fe400078e00ff */
[----:B------:R-:W-:Y:S01]  /*0a90*/  IMAD.MOV.U32 R9, RZ, RZ, 0x3fd80000 ;  /* 0x3fd80000ff097424 */ /* 0x000fe200078e00ff */
[----:B------:R-:W0:Y:S02]  /*0aa0*/  MUFU.RSQ64H R5, R3 ;  /* 0x0000000300057308 */ /* 0x000e240000001c00 */
[----:B0-----:R-:W-:-:S08]  /*0ab0*/  DMUL R6, R4, R4 ;  /* 0x0000000404067228 */ /* 0x001fd00000000000 */
[----:B------:R-:W-:-:S08]  /*0ac0*/  DFMA R6, R2, -R6, 1 ;  /* 0x3ff000000206742b */ /* 0x000fd00000000806 */
[----:B------:R-:W-:Y:S02]  /*0ad0*/  DFMA R8, R6, R8, 0.5 ;  /* 0x3fe000000608742b */ /* 0x000fe40000000008 */
[----:B------:R-:W-:-:S08]  /*0ae0*/  DMUL R6, R4, R6 ;  /* 0x0000000604067228 */ /* 0x000fd00000000000 */
[----:B------:R-:W-:-:S08]  /*0af0*/  DFMA R4, R8, R6, R4 ;  /* 0x000000060804722b */ /* 0x000fd00000000004 */
[----:B------:R-:W-:Y:S01]  /*0b00*/  DMUL R4, R4, 134217728 ;  /* 0x41a0000004047828 */ /* 0x000fe20000000000 */
[----:B------:R-:W-:Y:S10]  /*0b10*/  BRA `(.L_x_67) ;  /* 0x0000000000107947 */ /* 0x000ff40003800000 */
.L_x_66:
[----:B------:R-:W-:Y:S01]  /*0b20*/  DADD R4, R2, R2 ;  /* 0x0000000002047229 */ /* 0x000fe20000000002 */
[----:B------:R-:W-:Y:S10]  /*0b30*/  BRA `(.L_x_67) ;  /* 0x0000000000087947 */ /* 0x000ff40003800000 */
.L_x_65:
[----:B------:R-:W-:Y:S01]  /*0b40*/  LOP3.LUT R5, R4, 0x7ff00000, RZ, 0xfc, !PT ;  /* 0x7ff0000004057812 */ /* 0x000fe200078efcff */
[----:B------:R-:W-:-:S07]  /*0b50*/  IMAD.MOV.U32 R4, RZ, RZ, RZ ;  /* 0x000000ffff047224 */ /* 0x000fce00078e00ff */
.L_x_67:
[----:B------:R-:W-:Y:S05]  /*0b60*/  BSYNC.RECONVERGENT B1 ;  /* 0x0000000000017941 */ /* 0x000fea0003800200 */
.L_x_64:
[----:B------:R-:W-:Y:S02]  /*0b70*/  IMAD.MOV.U32 R2, RZ, RZ, R10 ;  /* 0x000000ffff027224 */ /* 0x000fe400078e000a */
[----:B------:R-:W-:Y:S02]  /*0b80*/  IMAD.MOV.U32 R3, RZ, RZ, 0x0 ;  /* 0x00000000ff037424 */ /* 0x000fe400078e00ff */
[----:B------:R-:W-:Y:S02]  /*0b90*/  IMAD.MOV.U32 R8, RZ, RZ, R4 ;  /* 0x000000ffff087224 */ /* 0x000fe400078e0004 */
[----:B------:R-:W-:Y:S01]  /*0ba0*/  IMAD.MOV.U32 R9, RZ, RZ, R5 ;  /* 0x000000ffff097224 */ /* 0x000fe200078e0005 */
[----:B------:R-:W-:Y:S06]  /*0bb0*/  RET.REL.NODEC R2 `(_Z11resample_k2PKdS0_PdS1_i) ;  /* 0xfffffff402107950 */ /* 0x000fec0003c3ffff */
.L_x_68:
        /* <DEDUP_REMOVED lines=12> */
.L_x_235:


//--------------------- .text._Z11resample_k1PKddS0_S0_iPdS1_ --------------------------
	.section	.text._Z11resample_k1PKddS0_S0_iPdS1_,"ax",@progbits
	.align	128
        .global         _Z11resample_k1PKddS0_S0_iPdS1_
        .type           _Z11resample_k1PKddS0_S0_iPdS1_,@function
        .size           _Z11resample_k1PKddS0_S0_iPdS1_,(.L_x_237 - _Z11resample_k1PKddS0_S0_iPdS1_)
        .other          _Z11resample_k1PKddS0_S0_iPdS1_,@"STO_CUDA_ENTRY STV_DEFAULT"
_Z11resample_k1PKddS0_S0_iPdS1_:
.text._Z11resample_k1PKddS0_S0_iPdS1_:
        /* <DEDUP_REMOVED lines=9> */
[----:B------:R-:W1:Y:S01]  /*0090*/  LDCU.64 UR4, c[0x0][0x358] ;  /* 0x00006b00ff0477ac */ /* 0x000e620008000a00 */
[----:B0-----:R-:W-:-:S06]  /*00a0*/  IMAD.WIDE R2, R0, 0x8, R2 ;  /* 0x0000000800027825 */ /* 0x001fcc00078e0202 */
[----:B-1----:R-:W2:Y:S02]  /*00b0*/  LDG.E.64 R2, desc[UR4][R2.64] ;  /* 0x0000000402027981 */ /* 0x002ea4000c1e1b00 */
[----:B--2---:R-:W-:-:S14]  /*00c0*/  DSETP.NEU.AND P0, PT, |R2|, +INF , PT ;  /* 0x7ff000000200742a */ /* 0x004fdc0003f0d200 */
[----:B------:R-:W-:Y:S05]  /*00d0*/  @!P0 EXIT ;  /* 0x000000000000894d */ /* 0x000fea0003800000 */
[----:B------:R-:W-:Y:S01]  /*00e0*/  DMUL R6, R2, R2 ;  /* 0x0000000202067228 */ /* 0x000fe20000000000 */
[----:B------:R-:W-:Y:S05]  /*00f0*/  BSSY.RECONVERGENT B0, `(.L_x_69) ;  /* 0x000000e000007945 */ /* 0x000fea0003800200 */
[----:B------:R-:W0:Y:S04]  /*0100*/  MUFU.RCP64H R3, R7 ;  /* 0x0000000700037308 */ /* 0x000e280000001800 */
[----:B------:R-:W-:-:S05]  /*0110*/  VIADD R2, R7, 0x300402 ;  /* 0x0030040207027836 */ /* 0x000fca0000000000 */
[----:B------:R-:W-:Y:S01]  /*0120*/  FSETP.GEU.AND P0, PT, |R2|, 5.8789094863358348022e-39, PT ;  /* 0x004004020200780b */ /* 0x000fe20003f0e200 */
[----:B0-----:R-:W-:-:S08]  /*0130*/  DFMA R4, -R6, R2, 1 ;  /* 0x3ff000000604742b */ /* 0x001fd00000000102 */
[----:B------:R-:W-:-:S08]  /*0140*/  DFMA R4, R4, R4, R4 ;  /* 0x000000040404722b */ /* 0x000fd00000000004 */
[----:B------:R-:W-:-:S08]  /*0150*/  DFMA R4, R2, R4, R2 ;  /* 0x000000040204722b */ /* 0x000fd00000000002 */
[----:B------:R-:W-:-:S08]  /*0160*/  DFMA R8, -R6, R4, 1 ;  /* 0x3ff000000608742b */ /* 0x000fd00000000104 */
[----:B------:R-:W-:Y:S01]  /*0170*/  DFMA R4, R4, R8, R4 ;  /* 0x000000080404722b */ /* 0x000fe20000000004 */
[----:B------:R-:W-:Y:S10]  /*0180*/  @P0 BRA `(.L_x_70) ;  /* 0x0000000000100947 */ /* 0x000ff40003800000 */
[----:B------:R-:W-:-:S05]  /*0190*/  LOP3.LUT R2, R7, 0x7fffffff, RZ, 0xc0, !PT ;  /* 0x7fffffff07027812 */ /* 0x000fca00078ec0ff */
[----:B------:R-:W-:Y:S01]  /*01a0*/  VIADD R8, R2, 0xfff00000 ;  /* 0xfff0000002087836 */ /* 0x000fe20000000000 */
[----:B------:R-:W-:-:S07]  /*01b0*/  MOV R2, 0x1d0 ;  /* 0x000001d000027802 */ /* 0x000fce0000000f00 */
[----:B------:R-:W-:Y:S05]  /*01c0*/  CALL.REL.NOINC `($__internal_4_$__cuda_sm20_dblrcp_rn_slowpath_v3) ;  /* 0x0000000000a07944 */ /* 0x000fea0003c00000 */
.L_x_70:
[----:B------:R-:W-:Y:S05]  /*01d0*/  BSYNC.RECONVERGENT B0 ;  /* 0x0000000000007941 */ /* 0x000fea0003800200 */
.L_x_69:
[----:B------:R-:W0:Y:S01]  /*01e0*/  LDC.64 R10, c[0x0][0x380] ;  /* 0x0000e000ff0a7b82 */ /* 0x000e220000000a00 */
[----:B------:R-:W1:Y:S07]  /*01f0*/  LDCU UR6, c[0x0][0x38c] ;  /* 0x00007180ff0677ac */ /* 0x000e6e0008000800 */
[----:B------:R-:W2:Y:S01]  /*0200*/  LDC.64 R8, c[0x0][0x388] ;  /* 0x0000e200ff087b82 */ /* 0x000ea20000000a00 */
[----:B0-----:R-:W-:-:S06]  /*0210*/  IMAD.WIDE R10, R0, 0x8, R10 ;  /* 0x00000008000a7825 */ /* 0x001fcc00078e020a */
[----:B------:R-:W3:Y:S01]  /*0220*/  LDG.E.64 R10, desc[UR4][R10.64] ;  /* 0x000000040a0a7981 */ /* 0x000ee2000c1e1b00 */
[----:B-1----:R-:W2:Y:S01]  /*0230*/  MUFU.RCP64H R3, UR6 ;  /* 0x0000000600037d08 */ /* 0x002ea20008001800 */
[----:B------:R-:W-:Y:S01]  /*0240*/  IMAD.MOV.U32 R2, RZ, RZ, 0x1 ;  /* 0x00000001ff027424 */ /* 0x000fe200078e00ff */
[----:B------:R-:W-:Y:S05]  /*0250*/  BSSY.RECONVERGENT B0, `(.L_x_71) ;  /* 0x000000f000007945 */ /* 0x000fea0003800200 */
[----:B--2---:R-:W-:-:S08]  /*0260*/  DFMA R6, R2, -R8, 1 ;  /* 0x3ff000000206742b */ /* 0x004fd00000000808 */
[----:B------:R-:W-:-:S08]  /*0270*/  DFMA R6, R6, R6, R6 ;  /* 0x000000060606722b */ /* 0x000fd00000000006 */
[----:B------:R-:W-:-:S08]  /*0280*/  DFMA R6, R2, R6, R2 ;  /* 0x000000060206722b */ /* 0x000fd00000000002 */
[----:B------:R-:W-:-:S08]  /*0290*/  DFMA R2, R6, -R8, 1 ;  /* 0x3ff000000602742b */ /* 0x000fd00000000808 */
[----:B------:R-:W-:-:S08]  /*02a0*/  DFMA R2, R6, R2, R6 ;  /* 0x000000020602722b */ /* 0x000fd00000000006 */
[----:B---3--:R-:W-:Y:S01]  /*02b0*/  DMUL R6, R10, R2 ;  /* 0x000000020a067228 */ /* 0x008fe20000000000 */
[----:B------:R-:W-:-:S07]  /*02c0*/  FSETP.GEU.AND P1, PT, |R11|, 6.5827683646048100446e-37, PT ;  /* 0x036000000b00780b */ /* 0x000fce0003f2e200 */
[----:B------:R-:W-:-:S08]  /*02d0*/  DFMA R8, R6, -R8, R10 ;  /* 0x800000080608722b */ /* 0x000fd0000000000a */
[----:B------:R-:W-:-:S10]  /*02e0*/  DFMA R2, R2, R8, R6 ;  /* 0x000000080202722b */ /* 0x000fd40000000006 */
[----:B------:R-:W-:-:S05]  /*02f0*/  FFMA R6, RZ, UR6, R3 ;  /* 0x00000006ff067c23 */ /* 0x000fca0008000003 */
[----:B------:R-:W-:-:S13]  /*0300*/  FSETP.GT.AND P0, PT, |R6|, 1.469367938527859385e-39, PT ;  /* 0x001000000600780b */ /* 0x000fda0003f04200 */
[----:B------:R-:W-:Y:S05]  /*0310*/  @P0 BRA P1, `(.L_x_72) ;  /* 0x0000000000080947 */ /* 0x000fea0000800000 */
[----:B------:R-:W-:-:S07]  /*0320*/  MOV R12, 0x340 ;  /* 0x00000340000c7802 */ /* 0x000fce0000000f00 */
[----:B------:R-:W-:Y:S05]  /*0330*/  CALL.REL.NOINC `($__internal_5_$__cuda_sm20_div_rn_f64_full) ;  /* 0x0000000000f07944 */ /* 0x000fea0003c00000 */
.L_x_72:
[----:B------:R-:W-:Y:S05]  /*0340*/  BSYNC.RECONVERGENT B0 ;  /* 0x0000000000007941 */ /* 0x000fea0003800200 */
.L_x_71:
[----:B------:R-:W0:Y:S01]  /*0350*/  LDC.64 R6, c[0x0][0x390] ;  /* 0x0000e400ff067b82 */ /* 0x000e220000000a00 */
[----:B------:R-:W1:Y:S01]  /*0360*/  F2I.S64.F64 R2, R2 ;  /* 0x0000000200027311 */ /* 0x000e620000301900 */
[----:B------:R-:W2:Y:S01]  /*0370*/  LDCU.64 UR6, c[0x0][0x3a8] ;  /* 0x00007500ff0677ac */ /* 0x000ea20008000a00 */
[----:B------:R-:W3:Y:S01]  /*0380*/  LDCU.64 UR8, c[0x0][0x3b0] ;  /* 0x00007600ff0877ac */ /* 0x000ee20008000a00 */
[----:B0-----:R-:W-:-:S06]  /*0390*/  IMAD.WIDE R6, R0, 0x8, R6 ;  /* 0x0000000800067825 */ /* 0x001fcc00078e0206 */
[----:B------:R-:W4:Y:S01]  /*03a0*/  LDG.E.64 R6, desc[UR4][R6.64] ;  /* 0x0000000406067981 */ /* 0x000f22000c1e1b00 */
[--C-:B-1----:R-:W-:Y:S02]  /*03b0*/  SHF.R.S64 R12, RZ, 0x1d, R2.reuse ;  /* 0x0000001dff0c7819 */ /* 0x102fe40000001002 */
[----:B------:R-:W-:Y:S02]  /*03c0*/  SHF.R.S32.HI R0, RZ, 0x1d, R2 ;  /* 0x0000001dff007819 */ /* 0x000fe40000011402 */
[C---:B--2---:R-:W-:Y:S02]  /*03d0*/  IADD3 R10, P0, PT, R12.reuse, UR6, RZ ;  /* 0x000000060c0a7c10 */ /* 0x044fe4000ff1e0ff */
[----:B---3--:R-:W-:Y:S02]  /*03e0*/  IADD3 R12, P1, PT, R12, UR8, RZ ;  /* 0x000000080c0c7c10 */ /* 0x008fe4000ff3e0ff */
[C---:B------:R-:W-:Y:S02]  /*03f0*/  IADD3.X R11, PT, PT, R0.reuse, UR7, RZ, P0, !PT ;  /* 0x00000007000b7c10 */ /* 0x040fe400087fe4ff */
[----:B------:R-:W-:Y:S01]  /*0400*/  IADD3.X R13, PT, PT, R0, UR9, RZ, P1, !PT ;  /* 0x00000009000d7c10 */ /* 0x000fe20008ffe4ff */
[----:B----4-:R-:W-:-:S07]  /*0410*/  DMUL R8, R6, R4 ;  /* 0x0000000406087228 */ /* 0x010fce0000000000 */
[----:B------:R-:W-:Y:S04]  /*0420*/  REDG.E.ADD.F64.RN.STRONG.GPU desc[UR4][R10.64], R8 ;  /* 0x000000080a0079a6 */ /* 0x000fe8000c12ff04 */
[----:B------:R-:W-:Y:S01]  /*0430*/  REDG.E.ADD.F64.RN.STRONG.GPU desc[UR4][R12.64], R4 ;  /* 0x000000040c0079a6 */ /* 0x000fe2000c12ff04 */
[----:B------:R-:W-:Y:S05]  /*0440*/  EXIT ;  /* 0x000000000000794d */ /* 0x000fea0003800000 */
        .weak           $__internal_4_$__cuda_sm20_dblrcp_rn_slowpath_v3
        .type           $__internal_4_$__cuda_sm20_dblrcp_rn_slowpath_v3,@function
        .size           $__internal_4_$__cuda_sm20_dblrcp_rn_slowpath_v3,($__internal_5_$__cuda_sm20_div_rn_f64_full - $__internal_4_$__cuda_sm20_dblrcp_rn_slowpath_v3)
$__internal_4_$__cuda_sm20_dblrcp_rn_slowpath_v3:
[----:B------:R-:W-:Y:S01]  /*0450*/  IMAD.MOV.U32 R4, RZ, RZ, R6 ;  /* 0x000000ffff047224 */ /* 0x000fe200078e0006 */
[----:B------:R-:W-:Y:S01]  /*0460*/  BSSY.RECONVERGENT B1, `(.L_x_73) ;  /* 0x0000025000017945 */ /* 0x000fe20003800200 */
[----:B------:R-:W-:-:S06]  /*0470*/  IMAD.MOV.U32 R5, RZ, RZ, R7 ;  /* 0x000000ffff057224 */ /* 0x000fcc00078e0007 */
[----:B------:R-:W-:-:S14]  /*0480*/  DSETP.GTU.AND P0, PT, |R4|, +INF , PT ;  /* 0x7ff000000400742a */ /* 0x000fdc0003f0c200 */
[----:B------:R-:W-:Y:S05]  /*0490*/  @P0 BRA `(.L_x_74) ;  /* 0x00000000007c0947 */ /* 0x000fea0003800000 */
[----:B------:R-:W-:-:S05]  /*04a0*/  LOP3.LUT R3, R7, 0x7fffffff, RZ, 0xc0, !PT ;  /* 0x7fffffff07037812 */ /* 0x000fca00078ec0ff */
[----:B------:R-:W-:-:S05]  /*04b0*/  VIADD R6, R3, 0xffffffff ;  /* 0xffffffff03067836 */ /* 0x000fca0000000000 */
[----:B------:R-:W-:-:S13]  /*04c0*/  ISETP.GE.U32.AND P0, PT, R6, 0x7fefffff, PT ;  /* 0x7fefffff0600780c */ /* 0x000fda0003f06070 */
[----:B------:R-:W-:Y:S01]  /*04d0*/  @P0 LOP3.LUT R7, R5, 0x7ff00000, RZ, 0x3c, !PT ;  /* 0x7ff0000005070812 */ /* 0x000fe200078e3cff */
[----:B------:R-:W-:Y:S01]  /*04e0*/  @P0 IMAD.MOV.U32 R6, RZ, RZ, RZ ;  /* 0x000000ffff060224 */ /* 0x000fe200078e00ff */
[----:B------:R-:W-:Y:S06]  /*04f0*/  @P0 BRA `(.L_x_75) ;  /* 0x00000000006c0947 */ /* 0x000fec0003800000 */
[----:B------:R-:W-:-:S13]  /*0500*/  ISETP.GE.U32.AND P0, PT, R3, 0x1000001, PT ;  /* 0x010000010300780c */ /* 0x000fda0003f06070 */
[----:B------:R-:W-:Y:S05]  /*0510*/  @!P0 BRA `(.L_x_76) ;  /* 0x0000000000348947 */ /* 0x000fea0003800000 */
[----:B------:R-:W-:Y:S02]  /*0520*/  VIADD R7, R5, 0xc0200000 ;  /* 0xc020000005077836 */ /* 0x000fe40000000000 */
[----:B------:R-:W-:Y:S02]  /*0530*/  IMAD.MOV.U32 R6, RZ, RZ, R4 ;  /* 0x000000ffff067224 */ /* 0x000fe400078e0004 */
[----:B------:R-:W0:Y:S04]  /*0540*/  MUFU.RCP64H R9, R7 ;  /* 0x0000000700097308 */ /* 0x000e280000001800 */
[----:B0-----:R-:W-:-:S08]  /*0550*/  DFMA R10, -R6, R8, 1 ;  /* 0x3ff00000060a742b */ /* 0x001fd00000000108 */
[----:B------:R-:W-:-:S08]  /*0560*/  DFMA R10, R10, R10, R10 ;  /* 0x0000000a0a0a722b */ /* 0x000fd0000000000a */
[----:B------:R-:W-:-:S08]  /*0570*/  DFMA R10, R8, R10, R8 ;  /* 0x0000000a080a722b */ /* 0x000fd00000000008 */
[----:B------:R-:W-:-:S08]  /*0580*/  DFMA R8, -R6, R10, 1 ;  /* 0x3ff000000608742b */ /* 0x000fd0000000010a */
[----:B------:R-:W-:-:S08]  /*0590*/  DFMA R8, R10, R8, R10 ;  /* 0x000000080a08722b */ /* 0x000fd0000000000a */
[----:B------:R-:W-:-:S08]  /*05a0*/  DMUL R8, R8, 2.2250738585072013831e-308 ;  /* 0x0010000008087828 */ /* 0x000fd00000000000 */
[----:B------:R-:W-:-:S08]  /*05b0*/  DFMA R4, -R4, R8, 1 ;  /* 0x3ff000000404742b */ /* 0x000fd00000000108 */
[----:B------:R-:W-:-:S08]  /*05c0*/  DFMA R4, R4, R4, R4 ;  /* 0x000000040404722b */ /* 0x000fd00000000004 */
[----:B------:R-:W-:Y:S01]  /*05d0*/  DFMA R6, R8, R4, R8 ;  /* 0x000000040806722b */ /* 0x000fe20000000008 */
[----:B------:R-:W-:Y:S10]  /*05e0*/  BRA `(.L_x_75) ;  /* 0x0000000000307947 */ /* 0x000ff40003800000 */
.L_x_76:
[----:B------:R-:W-:Y:S01]  /*05f0*/  DMUL R4, R4, 8.11296384146066816958e+31 ;  /* 0x4690000004047828 */ /* 0x000fe20000000000 */
[----:B------:R-:W-:-:S05]  /*0600*/  IMAD.MOV.U32 R6, RZ, RZ, R8 ;  /* 0x000000ffff067224 */ /* 0x000fca00078e0008 */
[----:B------:R-:W0:Y:S02]  /*0610*/  MUFU.RCP64H R7, R5 ;  /* 0x0000000500077308 */ /* 0x000e240000001800 */
[----:B0-----:R-:W-:-:S08]  /*0620*/  DFMA R8, -R4, R6, 1 ;  /* 0x3ff000000408742b */ /* 0x001fd00000000106 */
[----:B------:R-:W-:-:S08]  /*0630*/  DFMA R8, R8, R8, R8 ;  /* 0x000000080808722b */ /* 0x000fd00000000008 */
[----:B------:R-:W-:-:S08]  /*0640*/  DFMA R8, R6, R8, R6 ;  /* 0x000000080608722b */ /* 0x000fd00000000006 */
[----:B------:R-:W-:-:S08]  /*0650*/  DFMA R6, -R4, R8, 1 ;  /* 0x3ff000000406742b */ /* 0x000fd00000000108 */
[----:B------:R-:W-:-:S08]  /*0660*/  DFMA R6, R8, R6, R8 ;  /* 0x000000060806722b */ /* 0x000fd00000000008 */
[----:B------:R-:W-:Y:S01]  /*0670*/  DMUL R6, R6, 8.11296384146066816958e+31 ;  /* 0x4690000006067828 */ /* 0x000fe20000000000 */
[----:B------:R-:W-:Y:S10]  /*0680*/  BRA `(.L_x_75) ;  /* 0x0000000000087947 */ /* 0x000ff40003800000 */
.L_x_74:
[----:B------:R-:W-:Y:S01]  /*0690*/  LOP3.LUT R7, R5, 0x80000, RZ, 0xfc, !PT ;  /* 0x0008000005077812 */ /* 0x000fe200078efcff */
[----:B------:R-:W-:-:S07]  /*06a0*/  IMAD.MOV.U32 R6, RZ, RZ, R4 ;  /* 0x000000ffff067224 */ /* 0x000fce00078e0004 */
.L_x_75:
[----:B------:R-:W-:Y:S05]  /*06b0*/  BSYNC.RECONVERGENT B1 ;  /* 0x0000000000017941 */ /* 0x000fea0003800200 */
.L_x_73:
[----:B------:R-:W-:Y:S02]  /*06c0*/  IMAD.MOV.U32 R3, RZ, RZ, 0x0 ;  /* 0x00000000ff037424 */ /* 0x000fe400078e00ff */
[----:B------:R-:W-:Y:S02]  /*06d0*/  IMAD.MOV.U32 R4, RZ, RZ, R6 ;  /* 0x000000ffff047224 */ /* 0x000fe400078e0006 */
[----:B------:R-:W-:Y:S01]  /*06e0*/  IMAD.MOV.U32 R5, RZ, RZ, R7 ;  /* 0x000000ffff057224 */ /* 0x000fe200078e0007 */
[----:B------:R-:W-:Y:S06]  /*06f0*/  RET.REL.NODEC R2 `(_Z11resample_k1PKddS0_S0_iPdS1_) ;  /* 0xfffffff802407950 */ /* 0x000fec0003c3ffff */
        .weak           $__internal_5_$__cuda_sm20_div_rn_f64_full
        .type           $__internal_5_$__cuda_sm20_div_rn_f64_full,@function
        .size           $__internal_5_$__cuda_sm20_div_rn_f64_full,(.L_x_237 - $__internal_5_$__cuda_sm20_div_rn_f64_full)
$__internal_5_$__cuda_sm20_div_rn_f64_full:
[----:B------:R-:W0:Y:S01]  /*0700*/  LDC.64 R6, c[0x0][0x388] ;  /* 0x0000e200ff067b82 */ /* 0x000e220000000a00 */
[----:B------:R-:W-:Y:S01]  /*0710*/  IMAD.MOV.U32 R14, RZ, RZ, 0x1 ;  /* 0x00000001ff0e7424 */ /* 0x000fe200078e00ff */
[C---:B------:R-:W-:Y:S01]  /*0720*/  FSETP.GEU.AND P2, PT, |R11|.reuse, 1.469367938527859385e-39, PT ;  /* 0x001000000b00780b */ /* 0x040fe20003f4e200 */
[----:B------:R-:W-:Y:S01]  /*0730*/  IMAD.MOV.U32 R21, RZ, RZ, 0x1ca00000 ;  /* 0x1ca00000ff157424 */ /* 0x000fe200078e00ff */
[----:B------:R-:W-:Y:S01]  /*0740*/  LOP3.LUT R20, R11, 0x7ff00000, RZ, 0xc0, !PT ;  /* 0x7ff000000b147812 */ /* 0x000fe200078ec0ff */
[----:B------:R-:W-:Y:S04]  /*0750*/  BSSY.RECONVERGENT B1, `(.L_x_77) ;  /* 0x0000050000017945 */ /* 0x000fe80003800200 */
[----:B------:R-:W-:Y:S01]  /*0760*/  IMAD.MOV.U32 R22, RZ, RZ, R20 ;  /* 0x000000ffff167224 */ /* 0x000fe200078e0014 */
[----:B0-----:R-:W-:-:S02]  /*0770*/  FSETP.GEU.AND P0, PT, |R7|, 1.469367938527859385e-39, PT ;  /* 0x001000000700780b */ /* 0x001fc40003f0e200 */
[C---:B------:R-:W-:Y:S02]  /*0780*/  LOP3.LUT R2, R7.reuse, 0x800fffff, RZ, 0xc0, !PT ;  /* 0x800fffff07027812 */ /* 0x040fe400078ec0ff */
[----:B------:R-:W-:Y:S02]  /*0790*/  LOP3.LUT R13, R7, 0x7ff00000, RZ, 0xc0, !PT ;  /* 0x7ff00000070d7812 */ /* 0x000fe400078ec0ff */
[----:B------:R-:W-:Y:S01]  /*07a0*/  LOP3.LUT R3, R2, 0x3ff00000, RZ, 0xfc, !PT ;  /* 0x3ff0000002037812 */ /* 0x000fe200078efcff */
[----:B------:R-:W-:Y:S01]  /*07b0*/  IMAD.MOV.U32 R2, RZ, RZ, R6 ;  /* 0x000000ffff027224 */ /* 0x000fe200078e0006 */
[----:B------:R-:W-:Y:S01]  /*07c0*/  ISETP.GE.U32.AND P1, PT, R20, R13, PT ;  /* 0x0000000d1400720c */ /* 0x000fe20003f26070 */
[----:B------:R-:W-:-:S03]  /*07d0*/  IMAD.MOV.U32 R23, RZ, RZ, R13 ;  /* 0x000000ffff177224 */ /* 0x000fc600078e000d */
[----:B------:R-:W-:Y:S01]  /*07e0*/  SEL R21, R21, 0x63400000, !P1 ;  /* 0x6340000015157807 */ /* 0x000fe20004800000 */
[----:B------:R-:W0:Y:S03]  /*07f0*/  @!P0 LDC.64 R8, c[0x0][0x388] ;  /* 0x0000e200ff088b82 */ /* 0x000e260000000a00 */
[----:B------:R-:W-:-:S04]  /*0800*/  @!P2 LOP3.LUT R16, R21, 0x80000000, R11, 0xf8, !PT ;  /* 0x800000001510a812 */ /* 0x000fc800078ef80b */
[----:B------:R-:W-:Y:S01]  /*0810*/  @!P2 LOP3.LUT R17, R16, 0x100000, RZ, 0xfc, !PT ;  /* 0x001000001011a812 */ /* 0x000fe200078efcff */
[----:B------:R-:W-:Y:S01]  /*0820*/  @!P2 IMAD.MOV.U32 R16, RZ, RZ, RZ ;  /* 0x000000ffff10a224 */ /* 0x000fe200078e00ff */
[----:B0-----:R-:W-:-:S06]  /*0830*/  @!P0 DMUL R2, R8, 8.98846567431157953865e+307 ;  /* 0x7fe0000008028828 */ /* 0x001fcc0000000000 */
[----:B------:R-:W0:Y:S04]  /*0840*/  MUFU.RCP64H R15, R3 ;  /* 0x00000003000f7308 */ /* 0x000e280000001800 */
[----:B------:R-:W-:-:S05]  /*0850*/  @!P0 LOP3.LUT R23, R3, 0x7ff00000, RZ, 0xc0, !PT ;  /* 0x7ff0000003178812 */ /* 0x000fca00078ec0ff */
[----:B------:R-:W-:Y:S01]  /*0860*/  VIADD R25, R23, 0xffffffff ;  /* 0xffffffff17197836 */ /* 0x000fe20000000000 */
[----:B0-----:R-:W-:-:S08]  /*0870*/  DFMA R8, R14, -R2, 1 ;  /* 0x3ff000000e08742b */ /* 0x001fd00000000802 */
[----:B------:R-:W-:-:S08]  /*0880*/  DFMA R8, R8, R8, R8 ;  /* 0x000000080808722b */ /* 0x000fd00000000008 */
[----:B------:R-:W-:Y:S01]  /*0890*/  DFMA R14, R14, R8, R14 ;  /* 0x000000080e0e722b */ /* 0x000fe2000000000e */
[----:B------:R-:W-:Y:S01]  /*08a0*/  LOP3.LUT R9, R21, 0x800fffff, R11, 0xf8, !PT ;  /* 0x800fffff15097812 */ /* 0x000fe200078ef80b */
[----:B------:R-:W-:-:S06]  /*08b0*/  IMAD.MOV.U32 R8, RZ, RZ, R10 ;  /* 0x000000ffff087224 */ /* 0x000fcc00078e000a */
[----:B------:R-:W-:Y:S02]  /*08c0*/  DFMA R18, R14, -R2, 1 ;  /* 0x3ff000000e12742b */ /* 0x000fe40000000802 */
[----:B------:R-:W-:-:S06]  /*08d0*/  @!P2 DFMA R8, R8, 2, -R16 ;  /* 0x400000000808a82b */ /* 0x000fcc0000000810 */
[----:B------:R-:W-:-:S04]  /*08e0*/  DFMA R14, R14, R18, R14 ;  /* 0x000000120e0e722b */ /* 0x000fc8000000000e */
[----:B------:R-:W-:-:S04]  /*08f0*/  @!P2 LOP3.LUT R22, R9, 0x7ff00000, RZ, 0xc0, !PT ;  /* 0x7ff000000916a812 */ /* 0x000fc800078ec0ff */
[----:B------:R-:W-:Y:S01]  /*0900*/  DMUL R16, R14, R8 ;  /* 0x000000080e107228 */ /* 0x000fe20000000000 */
[----:B------:R-:W-:-:S05]  /*0910*/  VIADD R24, R22, 0xffffffff ;  /* 0xffffffff16187836 */ /* 0x000fca0000000000 */
[----:B------:R-:W-:Y:S02]  /*0920*/  ISETP.GT.U32.AND P0, PT, R24, 0x7feffffe, PT ;  /* 0x7feffffe1800780c */ /* 0x000fe40003f04070 */
[----:B------:R-:W-:Y:S02]  /*0930*/  DFMA R18, R16, -R2, R8 ;  /* 0x800000021012722b */ /* 0x000fe40000000008 */
[----:B------:R-:W-:-:S06]  /*0940*/  ISETP.GT.U32.OR P0, PT, R25, 0x7feffffe, P0 ;  /* 0x7feffffe1900780c */ /* 0x000fcc0000704470 */
[----:B------:R-:W-:-:S07]  /*0950*/  DFMA R18, R14, R18, R16 ;  /* 0x000000120e12722b */ /* 0x000fce0000000010 */
[----:B------:R-:W-:Y:S05]  /*0960*/  @P0 BRA `(.L_x_78) ;  /* 0x0000000000600947 */ /* 0x000fea0003800000 */
[----:B------:R-:W-:Y:S01]  /*0970*/  VIADDMNMX R13, R20, -R13, 0xb9600000, !PT ;  /* 0xb9600000140d7446 */ /* 0x000fe2000780090d */
[----:B------:R-:W-:-:S03]  /*0980*/  IMAD.MOV.U32 R10, RZ, RZ, RZ ;  /* 0x000000ffff0a7224 */ /* 0x000fc600078e00ff */
[----:B------:R-:W-:-:S05]  /*0990*/  VIMNMX R6, PT, PT, R13, 0x46a00000, PT ;  /* 0x46a000000d067848 */ /* 0x000fca0003fe0100 */
[----:B------:R-:W-:-:S04]  /*09a0*/  IMAD.IADD R6, R6, 0x1, -R21 ;  /* 0x0000000106067824 */ /* 0x000fc800078e0a15 */
        /* <DEDUP_REMOVED lines=12> */
[----:B------:R-:W-:-:S06]  /*0a70*/  IMAD.MOV.U32 R2, RZ, RZ, RZ ;  /* 0x000000ffff027224 */ /* 0x000fcc00078e00ff */
[----:B------:R-:W-:-:S03]  /*0a80*/  DFMA R2, R14, -R2, R18 ;  /* 0x800000020e02722b */ /* 0x000fc60000000012 */
[----:B------:R-:W-:-:S03]  /*0a90*/  LOP3.LUT R7, R11, R7, RZ, 0x3c, !PT ;  /* 0x000000070b077212 */ /* 0x000fc600078e3cff */
[----:B------:R-:W-:-:S04]  /*0aa0*/  IADD3 R2, PT, PT, -R6, -0x43300000, RZ ;  /* 0xbcd0000006027810 */ /* 0x000fc80007ffe1ff */
[----:B------:R-:W-:-:S04]  /*0ab0*/  FSETP.NEU.AND P0, PT, |R3|, R2, PT ;  /* 0x000000020300720b */ /* 0x000fc80003f0d200 */
[----:B------:R-:W-:Y:S02]  /*0ac0*/  FSEL R14, R10, R14, !P0 ;  /* 0x0000000e0a0e7208 */ /* 0x000fe40004000000 */
[----:B------:R-:W-:Y:S01]  /*0ad0*/  FSEL R15, R7, R15, !P0 ;  /* 0x0000000f070f7208 */ /* 0x000fe20004000000 */
[----:B------:R-:W-:Y:S06]  /*0ae0*/  BRA `(.L_x_79) ;  /* 0x0000000000587947 */ /* 0x000fec0003800000 */
.L_x_78:
[----:B------:R-:W-:-:S14]  /*0af0*/  DSETP.NAN.AND P0, PT, R10, R10, PT ;  /* 0x0000000a0a00722a */ /* 0x000fdc0003f08000 */
[----:B------:R-:W-:Y:S05]  /*0b00*/  @P0 BRA `(.L_x_80) ;  /* 0x0000000000480947 */ /* 0x000fea0003800000 */
[----:B------:R-:W0:Y:S02]  /*0b10*/  LDC.64 R2, c[0x0][0x388] ;  /* 0x0000e200ff027b82 */ /* 0x000e240000000a00 */
[----:B0-----:R-:W-:-:S14]  /*0b20*/  DSETP.NAN.AND P0, PT, R2, R2, PT ;  /* 0x000000020200722a */ /* 0x001fdc0003f08000 */
        /* <DEDUP_REMOVED lines=13> */
.L_x_81:
[----:B------:R-:W-:Y:S01]  /*0c00*/  LOP3.LUT R15, R7, 0x80000, RZ, 0xfc, !PT ;  /* 0x00080000070f7812 */ /* 0x000fe200078efcff */
[----:B------:R-:W-:Y:S01]  /*0c10*/  IMAD.MOV.U32 R14, RZ, RZ, R6 ;  /* 0x000000ffff0e7224 */ /* 0x000fe200078e0006 */
[----:B------:R-:W-:Y:S06]  /*0c20*/  BRA `(.L_x_79) ;  /* 0x0000000000087947 */ /* 0x000fec0003800000 */
.L_x_80:
[----:B------:R-:W-:Y:S01]  /*0c30*/  LOP3.LUT R15, R11, 0x80000, RZ, 0xfc, !PT ;  /* 0x000800000b0f7812 */ /* 0x000fe200078efcff */
[----:B------:R-:W-:-:S07]  /*0c40*/  IMAD.MOV.U32 R14, RZ, RZ, R10 ;  /* 0x000000ffff0e7224 */ /* 0x000fce00078e000a */
.L_x_79:
[----:B------:R-:W-:Y:S05]  /*0c50*/  BSYNC.RECONVERGENT B1 ;  /* 0x0000000000017941 */ /* 0x000fea0003800200 */
.L_x_77:
[----:B------:R-:W-:Y:S02]  /*0c60*/  IMAD.MOV.U32 R13, RZ, RZ, 0x0 ;  /* 0x00000000ff0d7424 */ /* 0x000fe400078e00ff */
[----:B------:R-:W-:Y:S02]  /*0c70*/  IMAD.MOV.U32 R2, RZ, RZ, R14 ;  /* 0x000000ffff027224 */ /* 0x000fe400078e000e */
[----:B------:R-:W-:Y:S01]  /*0c80*/  IMAD.MOV.U32 R3, RZ, RZ, R15 ;  /* 0x000000ffff037224 */ /* 0x000fe200078e000f */
[----:B------:R-:W-:Y:S06]  /*0c90*/  RET.REL.NODEC R12 `(_Z11resample_k1PKddS0_S0_iPdS1_) ;  /* 0xfffffff00cd87950 */ /* 0x000fec0003c3ffff */
.L_x_82:
        /* <DEDUP_REMOVED lines=14> */
.L_x_237:


//--------------------- .text._Z18monotransit_searchPKfS0_S0_fiS0_iS0_ifiPfS1_S1_ --------------------------
	.section	.text._Z18monotransit_searchPKfS0_S0_fiS0_iS0_ifiPfS1_S1_,"ax",@progbits
	.align	128
        .global         _Z18monotransit_searchPKfS0_S0_fiS0_iS0_ifiPfS1_S1_
        .type           _Z18monotransit_searchPKfS0_S0_fiS0_iS0_ifiPfS1_S1_,@function
        .size           _Z18monotransit_searchPKfS0_S0_fiS0_iS0_ifiPfS1_S1_,(.L_x_239 - _Z18monotransit_searchPKfS0_S0_fiS0_iS0_ifiPfS1_S1_)
        .other          _Z18monotransit_searchPKfS0_S0_fiS0_iS0_ifiPfS1_S1_,@"STO_CUDA_ENTRY STV_DEFAULT"
_Z18monotransit_searchPKfS0_S0_fiS0_iS0_ifiPfS1_S1_:
.text._Z18monotransit_searchPKfS0_S0_fiS0_iS0_ifiPfS1_S1_:
[----:B------:R-:W-:Y:S01]  /*0000*/  LDC R1, c[0x0][0x37c] ;  /* 0x0000df00ff017b82 */ /* 0x000fe20000000800 */
[----:B------:R-:W0:Y:S01]  /*0010*/  LDCU UR4, c[0x0][0x3a8] ;  /* 0x00007500ff0477ac */ /* 0x000e220008000800 */
[----:B------:R-:W1:Y:S01]  /*0020*/  S2R R3, SR_TID.X ;  /* 0x0000000000037919 */ /* 0x000e620000002100 */
[----:B------:R-:W2:Y:S01]  /*0030*/  LDCU.64 UR8, c[0x0][0x358] ;  /* 0x00006b00ff0877ac */ /* 0x000ea20008000a00 */
[----:B------:R-:W3:Y:S01]  /*0040*/  LDCU UR7, c[0x0][0x360] ;  /* 0x00006c00ff0777ac */ /* 0x000ee20008000800 */
[----:B0-----:R-:W-:-:S05]  /*0050*/  IMAD.U32 R11, RZ, RZ, UR4 ;  /* 0x00000004ff0b7e24 */ /* 0x001fca000f8e00ff */
[----:B------:R-:W-:-:S13]  /*0060*/  ISETP.GE.AND P0, PT, R11, 0x1, PT ;  /* 0x000000010b00780c */ /* 0x000fda0003f06270 */
[----:B-123--:R-:W-:Y:S05]  /*0070*/  @!P0 BRA `(.L_x_83) ;  /* 0x00000000004c8947 */ /* 0x00efea0003800000 */
[----:B------:R-:W0:Y:S01]  /*0080*/  S2UR UR5, SR_CgaCtaId ;  /* 0x00000000000579c3 */ /* 0x000e220000008800 */
[----:B------:R-:W-:Y:S01]  /*0090*/  BSSY.RECONVERGENT B0, `(.L_x_83) ;  /* 0x0000011000007945 */ /* 0x000fe20003800200 */
[----:B------:R-:W-:Y:S01]  /*00a0*/  IMAD.MOV.U32 R0, RZ, RZ, RZ ;  /* 0x000000ffff007224 */ /* 0x000fe200078e00ff */
[----:B------:R-:W-:Y:S01]  /*00b0*/  UMOV UR4, 0x400 ;  /* 0x0000040000047882 */ /* 0x000fe20000000000 */
[----:B------:R-:W1:Y:S04]  /*00c0*/  LDCU UR6, c[0x0][0x3a8] ;  /* 0x00007500ff0677ac */ /* 0x000e680008000800 */
[----:B------:R-:W2:Y:S01]  /*00d0*/  LDC.64 R6, c[0x0][0x3a0] ;  /* 0x0000e800ff067b82 */ /* 0x000ea20000000a00 */
[----:B01----:R-:W-:-:S12]  /*00e0*/  ULEA UR4, UR5, UR4, 0x18 ;  /* 0x0000000405047291 */ /* 0x003fd8000f8ec0ff */
.L_x_85:
[----:B------:R-:W-:Y:S01]  /*00f0*/  IMAD.U32 R11, RZ, RZ, UR6 ;  /* 0x00000006ff0b7e24 */ /* 0x000fe2000f8e00ff */
[----:B0-----:R-:W-:-:S04]  /*0100*/  IADD3 R9, PT, PT, R3, R0, RZ ;  /* 0x0000000003097210 */ /* 0x001fc80007ffe0ff */
[----:B------:R-:W-:-:S13]  /*0110*/  ISETP.GE.AND P0, PT, R9, R11, PT ;  /* 0x0000000b0900720c */ /* 0x000fda0003f06270 */
[----:B------:R-:W-:Y:S05]  /*0120*/  @P0 BRA `(.L_x_84) ;  /* 0x00000000001c0947 */ /* 0x000fea0003800000 */
[----:B--2---:R-:W-:-:S06]  /*0130*/  IMAD.WIDE R4, R9, 0x4, R6 ;  /* 0x0000000409047825 */ /* 0x004fcc00078e0206 */
[----:B------:R-:W2:Y:S01]  /*0140*/  LDG.E R4, desc[UR8][R4.64] ;  /* 0x0000000804047981 */ /* 0x000ea2000c1e1900 */
[----:B------:R-:W-:Y:S02]  /*0150*/  LEA R9, R9, UR4, 0x2 ;  /* 0x0000000409097c11 */ /* 0x000fe4000f8e10ff */
[----:B------:R-:W-:-:S04]  /*0160*/  IADD3 R0, PT, PT, R0, UR7, RZ ;  /* 0x0000000700007c10 */ /* 0x000fc8000fffe0ff */
[----:B------:R-:W-:Y:S01]  /*0170*/  ISETP.GE.AND P0, PT, R0, R11, PT ;  /* 0x0000000b0000720c */ /* 0x000fe20003f06270 */
[----:B--2---:R0:W-:-:S12]  /*0180*/  STS [R9], R4 ;  /* 0x0000000409007388 */ /* 0x0041d80000000800 */
[----:B------:R-:W-:Y:S05]  /*0190*/  @!P0 BRA `(.L_x_85) ;  /* 0xfffffffc00d48947 */ /* 0x000fea000383ffff */
.L_x_84:
[----:B------:R-:W-:Y:S05]  /*01a0*/  BSYNC.RECONVERGENT B0 ;  /* 0x0000000000007941 */ /* 0x000fea0003800200 */
.L_x_83:
[----:B------:R-:W1:Y:S01]  /*01b0*/  S2R R5, SR_CTAID.Y ;  /* 0x0000000000057919 */ /* 0x000e620000002600 */
[----:B------:R-:W1:Y:S02]  /*01c0*/  LDCU UR5, c[0x0][0x3b8] ;  /* 0x00007700ff0577ac */ /* 0x000e640008000800 */
[----:B-1----:R-:W-:-:S13]  /*01d0*/  ISETP.GE.AND P0, PT, R5, UR5, PT ;  /* 0x0000000505007c0c */ /* 0x002fda000bf06270 */
[----:B------:R-:W-:Y:S05]  /*01e0*/  @P0 EXIT ;  /* 0x000000000000094d */ /* 0x000fea0003800000 */
[----:B------:R-:W1:Y:S02]  /*01f0*/  LDC R0, c[0x0][0x3c0] ;  /* 0x0000f000ff007b82 */ /* 0x000e640000000800 */
[----:B-1----:R-:W-:-:S13]  /*0200*/  ISETP.GE.AND P0, PT, R0, 0x1, PT ;  /* 0x000000010000780c */ /* 0x002fda0003f06270 */
[----:B------:R-:W-:Y:S05]  /*0210*/  @!P0 EXIT ;  /* 0x000000000000894d */ /* 0x000fea0003800000 */
[----:B------:R-:W1:Y:S01]  /*0220*/  LDC.64 R12, c[0x0][0x3b0] ;  /* 0x0000ec00ff0c7b82 */ /* 0x000e620000000a00 */
[----:B------:R-:W3:Y:S01]  /*0230*/  LDCU UR4, c[0x0][0x39c] ;  /* 0x00007380ff0477ac */ /* 0x000ee20008000800 */
[----:B-1----:R-:W-:-:S05]  /*0240*/  IMAD.WIDE.U32 R12, R5, 0x4, R12 ;  /* 0x00000004050c7825 */ /* 0x002fca00078e000c */
[----:B--2---:R1:W5:Y:S01]  /*0250*/  LDG.E R7, desc[UR8][R12.64] ;  /* 0x000000080c077981 */ /* 0x004362000c1e1900 */
[----:B------:R-:W2:Y:S01]  /*0260*/  S2UR UR6, SR_CgaCtaId ;  /* 0x00000000000679c3 */ /* 0x000ea20000008800 */
[----:B------:R-:W-:Y:S01]  /*0270*/  UMOV UR5, 0x400 ;  /* 0x0000040000057882 */ /* 0x000fe20000000000 */
[----:B0-----:R-:W-:Y:S01]  /*0280*/  HFMA2 R9, -RZ, RZ, 0, 0 ;  /* 0x00000000ff097431 */ /* 0x001fe200000001ff */
[----:B------:R-:W-:Y:S01]  /*0290*/  I2FP.F32.S32 R8, R11 ;  /* 0x0000000b00087245 */ /* 0x000fe20000201400 */
[----:B---3--:R-:W-:-:S04]  /*02a0*/  UIADD3 UR4, UPT, UPT, UR4, -0x1, URZ ;  /* 0xffffffff04047890 */ /* 0x008fc8000fffe0ff */
[----:B------:R-:W0:Y:S01]  /*02b0*/  S2UR UR10, SR_CTAID.X ;  /* 0x00000000000a79c3 */ /* 0x000e220000002500 */
[----:B--2---:R-:W-:-:S06]  /*02c0*/  ULEA UR5, UR6, UR5, 0x18 ;  /* 0x0000000506057291 */ /* 0x004fcc000f8ec0ff */
[----:B------:R-:W-:-:S04]  /*02d0*/  VIADD R6, R11, UR5 ;  /* 0x000000050b067c36 */ /* 0x000fc80008000000 */
[----:B01----:R-:W-:-:S07]  /*02e0*/  IMAD R10, R3, 0x4, R6 ;  /* 0x00000004030a7824 */ /* 0x003fce00078e0206 */
.L_x_112:
[----:B0-----:R-:W0:Y:S01]  /*02f0*/  LDC R17, c[0x0][0x3c0] ;  /* 0x0000f000ff117b82 */ /* 0x001e220000000800 */
[----:B-1----:R-:W-:Y:S01]  /*0300*/  IADD3 R12, PT, PT, R9, UR10, RZ ;  /* 0x0000000a090c7c10 */ /* 0x002fe2000fffe0ff */
[----:B------:R-:W-:Y:S05]  /*0310*/  YIELD ;  /* 0x0000000000007946 */ /* 0x000fea0003800000 */
[----:B0-----:R-:W-:-:S13]  /*0320*/  ISETP.GE.AND P0, PT, R12, R17, PT ;  /* 0x000000110c00720c */ /* 0x001fda0003f06270 */
[----:B------:R-:W-:Y:S05]  /*0330*/  @P0 EXIT ;  /* 0x000000000000094d */ /* 0x000fea0003800000 */
[----:B------:R-:W0:Y:S01]  /*0340*/  LDC R15, c[0x0][0x398] ;  /* 0x0000e600ff0f7b82 */ /* 0x000e220000000800 */
[----:B------:R-:W1:Y:S01]  /*0350*/  LDCU UR5, c[0x0][0x3bc] ;  /* 0x00007780ff0577ac */ /* 0x000e620008000800 */
[----:B------:R-:W-:Y:S01]  /*0360*/  I2FP.F32.S32 R0, R12 ;  /* 0x0000000c00007245 */ /* 0x000fe20000201400 */
[----:B------:R2:W-:Y:S04]  /*0370*/  STS [R10], RZ ;  /* 0x000000ff0a007388 */ /* 0x0005e80000000800 */
[----:B------:R2:W-:Y:S01]  /*0380*/  STS [R10+UR7], RZ ;  /* 0x000000ff0a007988 */ /* 0x0005e20008000807 */
[----:B-1----:R-:W-:Y:S01]  /*0390*/  FMUL R0, R0, UR5 ;  /* 0x0000000500007c20 */ /* 0x002fe20008400000 */
[----:B------:R-:W-:Y:S05]  /*03a0*/  WARPSYNC.ALL ;  /* 0x0000000000007948 */ /* 0x000fea0003800000 */
[----:B0-----:R-:W0:Y:S01]  /*03b0*/  MUFU.RCP R2, R15 ;  /* 0x0000000f00027308 */ /* 0x001e220000001000 */
[----:B------:R-:W-:Y:S01]  /*03c0*/  BSSY.RECONVERGENT B0, `(.L_x_86) ;  /* 0x0000010000007945 */ /* 0x000fe20003800200 */
[----:B------:R-:W-:Y:S06]  /*03d0*/  BAR.SYNC.DEFER_BLOCKING 0x0 ;  /* 0x0000000000007b1d */ /* 0x000fec0000010000 */
[----:B------:R-:W1:Y:S01]  /*03e0*/  FCHK P0, R0, R15 ;  /* 0x0000000f00007302 */ /* 0x000e620000000000 */
[----:B0-----:R-:W-:-:S04]  /*03f0*/  FFMA R11, R2, -R15, 1 ;  /* 0x3f800000020b7423 */ /* 0x001fc8000000080f */
[----:B------:R-:W-:Y:S01]  /*0400*/  FFMA R13, R2, R11, R2 ;  /* 0x0000000b020d7223 */ /* 0x000fe20000000002 */
[----:B------:R-:W-:-:S03]  /*0410*/  IMAD R11, R5, R17, R12 ;  /* 0x00000011050b7224 */ /* 0x000fc600078e020c */
[----:B------:R-:W-:-:S04]  /*0420*/  FFMA R2, R0, R13, RZ ;  /* 0x0000000d00027223 */ /* 0x000fc800000000ff */
[----:B------:R-:W-:-:S04]  /*0430*/  FFMA R4, R2, -R15, R0 ;  /* 0x8000000f02047223 */ /* 0x000fc80000000000 */
[----:B------:R-:W-:Y:S01]  /*0440*/  FFMA R4, R13, R4, R2 ;  /* 0x000000040d047223 */ /* 0x000fe20000000002 */
[----:B-12---:R-:W-:Y:S06]  /*0450*/  @!P0 BRA `(.L_x_87) ;  /* 0x0000000000188947 */ /* 0x006fec0003800000 */
[----:B------:R-:W0:Y:S01]  /*0460*/  LDCU UR5, c[0x0][0x398] ;  /* 0x00007300ff0577ac */ /* 0x000e220008000800 */
[----:B------:R-:W-:Y:S01]  /*0470*/  IMAD.MOV.U32 R2, RZ, RZ, R0 ;  /* 0x000000ffff027224 */ /* 0x000fe200078e0000 */
[----:B------:R-:W-:Y:S02]  /*0480*/  MOV R4, 0x4b0 ;  /* 0x000004b000047802 */ /* 0x000fe40000000f00 */
[----:B0-----:R-:W-:-:S07]  /*0490*/  MOV R25, UR5 ;  /* 0x0000000500197c02 */ /* 0x001fce0008000f00 */
[----:B-----5:R-:W-:Y:S05]  /*04a0*/  CALL.REL.NOINC `($__internal_7_$__cuda_sm3x_div_rn_noftz_f32_slowpath) ;  /* 0x0000001400287944 */ /* 0x020fea0003c00000 */
[----:B------:R-:W-:-:S07]  /*04b0*/  IMAD.MOV.U32 R4, RZ, RZ, R2 ;  /* 0x000000ffff047224 */ /* 0x000fce00078e0002 */
.L_x_87:
[----:B------:R-:W-:Y:S05]  /*04c0*/  BSYNC.RECONVERGENT B0 ;  /* 0x0000000000007941 */ /* 0x000fea0003800200 */
.L_x_86:
[----:B------:R-:W0:Y:S01]  /*04d0*/  LDC R15, c[0x0][0x398] ;  /* 0x0000e600ff0f7b82 */ /* 0x000e220000000800 */
[----:B------:R-:W1:Y:S01]  /*04e0*/  FRND.CEIL R4, R4 ;  /* 0x0000000400047307 */ /* 0x000e620000209000 */
[----:B-----5:R-:W-:Y:S01]  /*04f0*/  FADD R16, R7, R0 ;  /* 0x0000000007107221 */ /* 0x020fe20000000000 */
[----:B------:R-:W-:Y:S06]  /*0500*/  BSSY.RECONVERGENT B0, `(.L_x_88) ;  /* 0x000000f000007945 */ /* 0x000fec0003800200 */
[----:B-1----:R-:W1:Y:S08]  /*0510*/  F2I.S64 R12, R4 ;  /* 0x00000004000c7311 */ /* 0x002e700000201900 */
[----:B0-----:R-:W1:Y:S08]  /*0520*/  MUFU.RCP R2, R15 ;  /* 0x0000000f00027308 */ /* 0x001e700000001000 */
[----:B------:R-:W0:Y:S01]  /*0530*/  FCHK P0, R16, R15 ;  /* 0x0000000f10007302 */ /* 0x000e220000000000 */
[----:B-1----:R-:W-:-:S04]  /*0540*/  FFMA R13, R2, -R15, 1 ;  /* 0x3f800000020d7423 */ /* 0x002fc8000000080f */
[----:B------:R-:W-:-:S04]  /*0550*/  FFMA R2, R2, R13, R2 ;  /* 0x0000000d02027223 */ /* 0x000fc80000000002 */
[----:B------:R-:W-:-:S04]  /*0560*/  FFMA R13, R2, R16, RZ ;  /* 0x00000010020d7223 */ /* 0x000fc800000000ff */
[----:B------:R-:W-:-:S04]  /*0570*/  FFMA R14, R13, -R15, R16 ;  /* 0x8000000f0d0e7223 */ /* 0x000fc80000000010 */
[----:B------:R-:W-:Y:S01]  /*0580*/  FFMA R2, R2, R14, R13 ;  /* 0x0000000e02027223 */ /* 0x000fe2000000000d */
[----:B0-----:R-:W-:Y:S06]  /*0590*/  @!P0 BRA `(.L_x_89) ;  /* 0x0000000000148947 */ /* 0x001fec0003800000 */
[----:B------:R-:W0:Y:S01]  /*05a0*/  LDCU UR5, c[0x0][0x398] ;  /* 0x00007300ff0577ac */ /* 0x000e220008000800 */
[----:B------:R-:W-:Y:S02]  /*05b0*/  MOV R2, R16 ;  /* 0x0000001000027202 */ /* 0x000fe40000000f00 */
[----:B------:R-:W-:Y:S01]  /*05c0*/  MOV R4, 0x5f0 ;  /* 0x000005f000047802 */ /* 0x000fe20000000f00 */
[----:B0-----:R-:W-:-:S07]  /*05d0*/  IMAD.U32 R25, RZ, RZ, UR5 ;  /* 0x00000005ff197e24 */ /* 0x001fce000f8e00ff */
[----:B------:R-:W-:Y:S05]  /*05e0*/  CALL.REL.NOINC `($__internal_7_$__cuda_sm3x_div_rn_noftz_f32_slowpath) ;  /* 0x0000001000d87944 */ /* 0x000fea0003c00000 */
.L_x_89:
[----:B------:R-:W-:Y:S05]  /*05f0*/  BSYNC.RECONVERGENT B0 ;  /* 0x0000000000007941 */ /* 0x000fea0003800200 */
.L_x_88:
[----:B------:R-:W0:Y:S01]  /*0600*/  FRND.FLOOR R2, R2 ;  /* 0x0000000200027307 */ /* 0x000e220000205000 */
[----:B------:R-:W1:Y:S01]  /*0610*/  LDCU UR12, c[0x0][0x3a8] ;  /* 0x00007500ff0c77ac */ /* 0x000e620008000800 */
[----:B------:R-:W-:Y:S01]  /*0620*/  BSSY.RECONVERGENT B0, `(.L_x_90) ;  /* 0x000004d000007945 */ /* 0x000fe20003800200 */
[----:B------:R-:W2:Y:S05]  /*0630*/  LDCU UR11, c[0x0][0x39c] ;  /* 0x00007380ff0b77ac */ /* 0x000eaa0008000800 */
[----:B0-----:R-:W0:Y:S02]  /*0640*/  F2I.S64 R14, R2 ;  /* 0x00000002000e7311 */ /* 0x001e240000201900 */
[----:B0-----:R-:W-:-:S04]  /*0650*/  VIMNMX R15, PT, PT, R14, UR4, PT ;  /* 0x000000040e0f7c48 */ /* 0x001fc8000bfe0100 */
[C---:B------:R-:W-:Y:S01]  /*0660*/  IADD3 R15, PT, PT, -R12.reuse, R15, RZ ;  /* 0x0000000f0c0f7210 */ /* 0x040fe20007ffe1ff */
[----:B------:R-:W-:-:S03]  /*0670*/  IMAD.IADD R12, R12, 0x1, R3 ;  /* 0x000000010c0c7824 */ /* 0x000fc600078e0203 */
[C---:B------:R-:W-:Y:S02]  /*0680*/  ISETP.GE.AND P2, PT, R15.reuse, -0x1, PT ;  /* 0xffffffff0f00780c */ /* 0x040fe40003f46270 */
[----:B------:R-:W-:-:S11]  /*0690*/  IADD3 R13, PT, PT, R15, 0x1, RZ ;  /* 0x000000010f0d7810 */ /* 0x000fd60007ffe0ff */
[----:B-12---:R-:W-:Y:S05]  /*06a0*/  @!P2 BRA `(.L_x_91) ;  /* 0x000000040010a947 */ /* 0x006fea0003800000 */
[----:B------:R-:W0:Y:S01]  /*06b0*/  LDC.64 R28, c[0x0][0x390] ;  /* 0x0000e400ff1c7b82 */ /* 0x000e220000000a00 */
[----:B------:R-:W-:-:S07]  /*06c0*/  IMAD.MOV.U32 R21, RZ, RZ, RZ ;  /* 0x000000ffff157224 */ /* 0x000fce00078e00ff */
[----:B------:R-:W1:Y:S08]  /*06d0*/  LDC.64 R18, c[0x0][0x380] ;  /* 0x0000e000ff127b82 */ /* 0x000e700000000a00 */
[----:B------:R-:W2:Y:S02]  /*06e0*/  LDC.64 R16, c[0x0][0x388] ;  /* 0x0000e200ff107b82 */ /* 0x000ea40000000a00 */
.L_x_98:
[----:B------:R-:W-:-:S04]  /*06f0*/  IADD3 R27, PT, PT, R12, R21, RZ ;  /* 0x000000150c1b7210 */ /* 0x000fc80007ffe0ff */
[----:B------:R-:W-:-:S13]  /*0700*/  ISETP.GE.AND P0, PT, R27, UR11, PT ;  /* 0x0000000b1b007c0c */ /* 0x000fda000bf06270 */
[----:B0-----:R-:W-:Y:S05]  /*0710*/  @P0 BRA `(.L_x_91) ;  /* 0x0000000000f40947 */ /* 0x001fea0003800000 */
[----:B0-----:R-:W-:-:S05]  /*0720*/  IMAD.WIDE R14, R27, 0x4, R28 ;  /* 0x000000041b0e7825 */ /* 0x001fca00078e021c */
[----:B------:R-:W3:Y:S01]  /*0730*/  LDG.E R20, desc[UR8][R14.64] ;  /* 0x000000080e147981 */ /* 0x000ee2000c1e1900 */
[----:B------:R-:W-:Y:S01]  /*0740*/  BSSY.RECONVERGENT B1, `(.L_x_92) ;  /* 0x0000037000017945 */ /* 0x000fe20003800200 */
[----:B---3--:R-:W-:-:S13]  /*0750*/  FSETP.NEU.AND P0, PT, R20, RZ, PT ;  /* 0x000000ff1400720b */ /* 0x008fda0003f0d000 */
[----:B------:R-:W-:Y:S05]  /*0760*/  @!P0 BRA `(.L_x_93) ;  /* 0x0000000000d08947 */ /* 0x000fea0003800000 */
[----:B-1----:R-:W-:-:S06]  /*0770*/  IMAD.WIDE R14, R27, 0x4, R18 ;  /* 0x000000041b0e7825 */ /* 0x002fcc00078e0212 */
[----:B------:R-:W3:Y:S01]  /*0780*/  LDG.E R15, desc[UR8][R14.64] ;  /* 0x000000080e0f7981 */ /* 0x000ee2000c1e1900 */
[----:B------:R-:W0:Y:S01]  /*0790*/  MUFU.RCP R4, R7 ;  /* 0x0000000700047308 */ /* 0x000e220000001000 */
[----:B------:R-:W-:Y:S01]  /*07a0*/  BSSY.RECONVERGENT B2, `(.L_x_94) ;  /* 0x000000d000027945 */ /* 0x000fe20003800200 */
[----:B0-----:R-:W-:-:S04]  /*07b0*/  FFMA R23, -R7, R4, 1 ;  /* 0x3f80000007177423 */ /* 0x001fc80000000104 */
[----:B------:R-:W-:Y:S01]  /*07c0*/  FFMA R23, R4, R23, R4 ;  /* 0x0000001704177223 */ /* 0x000fe20000000004 */
[----:B---3--:R-:W-:-:S04]  /*07d0*/  FADD R2, -R0, R15 ;  /* 0x0000000f00027221 */ /* 0x008fc80000000100 */
[----:B------:R-:W0:Y:S01]  /*07e0*/  FCHK P0, R2, R7 ;  /* 0x0000000702007302 */ /* 0x000e220000000000 */
[----:B------:R-:W-:-:S04]  /*07f0*/  FFMA R4, R2, R23, RZ ;  /* 0x0000001702047223 */ /* 0x000fc800000000ff */
[----:B------:R-:W-:-:S04]  /*0800*/  FFMA R22, -R7, R4, R2 ;  /* 0x0000000407167223 */ /* 0x000fc80000000102 */
[----:B------:R-:W-:Y:S01]  /*0810*/  FFMA R23, R23, R22, R4 ;  /* 0x0000001617177223 */ /* 0x000fe20000000004 */
[----:B0-----:R-:W-:Y:S06]  /*0820*/  @!P0 BRA `(.L_x_95) ;  /* 0x0000000000108947 */ /* 0x001fec0003800000 */
[----:B------:R-:W-:Y:S01]  /*0830*/  IMAD.MOV.U32 R25, RZ, RZ, R7 ;  /* 0x000000ffff197224 */ /* 0x000fe200078e0007 */
[----:B------:R-:W-:-:S07]  /*0840*/  MOV R4, 0x860 ;  /* 0x0000086000047802 */ /* 0x000fce0000000f00 */
[----:B--2---:R-:W-:Y:S05]  /*0850*/  CALL.REL.NOINC `($__internal_7_$__cuda_sm3x_div_rn_noftz_f32_slowpath) ;  /* 0x00000010003c7944 */ /* 0x004fea0003c00000 */
[----:B------:R-:W-:-:S07]  /*0860*/  MOV R23, R2 ;  /* 0x0000000200177202 */ /* 0x000fce0000000f00 */
.L_x_95:
[----:B------:R-:W-:Y:S05]  /*0870*/  BSYNC.RECONVERGENT B2 ;  /* 0x0000000000027941 */ /* 0x000fea0003800200 */
.L_x_94:
[----:B------:R-:W-:-:S06]  /*0880*/  FMUL R14, R8, R23 ;  /* 0x00000017080e7220 */ /* 0x000fcc0000400000 */
[----:B------:R-:W0:Y:S02]  /*0890*/  F2I.S64 R14, R14 ;  /* 0x0000000e000e7311 */ /* 0x000e240000201900 */
[----:B0-----:R-:W-:-:S05]  /*08a0*/  IMAD.MOV.U32 R26, RZ, RZ, R14 ;  /* 0x000000ffff1a7224 */ /* 0x001fca00078e000e */
[----:B------:R-:W-:-:S04]  /*08b0*/  ISETP.GE.AND P0, PT, R26, UR12, PT ;  /* 0x0000000c1a007c0c */ /* 0x000fc8000bf06270 */
[----:B------:R-:W-:-:S13]  /*08c0*/  ISETP.LT.OR P0, PT, R26, RZ, P0 ;  /* 0x000000ff1a00720c */ /* 0x000fda0000701670 */
[----:B------:R-:W-:Y:S05]  /*08d0*/  @P0 BRA `(.L_x_93) ;  /* 0x0000000000740947 */ /* 0x000fea0003800000 */
[----:B--2---:R-:W-:-:S05]  /*08e0*/  IMAD.WIDE R14, R27, 0x4, R16 ;  /* 0x000000041b0e7825 */ /* 0x004fca00078e0210 */
[----:B------:R-:W2:Y:S01]  /*08f0*/  LDG.E R2, desc[UR8][R14.64] ;  /* 0x000000080e027981 */ /* 0x000ea2000c1e1900 */
[----:B------:R-:W0:Y:S01]  /*0900*/  S2UR UR6, SR_CgaCtaId ;  /* 0x00000000000679c3 */ /* 0x000e220000008800 */
[----:B------:R-:W-:Y:S01]  /*0910*/  UMOV UR5, 0x400 ;  /* 0x0000040000057882 */ /* 0x000fe20000000000 */
[----:B------:R-:W-:Y:S01]  /*0920*/  BSSY.RECONVERGENT B2, `(.L_x_96) ;  /* 0x0000010000027945 */ /* 0x000fe20003800200 */
[----:B0-----:R-:W-:-:S06]  /*0930*/  ULEA UR5, UR6, UR5, 0x18 ;  /* 0x0000000506057291 */ /* 0x001fcc000f8ec0ff */
[----:B------:R-:W-:-:S06]  /*0940*/  LEA R26, R26, UR5, 0x2 ;  /* 0x000000051a1a7c11 */ /* 0x000fcc000f8e10ff */
[----:B------:R-:W0:Y:S02]  /*0950*/  LDS R26, [R26] ;  /* 0x000000001a1a7984 */ /* 0x000e240000000800 */
[----:B0-----:R-:W0:Y:S02]  /*0960*/  MUFU.RCP R23, R26 ;  /* 0x0000001a00177308 */ /* 0x001e240000001000 */
[----:B0-----:R-:W-:-:S04]  /*0970*/  FFMA R4, -R26, R23, 1 ;  /* 0x3f8000001a047423 */ /* 0x001fc80000000117 */
[----:B------:R-:W-:Y:S02]  /*0980*/  FFMA R23, R23, R4, R23 ;  /* 0x0000000417177223 */ /* 0x000fe40000000017 */
[----:B--2---:R-:W0:Y:S02]  /*0990*/  FCHK P0, R2, R26 ;  /* 0x0000001a02007302 */ /* 0x004e240000000000 */
[----:B------:R-:W-:-:S04]  /*09a0*/  FFMA R4, R2, R23, RZ ;  /* 0x0000001702047223 */ /* 0x000fc800000000ff */
[----:B------:R-:W-:-:S04]  /*09b0*/  FFMA R14, -R26, R4, R2 ;  /* 0x000000041a0e7223 */ /* 0x000fc80000000102 */
[----:B------:R-:W-:Y:S01]  /*09c0*/  FFMA R4, R23, R14, R4 ;  /* 0x0000000e17047223 */ /* 0x000fe20000000004 */
[----:B0-----:R-:W-:Y:S06]  /*09d0*/  @!P0 BRA `(.L_x_97) ;  /* 0x0000000000108947 */ /* 0x001fec0003800000 */
[----:B------:R-:W-:Y:S02]  /*09e0*/  MOV R25, R26 ;  /* 0x0000001a00197202 */ /* 0x000fe40000000f00 */
[----:B------:R-:W-:-:S07]  /*09f0*/  MOV R4, 0xa10 ;  /* 0x00000a1000047802 */ /* 0x000fce0000000f00 */
[----:B------:R-:W-:Y:S05]  /*0a00*/  CALL.REL.NOINC `($__internal_7_$__cuda_sm3x_div_rn_noftz_f32_slowpath) ;  /* 0x0000000c00d07944 */ /* 0x000fea0003c00000 */
[----:B------:R-:W-:-:S07]  /*0a10*/  IMAD.MOV.U32 R4, RZ, RZ, R2 ;  /* 0x000000ffff047224 */ /* 0x000fce00078e0002 */
.L_x_97:
[----:B------:R-:W-:Y:S05]  /*0a20*/  BSYNC.RECONVERGENT B2 ;  /* 0x0000000000027941 */ /* 0x000fea0003800200 */
.L_x_96:
[----:B------:R-:W0:Y:S01]  /*0a30*/  LDS R2, [R10] ;  /* 0x000000000a027984 */ /* 0x000e220000000800 */
[----:B------:R-:W-:-:S04]  /*0a40*/  FMUL R15, R26, R26 ;  /* 0x0000001a1a0f7220 */ /* 0x000fc80000400000 */
[----:B------:R-:W-:-:S04]  /*0a50*/  FMUL R15, R20, R15 ;  /* 0x0000000f140f7220 */ /* 0x000fc80000400000 */
[----:B0-----:R-:W-:-:S05]  /*0a60*/  FFMA R23, R15, R4, R2 ;  /* 0x000000040f177223 */ /* 0x001fca0000000002 */
[----:B------:R-:W-:Y:S04]  /*0a70*/  STS [R10], R23 ;  /* 0x000000170a007388 */ /* 0x000fe80000000800 */
[----:B------:R-:W0:Y:S02]  /*0a80*/  LDS R2, [R10+UR7] ;  /* 0x000000070a027984 */ /* 0x000e240008000800 */
[----:B0-----:R-:W-:-:S05]  /*0a90*/  FADD R15, R15, R2 ;  /* 0x000000020f0f7221 */ /* 0x001fca0000000000 */
[----:B------:R0:W-:Y:S02]  /*0aa0*/  STS [R10+UR7], R15 ;  /* 0x0000000f0a007988 */ /* 0x0001e40008000807 */
.L_x_93:
[----:B------:R-:W-:Y:S05]  /*0ab0*/  BSYNC.RECONVERGENT B1 ;  /* 0x0000000000017941 */ /* 0x000fea0003800200 */
.L_x_92:
[----:B------:R-:W-:-:S04]  /*0ac0*/  IADD3 R21, PT, PT, R21, UR7, RZ ;  /* 0x0000000715157c10 */ /* 0x000fc8000fffe0ff */
[----:B------:R-:W-:-:S13]  /*0ad0*/  ISETP.GT.AND P0, PT, R21, R13, PT ;  /* 0x0000000d1500720c */ /* 0x000fda0003f04270 */
[----:B------:R-:W-:Y:S05]  /*0ae0*/  @!P0 BRA `(.L_x_98) ;  /* 0xfffffffc00008947 */ /* 0x000fea000383ffff */
.L_x_91:
[----:B------:R-:W-:Y:S05]  /*0af0*/  BSYNC.RECONVERGENT B0 ;  /* 0x0000000000007941 */ /* 0x000fea0003800200 */
.L_x_90:
[----:B------:R-:W-:Y:S06]  /*0b00*/  BAR.SYNC.DEFER_BLOCKING 0x0 ;  /* 0x0000000000007b1d */ /* 0x000fec0000010000 */
[----:B------:R-:W-:Y:S01]  /*0b10*/  BSSY.RECONVERGENT B0, `(.L_x_99) ;  /* 0x0000037000007945 */ /* 0x000fe20003800200 */
[----:B------:R-:W-:Y:S04]  /*0b20*/  LDS R2, [R10+0x40] ;  /* 0x000040000a027984 */ /* 0x000fe80000000800 */
[----:B0-----:R-:W0:Y:S02]  /*0b30*/  LDS R15, [R10] ;  /* 0x000000000a0f7984 */ /* 0x001e240000000800 */
[----:B0-----:R-:W-:-:S05]  /*0b40*/  FADD R15, R2, R15 ;  /* 0x0000000f020f7221 */ /* 0x001fca0000000000 */
[----:B------:R-:W-:Y:S04]  /*0b50*/  STS [R10], R15 ;  /* 0x0000000f0a007388 */ /* 0x000fe80000000800 */
[----:B------:R-:W-:Y:S04]  /*0b60*/  LDS R2, [R10+0x20] ;  /* 0x000020000a027984 */ /* 0x000fe80000000800 */
[----:B--2---:R-:W0:Y:S02]  /*0b70*/  LDS R17, [R10] ;  /* 0x000000000a117984 */ /* 0x004e240000000800 */
[----:B0-----:R-:W-:-:S05]  /*0b80*/  FADD R17, R2, R17 ;  /* 0x0000001102117221 */ /* 0x001fca0000000000 */
[----:B------:R-:W-:Y:S04]  /*0b90*/  STS [R10], R17 ;  /* 0x000000110a007388 */ /* 0x000fe80000000800 */
[----:B------:R-:W-:Y:S04]  /*0ba0*/  LDS R2, [R10+0x10] ;  /* 0x000010000a027984 */ /* 0x000fe80000000800 */
[----:B-1----:R-:W0:Y:S02]  /*0bb0*/  LDS R19, [R10] ;  /* 0x000000000a137984 */ /* 0x002e240000000800 */
[----:B0-----:R-:W-:-:S05]  /*0bc0*/  FADD R19, R2, R19 ;  /* 0x0000001302137221 */ /* 0x001fca0000000000 */
[----:B------:R-:W-:Y:S04]  /*0bd0*/  STS [R10], R19 ;  /* 0x000000130a007388 */ /* 0x000fe80000000800 */
[----:B------:R-:W-:Y:S04]  /*0be0*/  LDS R2, [R10+0x8] ;  /* 0x000008000a027984 */ /* 0x000fe80000000800 */
[----:B------:R-:W0:Y:S02]  /*0bf0*/  LDS R21, [R10] ;  /* 0x000000000a157984 */ /* 0x000e240000000800 */
[----:B0-----:R-:W-:-:S05]  /*0c00*/  FADD R21, R2, R21 ;  /* 0x0000001502157221 */ /* 0x001fca0000000000 */
[----:B------:R-:W-:Y:S04]  /*0c10*/  STS [R10], R21 ;  /* 0x000000150a007388 */ /* 0x000fe80000000800 */
[----:B------:R-:W-:Y:S04]  /*0c20*/  LDS R2, [R10+0x4] ;  /* 0x000004000a027984 */ /* 0x000fe80000000800 */
[----:B------:R-:W0:Y:S02]  /*0c30*/  LDS R15, [R10] ;  /* 0x000000000a0f7984 */ /* 0x000e240000000800 */
[----:B0-----:R-:W-:-:S05]  /*0c40*/  FADD R15, R2, R15 ;  /* 0x0000000f020f7221 */ /* 0x001fca0000000000 */
[----:B------:R-:W-:Y:S04]  /*0c50*/  STS [R10], R15 ;  /* 0x0000000f0a007388 */ /* 0x000fe80000000800 */
[----:B------:R-:W-:Y:S04]  /*0c60*/  LDS R2, [R10+UR7+0x40] ;  /* 0x000040070a027984 */ /* 0x000fe80008000800 */
[----:B------:R-:W0:Y:S02]  /*0c70*/  LDS R17, [R10+UR7] ;  /* 0x000000070a117984 */ /* 0x000e240008000800 */
[----:B0-----:R-:W-:-:S05]  /*0c80*/  FADD R17, R2, R17 ;  /* 0x0000001102117221 */ /* 0x001fca0000000000 */
[----:B------:R-:W-:Y:S04]  /*0c90*/  STS [R10+UR7], R17 ;  /* 0x000000110a007988 */ /* 0x000fe80008000807 */
        /* <DEDUP_REMOVED lines=16> */
[----:B------:R-:W0:Y:S04]  /*0da0*/  LDS R16, [R6+UR7] ;  /* 0x0000000706107984 */ /* 0x000e280008000800 */
[----:B------:R-:W1:Y:S01]  /*0db0*/  LDS R2, [R6] ;  /* 0x0000000006027984 */ /* 0x000e620000000800 */
[----:B0-----:R-:W0:Y:S08]  /*0dc0*/  MUFU.RCP R19, R16 ;  /* 0x0000001000137308 */ /* 0x001e300000001000 */
[----:B-1----:R-:W1:Y:S01]  /*0dd0*/  FCHK P0, R2, R16 ;  /* 0x0000001002007302 */ /* 0x002e620000000000 */
[----:B0-----:R-:W-:-:S04]  /*0de0*/  FFMA R4, -R16, R19, 1 ;  /* 0x3f80000010047423 */ /* 0x001fc80000000113 */
[----:B------:R-:W-:-:S04]  /*0df0*/  FFMA R19, R19, R4, R19 ;  /* 0x0000000413137223 */ /* 0x000fc80000000013 */
[----:B------:R-:W-:-:S04]  /*0e00*/  FFMA R26, R2, R19, RZ ;  /* 0x00000013021a7223 */ /* 0x000fc800000000ff */
[----:B------:R-:W-:-:S04]  /*0e10*/  FFMA R4, -R16, R26, R2 ;  /* 0x0000001a10047223 */ /* 0x000fc80000000102 */
[----:B------:R-:W-:Y:S01]  /*0e20*/  FFMA R26, R19, R4, R26 ;  /* 0x00000004131a7223 */ /* 0x000fe2000000001a */
[----:B-1----:R-:W-:Y:S06]  /*0e30*/  @!P0 BRA `(.L_x_100) ;  /* 0x0000000000108947 */ /* 0x002fec0003800000 */
[----:B------:R-:W-:Y:S01]  /*0e40*/  IMAD.MOV.U32 R25, RZ, RZ, R16 ;  /* 0x000000ffff197224 */ /* 0x000fe200078e0010 */
[----:B------:R-:W-:-:S07]  /*0e50*/  MOV R4, 0xe70 ;  /* 0x00000e7000047802 */ /* 0x000fce0000000f00 */
[----:B------:R-:W-:Y:S05]  /*0e60*/  CALL.REL.NOINC `($__internal_7_$__cuda_sm3x_div_rn_noftz_f32_slowpath) ;  /* 0x0000000800b87944 */ /* 0x000fea0003c00000 */
[----:B------:R-:W-:-:S07]  /*0e70*/  MOV R26, R2 ;  /* 0x00000002001a7202 */ /* 0x000fce0000000f00 */
.L_x_100:
[----:B------:R-:W-:Y:S05]  /*0e80*/  BSYNC.RECONVERGENT B0 ;  /* 0x0000000000007941 */ /* 0x000fea0003800200 */
.L_x_99:
[----:B------:R-:W-:Y:S01]  /*0e90*/  VIADD R2, R16, 0x1800000 ;  /* 0x0180000010027836 */ /* 0x000fe20000000000 */
[----:B------:R-:W-:Y:S04]  /*0ea0*/  BSSY.RECONVERGENT B0, `(.L_x_101) ;  /* 0x000000b000007945 */ /* 0x000fe80003800200 */
[----:B------:R-:W-:-:S04]  /*0eb0*/  LOP3.LUT R2, R2, 0x7f800000, RZ, 0xc0, !PT ;  /* 0x7f80000002027812 */ /* 0x000fc800078ec0ff */
[----:B------:R-:W-:-:S13]  /*0ec0*/  ISETP.GT.U32.AND P0, PT, R2, 0x1ffffff, PT ;  /* 0x01ffffff0200780c */ /* 0x000fda0003f04070 */
[----:B------:R-:W-:Y:S05]  /*0ed0*/  @P0 BRA `(.L_x_102) ;  /* 0x00000000000c0947 */ /* 0x000fea0003800000 */
[----:B------:R-:W-:-:S07]  /*0ee0*/  MOV R4, 0xf00 ;  /* 0x00000f0000047802 */ /* 0x000fce0000000f00 */
[----:B------:R-:W-:Y:S05]  /*0ef0*/  CALL.REL.NOINC `($__internal_6_$__cuda_sm20_rcp_rn_f32_slowpath) ;  /* 0x0000000400bc7944 */ /* 0x000fea0003c00000 */
[----:B------:R-:W-:Y:S05]  /*0f00*/  BRA `(.L_x_103) ;  /* 0x0000000000107947 */ /* 0x000fea0003800000 */
.L_x_102:
[----:B------:R-:W0:Y:S02]  /*0f10*/  MUFU.RCP R19, R16 ;  /* 0x0000001000137308 */ /* 0x000e240000001000 */
[----:B0-----:R-:W-:-:S04]  /*0f20*/  FFMA R2, R16, R19, -1 ;  /* 0xbf80000010027423 */ /* 0x001fc80000000013 */
[----:B------:R-:W-:-:S04]  /*0f30*/  FADD.FTZ R2, -R2, -RZ ;  /* 0x800000ff02027221 */ /* 0x000fc80000010100 */
[----:B------:R-:W-:-:S07]  /*0f40*/  FFMA R19, R19, R2, R19 ;  /* 0x0000000213137223 */ /* 0x000fce0000000013 */
.L_x_103:
[----:B------:R-:W-:Y:S05]  /*0f50*/  BSYNC.RECONVERGENT B0 ;  /* 0x0000000000007941 */ /* 0x000fea0003800200 */
.L_x_101:
[----:B------:R-:W0:Y:S01]  /*0f60*/  LDC.64 R14, c[0x0][0x3d0] ;  /* 0x0000f400ff0e7b82 */ /* 0x000e220000000a00 */
[----:B------:R-:W-:Y:S01]  /*0f70*/  FSETP.NAN.AND P0, PT, |R26|, |R26|, PT ;  /* 0x4000001a1a00720b */ /* 0x000fe20003f08200 */
[----:B------:R-:W1:Y:S01]  /*0f80*/  LDCU UR12, c[0x0][0x3a8] ;  /* 0x00007500ff0c77ac */ /* 0x000e620008000800 */
[----:B------:R-:W-:Y:S01]  /*0f90*/  MOV R21, 0x7fc00000 ;  /* 0x7fc0000000157802 */ /* 0x000fe20000000f00 */
[----:B------:R-:W2:Y:S04]  /*0fa0*/  LDCU UR11, c[0x0][0x39c] ;  /* 0x00007380ff0b77ac */ /* 0x000ea80008000800 */
[----:B------:R-:W3:Y:S01]  /*0fb0*/  LDC.64 R16, c[0x0][0x3d8] ;  /* 0x0000f600ff107b82 */ /* 0x000ee20000000a00 */
[----:B0-----:R-:W-:-:S05]  /*0fc0*/  IMAD.WIDE R14, R11, 0x4, R14 ;  /* 0x000000040b0e7825 */ /* 0x001fca00078e020e */
[----:B------:R0:W-:Y:S01]  /*0fd0*/  STG.E desc[UR8][R14.64], R26 ;  /* 0x0000001a0e007986 */ /* 0x0001e2000c101908 */
[----:B---3--:R-:W-:-:S05]  /*0fe0*/  IMAD.WIDE R16, R11, 0x4, R16 ;  /* 0x000000040b107825 */ /* 0x008fca00078e0210 */
[----:B------:R0:W-:Y:S01]  /*0ff0*/  STG.E desc[UR8][R16.64], R19 ;  /* 0x0000001310007986 */ /* 0x0001e2000c101908 */
[----:B-12---:R-:W-:Y:S05]  /*1000*/  @P0 BRA `(.L_x_104) ;  /* 0x0000000400540947 */ /* 0x006fea0003800000 */
[----:B------:R1:W-:Y:S01]  /*1010*/  STS [R10], RZ ;  /* 0x000000ff0a007388 */ /* 0x0003e20000000800 */
[----:B------:R-:W-:Y:S05]  /*1020*/  WARPSYNC.ALL ;  /* 0x0000000000007948 */ /* 0x000fea0003800000 */
[----:B------:R1:W-:Y:S01]  /*1030*/  STS [R10+UR7], RZ ;  /* 0x000000ff0a007988 */ /* 0x0003e20008000807 */
[----:B------:R-:W-:Y:S01]  /*1040*/  BSSY.RECONVERGENT B0, `(.L_x_105) ;  /* 0x000003b000007945 */ /* 0x000fe20003800200 */
[----:B------:R-:W-:Y:S06]  /*1050*/  BAR.SYNC.DEFER_BLOCKING 0x0 ;  /* 0x0000000000007b1d */ /* 0x000fec0000010000 */
[----:B-1----:R-:W-:Y:S05]  /*1060*/  @!P2 BRA `(.L_x_106) ;  /* 0x0000000000e0a947 */ /* 0x002fea0003800000 */
[----:B------:R-:W1:Y:S01]  /*1070*/  LDC.64 R20, c[0x0][0x390] ;  /* 0x0000e400ff147b82 */ /* 0x000e620000000a00 */
[----:B------:R-:W-:-:S07]  /*1080*/  IMAD.MOV.U32 R27, RZ, RZ, RZ ;  /* 0x000000ffff1b7224 */ /* 0x000fce00078e00ff */
[----:B0-----:R-:W0:Y:S08]  /*1090*/  LDC.64 R18, c[0x0][0x380] ;  /* 0x0000e000ff127b82 */ /* 0x001e300000000a00 */
[----:B------:R-:W2:Y:S02]  /*10a0*/  LDC.64 R16, c[0x0][0x388] ;  /* 0x0000e200ff107b82 */ /* 0x000ea40000000a00 */
.L_x_111:
[----:B------:R-:W-:-:S04]  /*10b0*/  IADD3 R29, PT, PT, R12, R27, RZ ;  /* 0x0000001b0c1d7210 */ /* 0x000fc80007ffe0ff */
[----:B------:R-:W-:-:S13]  /*10c0*/  ISETP.GT.AND P0, PT, R29, UR11, PT ;  /* 0x0000000b1d007c0c */ /* 0x000fda000bf04270 */
[----:B-1----:R-:W-:Y:S05]  /*10d0*/  @P0 BRA `(.L_x_106) ;  /* 0x0000000000c40947 */ /* 0x002fea0003800000 */
[----:B-1----:R-:W-:-:S05]  /*10e0*/  IMAD.WIDE R14, R29, 0x4, R20 ;  /* 0x000000041d0e7825 */ /* 0x002fca00078e0214 */
[----:B------:R-:W3:Y:S01]  /*10f0*/  LDG.E R28, desc[UR8][R14.64] ;  /* 0x000000080e1c7981 */ /* 0x000ee2000c1e1900 */
[----:B------:R-:W-:Y:S01]  /*1100*/  BSSY.RECONVERGENT B1, `(.L_x_107) ;  /* 0x000002b000017945 */ /* 0x000fe20003800200 */
[----:B---3--:R-:W-:-:S13]  /*1110*/  FSETP.NEU.AND P0, PT, R28, RZ, PT ;  /* 0x000000ff1c00720b */ /* 0x008fda0003f0d000 */
[----:B------:R-:W-:Y:S05]  /*1120*/  @!P0 BRA `(.L_x_108) ;  /* 0x0000000000a08947 */ /* 0x000fea0003800000 */
[----:B0-----:R-:W-:-:S06]  /*1130*/  IMAD.WIDE R14, R29, 0x4, R18 ;  /* 0x000000041d0e7825 */ /* 0x001fcc00078e0212 */
        /* <DEDUP_REMOVED lines=12> */
[----:B------:R-:W-:Y:S02]  /*1200*/  MOV R25, R7 ;  /* 0x0000000700197202 */ /* 0x000fe40000000f00 */
[----:B------:R-:W-:-:S07]  /*1210*/  MOV R4, 0x1230 ;  /* 0x0000123000047802 */ /* 0x000fce0000000f00 */
[----:B--2---:R-:W-:Y:S05]  /*1220*/  CALL.REL.NOINC `($__internal_7_$__cuda_sm3x_div_rn_noftz_f32_slowpath) ;  /* 0x0000000400c87944 */ /* 0x004fea0003c00000 */
[----:B------:R-:W-:-:S07]  /*1230*/  IMAD.MOV.U32 R23, RZ, RZ, R2 ;  /* 0x000000ffff177224 */ /* 0x000fce00078e0002 */
.L_x_110:
[----:B------:R-:W-:Y:S05]  /*1240*/  BSYNC.RECONVERGENT B2 ;  /* 0x0000000000027941 */ /* 0x000fea0003800200 */
.L_x_109:
[----:B------:R-:W-:-:S06]  /*1250*/  FMUL R14, R8, R23 ;  /* 0x00000017080e7220 */ /* 0x000fcc0000400000 */
[----:B------:R-:W0:Y:S02]  /*1260*/  F2I.S64 R14, R14 ;  /* 0x0000000e000e7311 */ /* 0x000e240000201900 */
[----:B0-----:R-:W-:-:S04]  /*1270*/  MOV R2, R14 ;  /* 0x0000000e00027202 */ /* 0x001fc80000000f00 */
[----:B------:R-:W-:-:S04]  /*1280*/  ISETP.GE.AND P0, PT, R2, UR12, PT ;  /* 0x0000000c02007c0c */ /* 0x000fc8000bf06270 */
[----:B------:R-:W-:-:S13]  /*1290*/  ISETP.LT.OR P0, PT, R2, RZ, P0 ;  /* 0x000000ff0200720c */ /* 0x000fda0000701670 */
[----:B------:R-:W-:Y:S05]  /*12a0*/  @P0 BRA `(.L_x_108) ;  /* 0x0000000000400947 */ /* 0x000fea0003800000 */
[----:B--2---:R-:W-:Y:S01]  /*12b0*/  IMAD.WIDE R14, R29, 0x4, R16 ;  /* 0x000000041d0e7825 */ /* 0x004fe200078e0210 */
[----:B------:R-:W0:Y:S01]  /*12c0*/  S2UR UR6, SR_CgaCtaId ;  /* 0x00000000000679c3 */ /* 0x000e220000008800 */
[----:B------:R-:W-:Y:S01]  /*12d0*/  UMOV UR5, 0x400 ;  /* 0x0000040000057882 */ /* 0x000fe20000000000 */
[----:B------:R-:W-:Y:S04]  /*12e0*/  LDS R25, [R10] ;  /* 0x000000000a197984 */ /* 0x000fe80000000800 */
[----:B------:R-:W2:Y:S01]  /*12f0*/  LDG.E R14, desc[UR8][R14.64] ;  /* 0x000000080e0e7981 */ /* 0x000ea2000c1e1900 */
[----:B0-----:R-:W-:-:S06]  /*1300*/  ULEA UR5, UR6, UR5, 0x18 ;  /* 0x0000000506057291 */ /* 0x001fcc000f8ec0ff */
[----:B------:R-:W-:-:S05]  /*1310*/  LEA R2, R2, UR5, 0x2 ;  /* 0x0000000502027c11 */ /* 0x000fca000f8e10ff */
[----:B------:R-:W2:Y:S02]  /*1320*/  LDS R23, [R2] ;  /* 0x0000000002177984 */ /* 0x000ea40000000800 */
[----:B--2---:R-:W-:Y:S01]  /*1330*/  FFMA R23, R23, R26, -R14 ;  /* 0x0000001a17177223 */ /* 0x004fe2000000080e */
[----:B------:R-:W-:-:S03]  /*1340*/  FMUL R29, R14, 0.5 ;  /* 0x3f0000000e1d7820 */ /* 0x000fc60000400000 */
[----:B------:R-:W-:Y:S01]  /*1350*/  FMUL R4, R23, 0.5 ;  /* 0x3f00000017047820 */ /* 0x000fe20000400000 */
[----:B------:R-:W-:-:S03]  /*1360*/  FMUL R14, R14, R29 ;  /* 0x0000001d0e0e7220 */ /* 0x000fc60000400000 */
[----:B------:R-:W-:-:S04]  /*1370*/  FMUL R23, R23, R4 ;  /* 0x0000000417177220 */ /* 0x000fc80000400000 */
[----:B------:R-:W-:-:S04]  /*1380*/  FFMA R23, -R28, R23, R25 ;  /* 0x000000171c177223 */ /* 0x000fc80000000119 */
[----:B------:R-:W-:-:S05]  /*1390*/  FFMA R23, R28, R14, R23 ;  /* 0x0000000e1c177223 */ /* 0x000fca0000000017 */
[----:B------:R1:W-:Y:S02]  /*13a0*/  STS [R10], R23 ;  /* 0x000000170a007388 */ /* 0x0003e40000000800 */
.L_x_108:
[----:B------:R-:W-:Y:S05]  /*13b0*/  BSYNC.RECONVERGENT B1 ;  /* 0x0000000000017941 */ /* 0x000fea0003800200 */
.L_x_107:
[----:B------:R-:W-:-:S05]  /*13c0*/  VIADD R27, R27, UR7 ;  /* 0x000000071b1b7c36 */ /* 0x000fca0008000000 */
[----:B------:R-:W-:-:S13]  /*13d0*/  ISETP.GT.AND P0, PT, R27, R13, PT ;  /* 0x0000000d1b00720c */ /* 0x000fda0003f04270 */
[----:B------:R-:W-:Y:S05]  /*13e0*/  @!P0 BRA `(.L_x_111) ;  /* 0xfffffffc00308947 */ /* 0x000fea000383ffff */
.L_x_106:
[----:B------:R-:W-:Y:S05]  /*13f0*/  BSYNC.RECONVERGENT B0 ;  /* 0x0000000000007941 */ /* 0x000fea0003800200 */
.L_x_105:
[----:B------:R-:W-:Y:S06]  /*1400*/  BAR.SYNC.DEFER_BLOCKING 0x0 ;  /* 0x0000000000007b1d */ /* 0x000fec0000010000 */
[----:B------:R-:W-:Y:S04]  /*1410*/  LDS R0, [R10+0x40] ;  /* 0x000040000a007984 */ /* 0x000fe80000000800 */
[----:B------:R-:W3:Y:S02]  /*1420*/  LDS R13, [R10] ;  /* 0x000000000a0d7984 */ /* 0x000ee40000000800 */
[----:B---3--:R-:W-:-:S05]  /*1430*/  FADD R13, R0, R13 ;  /* 0x0000000d000d7221 */ /* 0x008fca0000000000 */
[----:B------:R-:W-:Y:S04]  /*1440*/  STS [R10], R13 ;  /* 0x0000000d0a007388 */ /* 0x000fe80000000800 */
        /* <DEDUP_REMOVED lines=15> */
[----:B------:R2:W-:Y:S04]  /*1540*/  STS [R10], R13 ;  /* 0x0000000d0a007388 */ /* 0x0005e80000000800 */
[----:B-1----:R2:W1:Y:S02]  /*1550*/  LDS R21, [R6] ;  /* 0x0000000006157984 */ /* 0x0024640000000800 */
.L_x_104:
[----:B--2---:R-:W2:Y:S01]  /*1560*/  LDC.64 R12, c[0x0][0x3c8] ;  /* 0x0000f200ff0c7b82 */ /* 0x004ea20000000a00 */
[----:B------:R-:W3:Y:S01]  /*1570*/  LDCU UR5, c[0x0][0x370] ;  /* 0x00006e00ff0577ac */ /* 0x000ee20008000800 */
[----:B------:R-:W4:Y:S01]  /*1580*/  LDCU UR6, c[0x0][0x3c0] ;  /* 0x00007800ff0677ac */ /* 0x000f220008000800 */
[----:B---3--:R-:W-:-:S04]  /*1590*/  IADD3 R9, PT, PT, R9, UR5, RZ ;  /* 0x0000000509097c10 */ /* 0x008fc8000fffe0ff */
[----:B----4-:R-:W-:Y:S01]  /*15a0*/  ISETP.GE.AND P0, PT, R9, UR6, PT ;  /* 0x0000000609007c0c */ /* 0x010fe2000bf06270 */
[----:B--2---:R-:W-:-:S05]  /*15b0*/  IMAD.WIDE R12, R11, 0x4, R12 ;  /* 0x000000040b0c7825 */ /* 0x004fca00078e020c */
[----:B-1----:R1:W-:Y:S07]  /*15c0*/  STG.E desc[UR8][R12.64], R21 ;  /* 0x000000150c007986 */ /* 0x0023ee000c101908 */
[----:B------:R-:W-:Y:S05]  /*15d0*/  @!P0 BRA `(.L_x_112) ;  /* 0xffffffec00448947 */ /* 0x000fea000383ffff */
[----:B------:R-:W-:Y:S05]  /*15e0*/  EXIT ;  /* 0x000000000000794d */ /* 0x000fea0003800000 */
        .weak           $__internal_6_$__cuda_sm20_rcp_rn_f32_slowpath
        .type           $__internal_6_$__cuda_sm20_rcp_rn_f32_slowpath,@function
        .size           $__internal_6_$__cuda_sm20_rcp_rn_f32_slowpath,($__internal_7_$__cuda_sm3x_div_rn_noftz_f32_slowpath - $__internal_6_$__cuda_sm20_rcp_rn_f32_slowpath)
$__internal_6_$__cuda_sm20_rcp_rn_f32_slowpath:
[----:B------:R-:W-:Y:S01]  /*15f0*/  IMAD.SHL.U32 R2, R16, 0x2, RZ ;  /* 0x0000000210027824 */ /* 0x000fe200078e00ff */
[----:B------:R-:W-:Y:S04]  /*1600*/  BSSY.RECONVERGENT B1, `(.L_x_113) ;  /* 0x0000030000017945 */ /* 0x000fe80003800200 */
[----:B------:R-:W-:-:S04]  /*1610*/  SHF.R.U32.HI R2, RZ, 0x18, R2 ;  /* 0x00000018ff027819 */ /* 0x000fc80000011602 */
[----:B------:R-:W-:-:S13]  /*1620*/  ISETP.NE.U32.AND P0, PT, R2, RZ, PT ;  /* 0x000000ff0200720c */ /* 0x000fda0003f05070 */
[----:B------:R-:W-:Y:S05]  /*1630*/  @P0 BRA `(.L_x_114) ;  /* 0x0000000000280947 */ /* 0x000fea0003800000 */
[----:B------:R-:W-:-:S04]  /*1640*/  SHF.L.U32 R2, R16, 0x1, RZ ;  /* 0x0000000110027819 */ /* 0x000fc800000006ff */
        /* <DEDUP_REMOVED lines=9> */
.L_x_114:
[----:B------:R-:W-:-:S05]  /*16e0*/  VIADD R14, R2, 0xffffff03 ;  /* 0xffffff03020e7836 */ /* 0x000fca0000000000 */
[----:B------:R-:W-:-:S13]  /*16f0*/  ISETP.GT.U32.AND P0, PT, R14, 0x1, PT ;  /* 0x000000010e00780c */ /* 0x000fda0003f04070 */
[----:B------:R-:W-:Y:S05]  /*1700*/  @P0 BRA `(.L_x_116) ;  /* 0x0000000000780947 */ /* 0x000fea0003800000 */
[----:B------:R-:W-:Y:S01]  /*1710*/  LOP3.LUT R15, R16, 0x7fffff, RZ, 0xc0, !PT ;  /* 0x007fffff100f7812 */ /* 0x000fe200078ec0ff */
[----:B------:R-:W-:Y:S02]  /*1720*/  HFMA2 R21, -RZ, RZ, 0, 1.78813934326171875e-07 ;  /* 0x00000003ff157431 */ /* 0x000fe400000001ff */
[----:B------:R-:W-:Y:S01]  /*1730*/  VIADD R2, R2, 0xffffff04 ;  /* 0xffffff0402027836 */ /* 0x000fe20000000000 */
[----:B------:R-:W-:-:S04]  /*1740*/  LOP3.LUT R15, R15, 0x3f800000, RZ, 0xfc, !PT ;  /* 0x3f8000000f0f7812 */ /* 0x000fc800078efcff */
[----:B------:R-:W0:Y:S01]  /*1750*/  MUFU.RCP R18, R15 ;  /* 0x0000000f00127308 */ /* 0x000e220000001000 */
[----:B------:R-:W-:Y:S01]  /*1760*/  SHF.L.U32 R20, R21, R14, RZ ;  /* 0x0000000e15147219 */ /* 0x000fe200000006ff */
        /* <DEDUP_REMOVED lines=11> */
[--C-:B------:R-:W-:Y:S02]  /*1820*/  LOP3.LUT P1, RZ, R18, R14, R17.reuse, 0xf8, !PT ;  /* 0x0000000e12ff7212 */ /* 0x100fe4000782f811 */
[C---:B------:R-:W-:Y:S02]  /*1830*/  LOP3.LUT P0, RZ, R15.reuse, 0x1, RZ, 0xc0, !PT ;  /* 0x000000010fff7812 */ /* 0x040fe4000780c0ff */
[----:B------:R-:W-:Y:S02]  /*1840*/  LOP3.LUT P3, RZ, R15, 0x2, RZ, 0xc0, !PT ;  /* 0x000000020fff7812 */ /* 0x000fe4000786c0ff */
[----:B------:R-:W-:Y:S02]  /*1850*/  SHF.R.U32.HI R17, RZ, R2, R17 ;  /* 0x00000002ff117219 */ /* 0x000fe40000011611 */
[----:B------:R-:W-:Y:S02]  /*1860*/  PLOP3.LUT P0, PT, P0, P1, P3, 0xe0, 0x0 ;  /* 0x000000000000781c */ /* 0x000fe40000703c30 */
[----:B------:R-:W-:-:S02]  /*1870*/  LOP3.LUT P1, RZ, R16, 0x7fffff, RZ, 0xc0, !PT ;  /* 0x007fffff10ff7812 */ /* 0x000fc4000782c0ff */
[----:B------:R-:W-:-:S04]  /*1880*/  SEL R14, RZ, 0x1, !P0 ;  /* 0x00000001ff0e7807 */ /* 0x000fc80004000000 */
[----:B------:R-:W-:-:S04]  /*1890*/  IADD3 R14, PT, PT, -R14, RZ, RZ ;  /* 0x000000ff0e0e7210 */ /* 0x000fc80007ffe1ff */
[----:B------:R-:W-:-:S13]  /*18a0*/  ISETP.GE.AND P0, PT, R14, RZ, PT ;  /* 0x000000ff0e00720c */ /* 0x000fda0003f06270 */
[----:B------:R-:W-:-:S05]  /*18b0*/  @!P0 IADD3 R17, PT, PT, R17, 0x1, RZ ;  /* 0x0000000111118810 */ /* 0x000fca0007ffe0ff */
[----:B------:R-:W-:-:S05]  /*18c0*/  @!P1 IMAD.SHL.U32 R17, R17, 0x2, RZ ;  /* 0x0000000211119824 */ /* 0x000fca00078e00ff */
[----:B------:R-:W-:Y:S01]  /*18d0*/  LOP3.LUT R14, R17, 0x80000000, R16, 0xf8, !PT ;  /* 0x80000000110e7812 */ /* 0x000fe200078ef810 */
[----:B------:R-:W-:Y:S06]  /*18e0*/  BRA `(.L_x_115) ;  /* 0x0000000000047947 */ /* 0x000fec0003800000 */
.L_x_116:
[----:B------:R0:W1:Y:S02]  /*18f0*/  MUFU.RCP R14, R16 ;  /* 0x00000010000e7308 */ /* 0x0000640000001000 */
.L_x_115:
[----:B------:R-:W-:Y:S05]  /*1900*/  BSYNC.RECONVERGENT B1 ;  /* 0x0000000000017941 */ /* 0x000fea0003800200 */
.L_x_113:
[----:B------:R-:W-:Y:S01]  /*1910*/  HFMA2 R15, -RZ, RZ, 0, 0 ;  /* 0x00000000ff0f7431 */ /* 0x000fe200000001ff */
[----:B-1----:R-:W-:Y:S01]  /*1920*/  MOV R19, R14 ;  /* 0x0000000e00137202 */ /* 0x002fe20000000f00 */
[----:B------:R-:W-:-:S04]  /*1930*/  IMAD.MOV.U32 R14, RZ, RZ, R4 ;  /* 0x000000ffff0e7224 */ /* 0x000fc800078e0004 */
[----:B0-----:R-:W-:Y:S05]  /*1940*/  RET.REL.NODEC R14 `(_Z18monotransit_searchPKfS0_S0_fiS0_iS0_ifiPfS1_S1_) ;  /* 0xffffffe40eac7950 */ /* 0x001fea0003c3ffff */
        .weak           $__internal_7_$__cuda_sm3x_div_rn_noftz_f32_slowpath
        .type           $__internal_7_$__cuda_sm3x_div_rn_noftz_f32_slowpath,@function
        .size           $__internal_7_$__cuda_sm3x_div_rn_noftz_f32_slowpath,(.L_x_239 - $__internal_7_$__cuda_sm3x_div_rn_noftz_f32_slowpath)
$__internal_7_$__cuda_sm3x_div_rn_noftz_f32_slowpath:
[----:B------:R-:W-:Y:S01]  /*1950*/  SHF.R.U32.HI R14, RZ, 0x17, R25 ;  /* 0x00000017ff0e7819 */ /* 0x000fe20000011619 */
[----:B------:R-:W-:Y:S01]  /*1960*/  BSSY.RECONVERGENT B3, `(.L_x_117) ;  /* 0x0000062000037945 */ /* 0x000fe20003800200 */
[----:B------:R-:W-:Y:S02]  /*1970*/  SHF.R.U32.HI R22, RZ, 0x17, R2 ;  /* 0x00000017ff167819 */ /* 0x000fe40000011602 */
[----:B------:R-:W-:Y:S02]  /*1980*/  LOP3.LUT R14, R14, 0xff, RZ, 0xc0, !PT ;  /* 0x000000ff0e0e7812 */ /* 0x000fe400078ec0ff */
[----:B------:R-:W-:-:S03]  /*1990*/  LOP3.LUT R22, R22, 0xff, RZ, 0xc0, !PT ;  /* 0x000000ff16167812 */ /* 0x000fc600078ec0ff */
[----:B------:R-:W-:Y:S01]  /*19a0*/  VIADD R23, R14, 0xffffffff ;  /* 0xffffffff0e177836 */ /* 0x000fe20000000000 */
[----:B------:R-:W-:-:S04]  /*19b0*/  IADD3 R24, PT, PT, R22, -0x1, RZ ;  /* 0xffffffff16187810 */ /* 0x000fc80007ffe0ff */
        /* <DEDUP_REMOVED lines=22> */
[----:B------:R-:W-:Y:S01]  /*1b20*/  @P0 MOV R15, RZ ;  /* 0x000000ff000f0202 */ /* 0x000fe20000000f00 */
[----:B------:R-:W-:Y:S02]  /*1b30*/  @!P0 IMAD.MOV.U32 R15, RZ, RZ, -0x40 ;  /* 0xffffffc0ff0f8424 */ /* 0x000fe400078e00ff */
[----:B------:R-:W-:Y:S01]  /*1b40*/  @!P0 FFMA R2, R2, 1.84467440737095516160e+19, RZ ;  /* 0x5f80000002028823 */ /* 0x000fe200000000ff */
[----:B------:R-:W-:Y:S02]  /*1b50*/  @!P1 FFMA R25, R25, 1.84467440737095516160e+19, RZ ;  /* 0x5f80000019199823 */ /* 0x000fe400000000ff */
[----:B------:R-:W-:-:S07]  /*1b60*/  @!P1 IADD3 R15, PT, PT, R15, 0x40, RZ ;  /* 0x000000400f0f9810 */ /* 0x000fce0007ffe0ff */
.L_x_118:
[----:B------:R-:W-:Y:S01]  /*1b70*/  LEA R30, R14, 0xc0800000, 0x17 ;  /* 0xc08000000e1e7811 */ /* 0x000fe200078eb8ff */
[----:B------:R-:W-:Y:S04]  /*1b80*/  BSSY.RECONVERGENT B4, `(.L_x_123) ;  /* 0x0000036000047945 */ /* 0x000fe80003800200 */
[----:B------:R-:W-:Y:S01]  /*1b90*/  IMAD.IADD R30, R25, 0x1, -R30 ;  /* 0x00000001191e7824 */ /* 0x000fe200078e0a1e */
[----:B------:R-:W-:-:S03]  /*1ba0*/  IADD3 R25, PT, PT, R22, -0x7f, RZ ;  /* 0xffffff8116197810 */ /* 0x000fc60007ffe0ff */
        /* <DEDUP_REMOVED lines=13> */
[----:B------:R-:W-:-:S04]  /*1c80*/  LOP3.LUT R14, R14, 0xff, RZ, 0xc0, !PT ;  /* 0x000000ff0e0e7812 */ /* 0x000fc800078ec0ff */
[----:B------:R-:W-:-:S05]  /*1c90*/  IADD3 R14, PT, PT, R14, R15, RZ ;  /* 0x0000000f0e0e7210 */ /* 0x000fca0007ffe0ff */
        /* <DEDUP_REMOVED lines=10> */
[CCC-:B------:R-:W-:Y:S01]  /*1d40*/  FFMA.RZ R15, R31.reuse, R23.reuse, R24.reuse ;  /* 0x000000171f0f7223 */ /* 0x1c0fe2000000c018 */
[CCC-:B------:R-:W-:Y:S01]  /*1d50*/  FFMA.RP R22, R31.reuse, R23.reuse, R24.reuse ;  /* 0x000000171f167223 */ /* 0x1c0fe20000008018 */
[----:B------:R-:W-:Y:S01]  /*1d60*/  FFMA.RM R31, R31, R23, R24 ;  /* 0x000000171f1f7223 */ /* 0x000fe20000004018 */
[C---:B------:R-:W-:Y:S02]  /*1d70*/  IADD3 R23, PT, PT, R14.reuse, 0x20, RZ ;  /* 0x000000200e177810 */ /* 0x040fe40007ffe0ff */
[----:B------:R-:W-:Y:S02]  /*1d80*/  LOP3.LUT R15, R15, 0x7fffff, RZ, 0xc0, !PT ;  /* 0x007fffff0f0f7812 */ /* 0x000fe400078ec0ff */
[C---:B------:R-:W-:Y:S02]  /*1d90*/  ISETP.NE.AND P3, PT, R14.reuse, RZ, PT ;  /* 0x000000ff0e00720c */ /* 0x040fe40003f65270 */
[----:B------:R-:W-:Y:S02]  /*1da0*/  LOP3.LUT R24, R15, 0x800000, RZ, 0xfc, !PT ;  /* 0x008000000f187812 */ /* 0x000fe400078efcff */
[----:B------:R-:W-:Y:S01]  /*1db0*/  ISETP.NE.AND P1, PT, R14, RZ, PT ;  /* 0x000000ff0e00720c */ /* 0x000fe20003f25270 */
[----:B------:R-:W-:Y:S01]  /*1dc0*/  IMAD.MOV R14, RZ, RZ, -R14 ;  /* 0x000000ffff0e7224 */ /* 0x000fe200078e0a0e */
[----:B------:R-:W-:-:S02]  /*1dd0*/  SHF.L.U32 R23, R24, R23, RZ ;  /* 0x0000001718177219 */ /* 0x000fc400000006ff */
[----:B------:R-:W-:Y:S02]  /*1de0*/  FSETP.NEU.FTZ.AND P0, PT, R22, R31, PT ;  /* 0x0000001f1600720b */ /* 0x000fe40003f1d000 */
[----:B------:R-:W-:Y:S02]  /*1df0*/  SEL R15, R14, RZ, P3 ;  /* 0x000000ff0e0f7207 */ /* 0x000fe40001800000 */
[----:B------:R-:W-:Y:S02]  /*1e00*/  ISETP.NE.AND P1, PT, R23, RZ, P1 ;  /* 0x000000ff1700720c */ /* 0x000fe40000f25270 */
[----:B------:R-:W-:Y:S02]  /*1e10*/  SHF.R.U32.HI R24, RZ, R15, R24 ;  /* 0x0000000fff187219 */ /* 0x000fe40000011618 */
[----:B------:R-:W-:Y:S02]  /*1e20*/  PLOP3.LUT P0, PT, P0, P1, PT, 0xf8, 0x8f ;  /* 0x00000000008f781c */ /* 0x000fe40000703f70 */
[----:B------:R-:W-:-:S02]  /*1e30*/  SHF.R.U32.HI R14, RZ, 0x1, R24 ;  /* 0x00000001ff0e7819 */ /* 0x000fc40000011618 */
[----:B------:R-:W-:-:S04]  /*1e40*/  SEL R15, RZ, 0x1, !P0 ;  /* 0x00000001ff0f7807 */ /* 0x000fc80004000000 */
[----:B------:R-:W-:-:S04]  /*1e50*/  LOP3.LUT R15, R15, 0x1, R14, 0xf8, !PT ;  /* 0x000000010f0f7812 */ /* 0x000fc800078ef80e */
[----:B------:R-:W-:-:S04]  /*1e60*/  LOP3.LUT R15, R15, R24, RZ, 0xc0, !PT ;  /* 0x000000180f0f7212 */ /* 0x000fc800078ec0ff */
[----:B------:R-:W-:-:S04]  /*1e70*/  IADD3 R15, PT, PT, R14, R15, RZ ;  /* 0x0000000f0e0f7210 */ /* 0x000fc80007ffe0ff */
[----:B------:R-:W-:Y:S01]  /*1e80*/  LOP3.LUT R2, R15, R2, RZ, 0xfc, !PT ;  /* 0x000000020f027212 */ /* 0x000fe200078efcff */
[----:B------:R-:W-:Y:S06]  /*1e90*/  BRA `(.L_x_126) ;  /* 0x0000000000107947 */ /* 0x000fec0003800000 */
.L_x_125:
[----:B------:R-:W-:-:S04]  /*1ea0*/  LOP3.LUT R2, R2, 0x80000000, RZ, 0xc0, !PT ;  /* 0x8000000002027812 */ /* 0x000fc800078ec0ff */
[----:B------:R-:W-:Y:S01]  /*1eb0*/  LOP3.LUT R2, R2, 0x7f800000, RZ, 0xfc, !PT ;  /* 0x7f80000002027812 */ /* 0x000fe200078efcff */
[----:B------:R-:W-:Y:S06]  /*1ec0*/  BRA `(.L_x_126) ;  /* 0x0000000000047947 */ /* 0x000fec0003800000 */
.L_x_124:
[----:B------:R-:W-:-:S07]  /*1ed0*/  IMAD R2, R15, 0x800000, R2 ;  /* 0x008000000f027824 */ /* 0x000fce00078e0202 */
.L_x_126:
[----:B------:R-:W-:Y:S05]  /*1ee0*/  BSYNC.RECONVERGENT B4 ;  /* 0x0000000000047941 */ /* 0x000fea0003800200 */
.L_x_123:
[----:B------:R-:W-:Y:S05]  /*1ef0*/  BRA `(.L_x_127) ;  /* 0x0000000000207947 */ /* 0x000fea0003800000 */
.L_x_122:
[----:B------:R-:W-:-:S04]  /*1f00*/  LOP3.LUT R2, R25, 0x80000000, R2, 0x48, !PT ;  /* 0x8000000019027812 */ /* 0x000fc800078e4802 */
[----:B------:R-:W-:Y:S01]  /*1f10*/  LOP3.LUT R2, R2, 0x7f800000, RZ, 0xfc, !PT ;  /* 0x7f80000002027812 */ /* 0x000fe200078efcff */
[----:B------:R-:W-:Y:S06]  /*1f20*/  BRA `(.L_x_127) ;  /* 0x0000000000147947 */ /* 0x000fec0003800000 */
.L_x_121:
[----:B------:R-:W-:Y:S01]  /*1f30*/  LOP3.LUT R2, R25, 0x80000000, R2, 0x48, !PT ;  /* 0x8000000019027812 */ /* 0x000fe200078e4802 */
[----:B------:R-:W-:Y:S06]  /*1f40*/  BRA `(.L_x_127) ;  /* 0x00000000000c7947 */ /* 0x000fec0003800000 */
.L_x_120:
[----:B------:R-:W0:Y:S01]  /*1f50*/  MUFU.RSQ R2, -QNAN ;  /* 0xffc0000000027908 */ /* 0x000e220000001400 */
[----:B------:R-:W-:Y:S05]  /*1f60*/  BRA `(.L_x_127) ;  /* 0x0000000000047947 */ /* 0x000fea0003800000 */
.L_x_119:
[----:B------:R-:W-:-:S07]  /*1f70*/  FADD.FTZ R2, R2, R25 ;  /* 0x0000001902027221 */ /* 0x000fce0000010000 */
.L_x_127:
[----:B------:R-:W-:Y:S05]  /*1f80*/  BSYNC.RECONVERGENT B3 ;  /* 0x0000000000037941 */ /* 0x000fea0003800200 */
.L_x_117:
[----:B------:R-:W-:Y:S01]  /*1f90*/  MOV R14, R4 ;  /* 0x00000004000e7202 */ /* 0x000fe20000000f00 */
[----:B------:R-:W-:-:S04]  /*1fa0*/  IMAD.MOV.U32 R15, RZ, RZ, 0x0 ;  /* 0x00000000ff0f7424 */ /* 0x000fc800078e00ff */
[----:B0-----:R-:W-:Y:S05]  /*1fb0*/  RET.REL.NODEC R14 `(_Z18monotransit_searchPKfS0_S0_fiS0_iS0_ifiPfS1_S1_) ;  /* 0xffffffe00e107950 */ /* 0x001fea0003c3ffff */
.L_x_128:
        /* <DEDUP_REMOVED lines=12> */
.L_x_239:


//--------------------- .text._Z12detrender_k3PKfS0_S0_ffiPf --------------------------
	.section	.text._Z12detrender_k3PKfS0_S0_ffiPf,"ax",@progbits
	.align	128
        .global         _Z12detrender_k3PKfS0_S0_ffiPf
        .type           _Z12detrender_k3PKfS0_S0_ffiPf,@function
        .size           _Z12detrender_k3PKfS0_S0_ffiPf,(.L_x_240 - _Z12detrender_k3PKfS0_S0_ffiPf)
        .other          _Z12detrender_k3PKfS0_S0_ffiPf,@"STO_CUDA_ENTRY STV_DEFAULT"
_Z12detrender_k3PKfS0_S0_ffiPf:
.text._Z12detrender_k3PKfS0_S0_ffiPf:
[----:B------:R-:W-:Y:S01]  /*0000*/  LDC R1, c[0x0][0x37c] ;  /* 0x0000df00ff017b82 */ /* 0x000fe20000000800 */
[----:B------:R-:W0:Y:S07]  /*0010*/  S2R R4, SR_TID.X ;  /* 0x0000000000047919 */ /* 0x000e2e0000002100 */
[----:B------:R-:W1:Y:S01]  /*0020*/  S2UR UR4, SR_CTAID.X ;  /* 0x00000000000479c3 */ /* 0x000e620000002500 */
[----:B------:R-:W1:Y:S01]  /*0030*/  LDCU UR5, c[0x0][0x360] ;  /* 0x00006c00ff0577ac */ /* 0x000e620008000800 */
[----:B------:R-:W2:Y:S01]  /*0040*/  LDCU UR6, c[0x0][0x3a0] ;  /* 0x00007400ff0677ac */ /* 0x000ea20008000800 */
[----:B-1----:R-:W-:-:S06]  /*0050*/  UIMAD UR4, UR4, UR5, URZ ;  /* 0x00000005040472a4 */ /* 0x002fcc000f8e02ff */
[----:B0-----:R-:W-:-:S05]  /*0060*/  VIADD R4, R4, UR4 ;  /* 0x0000000404047c36 */ /* 0x001fca0008000000 */
[----:B--2---:R-:W-:-:S13]  /*0070*/  ISETP.GE.AND P0, PT, R4, UR6, PT ;  /* 0x0000000604007c0c */ /* 0x004fda000bf06270 */
[----:B------:R-:W-:Y:S05]  /*0080*/  @P0 EXIT ;  /* 0x000000000000094d */ /* 0x000fea0003800000 */
[----:B------:R-:W0:Y:S01]  /*0090*/  LDCU.64 UR6, c[0x0][0x398] ;  /* 0x00007300ff0677ac */ /* 0x000e220008000a00 */
[----:B------:R-:W-:Y:S01]  /*00a0*/  IMAD.MOV.U32 R6, RZ, RZ, 0x1 ;  /* 0x00000001ff067424 */ /* 0x000fe200078e00ff */
[----:B0-----:R-:W0:Y:S08]  /*00b0*/  F2F.F64.F32 R40, UR7 ;  /* 0x0000000700287d10 */ /* 0x001e300008201800 */
[----:B0-----:R-:W0:Y:S02]  /*00c0*/  MUFU.RCP64H R7, R41 ;  /* 0x0000002900077308 */ /* 0x001e240000001800 */
[----:B0-----:R-:W-:-:S08]  /*00d0*/  DFMA R2, -R40, R6, 1 ;  /* 0x3ff000002802742b */ /* 0x001fd00000000106 */
[----:B------:R-:W-:Y:S02]  /*00e0*/  DFMA R8, R2, R2, R2 ;  /* 0x000000020208722b */ /* 0x000fe40000000002 */
[----:B------:R-:W0:Y:S06]  /*00f0*/  F2F.F64.F32 R2, UR6 ;  /* 0x0000000600027d10 */ /* 0x000e2c0008201800 */
[----:B------:R-:W-:-:S08]  /*0100*/  DFMA R8, R6, R8, R6 ;  /* 0x000000080608722b */ /* 0x000fd00000000006 */
[----:B------:R-:W-:Y:S02]  /*0110*/  DFMA R6, -R40, R8, 1 ;  /* 0x3ff000002806742b */ /* 0x000fe40000000108 */
[----:B0-----:R-:W-:-:S06]  /*0120*/  DMUL R36, R2, 0.5 ;  /* 0x3fe0000002247828 */ /* 0x001fcc0000000000 */
[----:B------:R-:W-:-:S04]  /*0130*/  DFMA R6, R8, R6, R8 ;  /* 0x000000060806722b */ /* 0x000fc80000000008 */
[----:B------:R-:W-:-:S04]  /*0140*/  FSETP.GEU.AND P1, PT, |R37|, 6.5827683646048100446e-37, PT ;  /* 0x036000002500780b */ /* 0x000fc80003f2e200 */
[----:B------:R-:W-:-:S08]  /*0150*/  DMUL R2, R36, R6 ;  /* 0x0000000624027228 */ /* 0x000fd00000000000 */
[----:B------:R-:W-:-:S08]  /*0160*/  DFMA R8, -R40, R2, R36 ;  /* 0x000000022808722b */ /* 0x000fd00000000124 */
[----:B------:R-:W-:-:S10]  /*0170*/  DFMA R2, R6, R8, R2 ;  /* 0x000000080602722b */ /* 0x000fd40000000002 */
[----:B------:R-:W-:-:S05]  /*0180*/  FFMA R0, RZ, R41, R3 ;  /* 0x00000029ff007223 */ /* 0x000fca0000000003 */
[----:B------:R-:W-:-:S13]  /*0190*/  FSETP.GT.AND P0, PT, |R0|, 1.469367938527859385e-39, PT ;  /* 0x001000000000780b */ /* 0x000fda0003f04200 */
[----:B------:R-:W-:Y:S05]  /*01a0*/  @P0 BRA P1, `(.L_x_129) ;  /* 0x0000000000100947 */ /* 0x000fea0000800000 */
[----:B------:R-:W-:-:S07]  /*01b0*/  MOV R0, 0x1d0 ;  /* 0x000001d000007802 */ /* 0x000fce0000000f00 */
[----:B------:R-:W-:Y:S05]  /*01c0*/  CALL.REL.NOINC `($__internal_8_$__cuda_sm20_div_rn_f64_full) ;  /* 0x0000001800047944 */ /* 0x000fea0003c00000 */
[----:B------:R-:W-:Y:S02]  /*01d0*/  IMAD.MOV.U32 R2, RZ, RZ, R46 ;  /* 0x000000ffff027224 */ /* 0x000fe400078e002e */
[----:B------:R-:W-:-:S07]  /*01e0*/  IMAD.MOV.U32 R3, RZ, RZ, R47 ;  /* 0x000000ffff037224 */ /* 0x000fce00078e002f */
.L_x_129:
[----:B------:R-:W0:Y:S01]  /*01f0*/  F2F.F32.F64 R2, R2 ;  /* 0x0000000200027310 */ /* 0x000e220000301000 */
[----:B------:R-:W1:Y:S01]  /*0200*/  LDCU.64 UR6, c[0x0][0x358] ;  /* 0x00006b00ff0677ac */ /* 0x000e620008000a00 */
[----:B------:R-:W-:Y:S01]  /*0210*/  BSSY.RECONVERGENT B1, `(.L_x_130) ;  /* 0x0000104000017945 */ /* 0x000fe20003800200 */
[----:B------:R-:W-:Y:S02]  /*0220*/  PLOP3.LUT P0, PT, PT, PT, PT, 0x80, 0x8 ;  /* 0x000000000008781c */ /* 0x000fe40003f0f070 */
[----:B------:R-:W-:Y:S01]  /*0230*/  CS2R R10, SRZ ;  /* 0x00000000000a7805 */ /* 0x000fe2000001ff00 */
[----:B------:R-:W2:Y:S01]  /*0240*/  LDCU UR5, c[0x0][0x3a0] ;  /* 0x00007400ff0577ac */ /* 0x000ea20008000800 */
[----:B------:R-:W-:Y:S02]  /*0250*/  CS2R R12, SRZ ;  /* 0x00000000000c7805 */ /* 0x000fe4000001ff00 */
[----:B------:R-:W-:Y:S02]  /*0260*/  CS2R R14, SRZ ;  /* 0x00000000000e7805 */ /* 0x000fe4000001ff00 */
[----:B------:R-:W-:-:S02]  /*0270*/  CS2R R16, SRZ ;  /* 0x0000000000107805 */ /* 0x000fc4000001ff00 */
[----:B------:R-:W-:Y:S02]  /*0280*/  CS2R R18, SRZ ;  /* 0x0000000000127805 */ /* 0x000fe4000001ff00 */
[----:B------:R-:W-:Y:S02]  /*0290*/  CS2R R20, SRZ ;  /* 0x0000000000147805 */ /* 0x000fe4000001ff00 */
[----:B------:R-:W-:Y:S02]  /*02a0*/  CS2R R22, SRZ ;  /* 0x0000000000167805 */ /* 0x000fe4000001ff00 */
[----:B------:R-:W-:Y:S01]  /*02b0*/  CS2R R24, SRZ ;  /* 0x0000000000187805 */ /* 0x000fe2000001ff00 */
[----:B0-----:R-:W0:Y:S08]  /*02c0*/  FRND.CEIL R6, R2 ;  /* 0x0000000200067307 */ /* 0x001e300000209000 */
[----:B0-----:R-:W0:Y:S02]  /*02d0*/  F2I.S64 R6, R6 ;  /* 0x0000000600067311 */ /* 0x001e240000201900 */
[----:B0-----:R-:W-:-:S04]  /*02e0*/  MOV R0, R6 ;  /* 0x0000000600007202 */ /* 0x001fc80000000f00 */
[----:B------:R-:W-:-:S13]  /*02f0*/  ISETP.GE.AND P1, PT, R0, RZ, PT ;  /* 0x000000ff0000720c */ /* 0x000fda0003f26270 */
[----:B-12---:R-:W-:Y:S05]  /*0300*/  @!P1 BRA `(.L_x_131) ;  /* 0x0000000c00d09947 */ /* 0x006fea0003800000 */
[----:B------:R-:W-:Y:S01]  /*0310*/  IMAD.SHL.U32 R2, R0, 0x2, RZ ;  /* 0x0000000200027824 */ /* 0x000fe200078e00ff */
[----:B------:R-:W-:Y:S01]  /*0320*/  BSSY.RECONVERGENT B0, `(.L_x_132) ;  /* 0x00000bd000007945 */ /* 0x000fe20003800200 */
[----:B------:R-:W-:Y:S02]  /*0330*/  CS2R R24, SRZ ;  /* 0x0000000000187805 */ /* 0x000fe4000001ff00 */
[----:B------:R-:W-:Y:S02]  /*0340*/  CS2R R22, SRZ ;  /* 0x0000000000167805 */ /* 0x000fe4000001ff00 */
[----:B------:R-:W-:Y:S02]  /*0350*/  CS2R R20, SRZ ;  /* 0x0000000000147805 */ /* 0x000fe4000001ff00 */
[----:B------:R-:W-:Y:S02]  /*0360*/  VIMNMX R5, PT, PT, R2, -0x1, !PT ;  /* 0xffffffff02057848 */ /* 0x000fe40007fe0100 */
[----:B------:R-:W-:-:S02]  /*0370*/  CS2R R2, SRZ ;  /* 0x0000000000027805 */ /* 0x000fc4000001ff00 */
[----:B------:R-:W-:Y:S02]  /*0380*/  CS2R R18, SRZ ;  /* 0x0000000000127805 */ /* 0x000fe4000001ff00 */
[----:B------:R-:W-:Y:S02]  /*0390*/  CS2R R16, SRZ ;  /* 0x0000000000107805 */ /* 0x000fe4000001ff00 */
[----:B------:R-:W-:Y:S01]  /*03a0*/  CS2R R14, SRZ ;  /* 0x00000000000e7805 */ /* 0x000fe2000001ff00 */
[C---:B------:R-:W-:Y:S01]  /*03b0*/  VIADD R6, R5.reuse, 0x1 ;  /* 0x0000000105067836 */ /* 0x040fe20000000000 */
[----:B------:R-:W-:Y:S01]  /*03c0*/  CS2R R12, SRZ ;  /* 0x00000000000c7805 */ /* 0x000fe2000001ff00 */
[----:B------:R-:W-:Y:S01]  /*03d0*/  VIADD R5, R5, 0x2 ;  /* 0x0000000205057836 */ /* 0x000fe20000000000 */
[----:B------:R-:W-:Y:S02]  /*03e0*/  CS2R R10, SRZ ;  /* 0x00000000000a7805 */ /* 0x000fe4000001ff00 */
[----:B------:R-:W-:-:S02]  /*03f0*/  ISETP.GE.U32.AND P0, PT, R6, 0x3, PT ;  /* 0x000000030600780c */ /* 0x000fc40003f06070 */
[----:B------:R-:W-:-:S11]  /*0400*/  LOP3.LUT R6, R5, 0x3, RZ, 0xc0, !PT ;  /* 0x0000000305067812 */ /* 0x000fd600078ec0ff */
[----:B------:R-:W-:Y:S05]  /*0410*/  @!P0 BRA `(.L_x_133) ;  /* 0x0000000800b48947 */ /* 0x000fea0003800000 */
[----:B------:R-:W-:Y:S01]  /*0420*/  LOP3.LUT R3, R5, 0xfffffffc, RZ, 0xc0, !PT ;  /* 0xfffffffc05037812 */ /* 0x000fe200078ec0ff */
[----:B------:R-:W-:Y:S01]  /*0430*/  IMAD.MOV.U32 R2, RZ, RZ, RZ ;  /* 0x000000ffff027224 */ /* 0x000fe200078e00ff */
[----:B------:R-:W-:Y:S02]  /*0440*/  IADD3 R7, PT, PT, R4, 0x3, -R0 ;  /* 0x0000000304077810 */ /* 0x000fe40007ffe800 */
[----:B------:R-:W-:Y:S02]  /*0450*/  CS2R R24, SRZ ;  /* 0x0000000000187805 */ /* 0x000fe4000001ff00 */
[----:B------:R-:W-:-:S07]  /*0460*/  IADD3 R40, PT, PT, -R3, RZ, RZ ;  /* 0x000000ff03287210 */ /* 0x000fce0007ffe1ff */
.L_x_142:
[----:B------:R-:W0:Y:S01]  /*0470*/  LDC R8, c[0x0][0x3a0] ;  /* 0x0000e800ff087b82 */ /* 0x000e220000000800 */
[C---:B------:R-:W-:Y:S01]  /*0480*/  VIADD R27, R7.reuse, 0xfffffffd ;  /* 0xfffffffd071b7836 */ /* 0x040fe20000000000 */
[----:B------:R-:W-:Y:S01]  /*0490*/  BSSY.RECONVERGENT B2, `(.L_x_134) ;  /* 0x0000031000027945 */ /* 0x000fe20003800200 */
[C---:B------:R-:W-:Y:S02]  /*04a0*/  VIADD R41, R7.reuse, 0xfffffffe ;  /* 0xfffffffe07297836 */ /* 0x040fe40000000000 */
[----:B------:R-:W-:Y:S02]  /*04b0*/  VIADD R5, R7, 0xffffffff ;  /* 0xffffffff07057836 */ /* 0x000fe40000000000 */
[----:B------:R-:W-:-:S05]  /*04c0*/  VIADD R40, R40, 0x4 ;  /* 0x0000000428287836 */ /* 0x000fca0000000000 */
[----:B------:R-:W-:Y:S02]  /*04d0*/  ISETP.NE.AND P4, PT, R40, RZ, PT ;  /* 0x000000ff2800720c */ /* 0x000fe40003f85270 */
[-C--:B0-----:R-:W-:Y:S02]  /*04e0*/  ISETP.GE.AND P2, PT, R27, R8.reuse, PT ;  /* 0x000000081b00720c */ /* 0x081fe40003f46270 */
[-C--:B------:R-:W-:Y:S02]  /*04f0*/  ISETP.GE.AND P0, PT, R41, R8.reuse, PT ;  /* 0x000000082900720c */ /* 0x080fe40003f06270 */
[----:B------:R-:W-:Y:S02]  /*0500*/  ISETP.LT.OR P2, PT, R27, RZ, P2 ;  /* 0x000000ff1b00720c */ /* 0x000fe40001741670 */
[-C--:B------:R-:W-:Y:S02]  /*0510*/  ISETP.GE.AND P3, PT, R5, R8.reuse, PT ;  /* 0x000000080500720c */ /* 0x080fe40003f66270 */
[----:B------:R-:W-:-:S02]  /*0520*/  ISETP.GE.AND P1, PT, R7, R8, PT ;  /* 0x000000080700720c */ /* 0x000fc40003f26270 */
[----:B------:R-:W-:Y:S02]  /*0530*/  ISETP.LT.OR P0, PT, R41, RZ, P0 ;  /* 0x000000ff2900720c */ /* 0x000fe40000701670 */
[----:B------:R-:W-:Y:S02]  /*0540*/  ISETP.LT.OR P3, PT, R5, RZ, P3 ;  /* 0x000000ff0500720c */ /* 0x000fe40001f61670 */
[----:B------:R-:W-:-:S03]  /*0550*/  ISETP.LT.OR P1, PT, R7, RZ, P1 ;  /* 0x000000ff0700720c */ /* 0x000fc60000f21670 */
[----:B------:R-:W-:Y:S10]  /*0560*/  @P2 BRA `(.L_x_135) ;  /* 0x00000000008c2947 */ /* 0x000ff40003800000 */
[----:B------:R-:W0:Y:S02]  /*0570*/  LDC.64 R8, c[0x0][0x390] ;  /* 0x0000e400ff087b82 */ /* 0x000e240000000a00 */
[----:B0-----:R-:W-:-:S05]  /*0580*/  IMAD.WIDE.U32 R8, R27, 0x4, R8 ;  /* 0x000000041b087825 */ /* 0x001fca00078e0008 */
[----:B------:R-:W2:Y:S02]  /*0590*/  LDG.E R31, desc[UR6][R8.64] ;  /* 0x00000006081f7981 */ /* 0x000ea4000c1e1900 */
[----:B--2---:R-:W-:-:S13]  /*05a0*/  FSETP.NEU.AND P2, PT, R31, RZ, PT ;  /* 0x000000ff1f00720b */ /* 0x004fda0003f4d000 */
[----:B------:R-:W-:Y:S05]  /*05b0*/  @!P2 BRA `(.L_x_135) ;  /* 0x000000000078a947 */ /* 0x000fea0003800000 */
[----:B------:R-:W0:Y:S08]  /*05c0*/  LDC.64 R28, c[0x0][0x380] ;  /* 0x0000e000ff1c7b82 */ /* 0x000e300000000a00 */
[----:B------:R-:W1:Y:S01]  /*05d0*/  LDC.64 R34, c[0x0][0x388] ;  /* 0x0000e200ff227b82 */ /* 0x000e620000000a00 */
[----:B0-----:R-:W-:-:S05]  /*05e0*/  IMAD.WIDE.U32 R28, R27, 0x4, R28 ;  /* 0x000000041b1c7825 */ /* 0x001fca00078e001c */
[----:B------:R-:W2:Y:S01]  /*05f0*/  LDG.E R30, desc[UR6][R28.64] ;  /* 0x000000061c1e7981 */ /* 0x000ea2000c1e1900 */
[----:B-1----:R-:W-:-:S06]  /*0600*/  IMAD.WIDE.U32 R34, R27, 0x4, R34 ;  /* 0x000000041b227825 */ /* 0x002fcc00078e0022 */
[----:B------:R-:W3:Y:S01]  /*0610*/  LDG.E R34, desc[UR6][R34.64] ;  /* 0x0000000622227981 */ /* 0x000ee2000c1e1900 */
[----:B------:R-:W0:Y:S01]  /*0620*/  F2F.F64.F32 R38, R31 ;  /* 0x0000001f00267310 */ /* 0x000e220000201800 */
[----:B------:R-:W-:Y:S01]  /*0630*/  IADD3 R2, PT, PT, R2, 0x1, RZ ;  /* 0x0000000102027810 */ /* 0x000fe20007ffe0ff */
[----:B0-----:R-:W-:Y:S01]  /*0640*/  DADD R10, R10, R38 ;  /* 0x000000000a0a7229 */ /* 0x001fe20000000026 */
[----:B--2---:R-:W-:-:S04]  /*0650*/  FMUL R43, R31, R30 ;  /* 0x0000001e1f2b7220 */ /* 0x004fc80000400000 */
[----:B------:R-:W-:-:S04]  /*0660*/  FMUL R45, R30, R43 ;  /* 0x0000002b1e2d7220 */ /* 0x000fc80000400000 */
[----:B------:R-:W-:Y:S01]  /*0670*/  FMUL R47, R30, R45 ;  /* 0x0000002d1e2f7220 */ /* 0x000fe20000400000 */
[----:B---3--:R-:W-:Y:S01]  /*0680*/  FMUL R8, R31, R34 ;  /* 0x000000221f087220 */ /* 0x008fe20000400000 */
[C---:B------:R-:W-:Y:S01]  /*0690*/  FMUL R26, R34.reuse, R43 ;  /* 0x0000002b221a7220 */ /* 0x040fe20000400000 */
[----:B------:R-:W-:Y:S01]  /*06a0*/  FMUL R34, R34, R45 ;  /* 0x0000002d22227220 */ /* 0x000fe20000400000 */
[----:B------:R-:W-:Y:S01]  /*06b0*/  FMUL R30, R30, R47 ;  /* 0x0000002f1e1e7220 */ /* 0x000fe20000400000 */
[----:B------:R-:W0:Y:S08]  /*06c0*/  F2F.F64.F32 R36, R43 ;  /* 0x0000002b00247310 */ /* 0x000e300000201800 */
[----:B------:R-:W-:Y:S08]  /*06d0*/  F2F.F64.F32 R8, R8 ;  /* 0x0000000800087310 */ /* 0x000ff00000201800 */
[----:B------:R-:W-:Y:S08]  /*06e0*/  F2F.F64.F32 R26, R26 ;  /* 0x0000001a001a7310 */ /* 0x000ff00000201800 */
[----:B------:R-:W1:Y:S08]  /*06f0*/  F2F.F64.F32 R28, R47 ;  /* 0x0000002f001c7310 */ /* 0x000e700000201800 */
[----:B------:R-:W2:Y:S08]  /*0700*/  F2F.F64.F32 R30, R30 ;  /* 0x0000001e001e7310 */ /* 0x000eb00000201800 */
[----:B------:R-:W3:Y:S08]  /*0710*/  F2F.F64.F32 R32, R45 ;  /* 0x0000002d00207310 */ /* 0x000ef00000201800 */
[----:B------:R-:W4:Y:S01]  /*0720*/  F2F.F64.F32 R34, R34 ;  /* 0x0000002200227310 */ /* 0x000f220000201800 */
[----:B0-----:R-:W-:-:S02]  /*0730*/  DADD R12, R12, R36 ;  /* 0x000000000c0c7229 */ /* 0x001fc40000000024 */
[----:B-1----:R-:W-:Y:S02]  /*0740*/  DADD R20, R20, R28 ;  /* 0x0000000014147229 */ /* 0x002fe4000000001c */
[----:B--2---:R-:W-:Y:S02]  /*0750*/  DADD R24, R24, R30 ;  /* 0x0000000018187229 */ /* 0x004fe4000000001e */
[----:B---3--:R-:W-:Y:S02]  /*0760*/  DADD R16, R16, R32 ;  /* 0x0000000010107229 */ /* 0x008fe40000000020 */
[----:B------:R-:W-:Y:S02]  /*0770*/  DADD R14, R14, R8 ;  /* 0x000000000e0e7229 */ /* 0x000fe40000000008 */
[----:B------:R-:W-:Y:S02]  /*0780*/  DADD R18, R18, R26 ;  /* 0x0000000012127229 */ /* 0x000fe4000000001a */
[----:B----4-:R-:W-:-:S11]  /*0790*/  DADD R22, R22, R34 ;  /* 0x0000000016167229 */ /* 0x010fd60000000022 */
.L_x_135:
[----:B------:R-:W-:Y:S05]  /*07a0*/  BSYNC.RECONVERGENT B2 ;  /* 0x0000000000027941 */ /* 0x000fea0003800200 */
.L_x_134:
[----:B------:R-:W-:Y:S04]  /*07b0*/  BSSY.RECONVERGENT B2, `(.L_x_136) ;  /* 0x0000025000027945 */ /* 0x000fe80003800200 */
[----:B------:R-:W-:Y:S05]  /*07c0*/  @P0 BRA `(.L_x_137) ;  /* 0x00000000008c0947 */ /* 0x000fea0003800000 */
[----:B------:R-:W0:Y:S02]  /*07d0*/  LDC.64 R8, c[0x0][0x390] ;  /* 0x0000e400ff087b82 */ /* 0x000e240000000a00 */
[----:B0-----:R-:W-:-:S05]  /*07e0*/  IMAD.WIDE.U32 R8, R41, 0x4, R8 ;  /* 0x0000000429087825 */ /* 0x001fca00078e0008 */
[----:B------:R-:W2:Y:S02]  /*07f0*/  LDG.E R47, desc[UR6][R8.64] ;  /* 0x00000006082f7981 */ /* 0x000ea4000c1e1900 */
[----:B--2---:R-:W-:-:S13]  /*0800*/  FSETP.NEU.AND P0, PT, R47, RZ, PT ;  /* 0x000000ff2f00720b */ /* 0x004fda0003f0d000 */
[----:B------:R-:W-:Y:S05]  /*0810*/  @!P0 BRA `(.L_x_137) ;  /* 0x0000000000788947 */ /* 0x000fea0003800000 */
[----:B------:R-:W0:Y:S08]  /*0820*/  LDC.64 R36, c[0x0][0x380] ;  /* 0x0000e000ff247b82 */ /* 0x000e300000000a00 */
[----:B------:R-:W1:Y:S01]  /*0830*/  LDC.64 R38, c[0x0][0x388] ;  /* 0x0000e200ff267b82 */ /* 0x000e620000000a00 */
[----:B0-----:R-:W-:-:S06]  /*0840*/  IMAD.WIDE.U32 R36, R41, 0x4, R36 ;  /* 0x0000000429247825 */ /* 0x001fcc00078e0024 */
[----:B------:R-:W2:Y:S01]  /*0850*/  LDG.E R36, desc[UR6][R36.64] ;  /* 0x0000000624247981 */ /* 0x000ea2000c1e1900 */
[----:B-1----:R-:W-:-:S06]  /*0860*/  IMAD.WIDE.U32 R38, R41, 0x4, R38 ;  /* 0x0000000429267825 */ /* 0x002fcc00078e0026 */
[----:B------:R-:W3:Y:S01]  /*0870*/  LDG.E R38, desc[UR6][R38.64] ;  /* 0x0000000626267981 */ /* 0x000ee2000c1e1900 */
[----:B------:R-:W0:Y:S01]  /*0880*/  F2F.F64.F32 R8, R47 ;  /* 0x0000002f00087310 */ /* 0x000e220000201800 */
[----:B------:R-:W-:Y:S01]  /*0890*/  VIADD R2, R2, 0x1 ;  /* 0x0000000102027836 */ /* 0x000fe20000000000 */
        /* <DEDUP_REMOVED lines=10> */
[----:B------:R-:W1:Y:S08]  /*0940*/  F2F.F64.F32 R30, R43 ;  /* 0x0000002b001e7310 */ /* 0x000e700000201800 */
[----:B------:R-:W-:Y:S08]  /*0950*/  F2F.F64.F32 R32, R32 ;  /* 0x0000002000207310 */ /* 0x000ff00000201800 */
        /* <DEDUP_REMOVED lines=10> */
.L_x_137:
[----:B------:R-:W-:Y:S05]  /*0a00*/  BSYNC.RECONVERGENT B2 ;  /* 0x0000000000027941 */ /* 0x000fea0003800200 */
.L_x_136:
        /* <DEDUP_REMOVED lines=11> */
[----:B-1----:R-:W-:-:S05]  /*0ac0*/  IMAD.WIDE.U32 R34, R5, 0x4, R34 ;  /* 0x0000000405227825 */ /* 0x002fca00078e0022 */
        /* <DEDUP_REMOVED lines=8> */
[C---:B------:R-:W-:Y:S02]  /*0b50*/  FMUL R30, R5.reuse, R37 ;  /* 0x00000025051e7220 */ /* 0x040fe40000400000 */
        /* <DEDUP_REMOVED lines=16> */
.L_x_139:
[----:B------:R-:W-:Y:S05]  /*0c60*/  BSYNC.RECONVERGENT B2 ;  /* 0x0000000000027941 */ /* 0x000fea0003800200 */
.L_x_138:
        /* <DEDUP_REMOVED lines=37> */
.L_x_141:
[----:B------:R-:W-:Y:S05]  /*0ec0*/  BSYNC.RECONVERGENT B2 ;  /* 0x0000000000027941 */ /* 0x000fea0003800200 */
.L_x_140:
[----:B------:R-:W-:Y:S01]  /*0ed0*/  VIADD R7, R7, 0x4 ;  /* 0x0000000407077836 */ /* 0x000fe20000000000 */
[----:B------:R-:W-:Y:S06]  /*0ee0*/  @P4 BRA `(.L_x_142) ;  /* 0xfffffff400604947 */ /* 0x000fec000383ffff */
.L_x_133:
[----:B------:R-:W-:Y:S05]  /*0ef0*/  BSYNC.RECONVERGENT B0 ;  /* 0x0000000000007941 */ /* 0x000fea0003800200 */
.L_x_132:
[----:B------:R-:W-:Y:S01]  /*0f00*/  ISETP.NE.AND P0, PT, R6, RZ, PT ;  /* 0x000000ff0600720c */ /* 0x000fe20003f05270 */
[----:B------:R-:W-:-:S12]  /*0f10*/  BSSY.RECONVERGENT B0, `(.L_x_143) ;  /* 0x0000032000007945 */ /* 0x000fd80003800200 */
[----:B------:R-:W-:Y:S05]  /*0f20*/  @!P0 BRA `(.L_x_144) ;  /* 0x0000000000c08947 */ /* 0x000fea0003800000 */
[----:B------:R-:W0:Y:S01]  /*0f30*/  S2R R8, SR_TID.X ;  /* 0x0000000000087919 */ /* 0x000e220000002100 */
[----:B------:R-:W-:Y:S02]  /*0f40*/  IADD3 R6, PT, PT, -R6, RZ, RZ ;  /* 0x000000ff06067210 */ /* 0x000fe40007ffe1ff */
[----:B0-----:R-:W-:-:S05]  /*0f50*/  IADD3 R3, PT, PT, R8, UR4, R3 ;  /* 0x0000000408037c10 */ /* 0x001fca000fffe003 */
[----:B------:R-:W-:-:S07]  /*0f60*/  IMAD.IADD R0, R3, 0x1, -R0 ;  /* 0x0000000103007824 */ /* 0x000fce00078e0a00 */
.L_x_147:
[----:B------:R-:W-:Y:S01]  /*0f70*/  ISETP.GE.AND P0, PT, R0, UR5, PT ;  /* 0x0000000500007c0c */ /* 0x000fe2000bf06270 */
[----:B------:R-:W-:Y:S01]  /*0f80*/  VIADD R6, R6, 0x1 ;  /* 0x0000000106067836 */ /* 0x000fe20000000000 */
[----:B------:R-:W-:Y:S02]  /*0f90*/  BSSY.RECONVERGENT B2, `(.L_x_145) ;  /* 0x0000027000027945 */ /* 0x000fe40003800200 */
[----:B------:R-:W-:Y:S02]  /*0fa0*/  ISETP.LT.OR P0, PT, R0, RZ, P0 ;  /* 0x000000ff0000720c */ /* 0x000fe40000701670 */
[----:B------:R-:W-:-:S11]  /*0fb0*/  ISETP.NE.AND P1, PT, R6, RZ, PT ;  /* 0x000000ff0600720c */ /* 0x000fd60003f25270 */
        /* <DEDUP_REMOVED lines=16> */
[C---:B------:R-:W-:Y:S01]  /*10c0*/  FMUL R40, R3.reuse, R38 ;  /* 0x0000002603287220 */ /* 0x040fe20000400000 */
[----:B------:R0:W1:Y:S03]  /*10d0*/  F2F.F64.F32 R26, R38 ;  /* 0x00000026001a7310 */ /* 0x0000660000201800 */
[----:B------:R-:W-:Y:S01]  /*10e0*/  FMUL R42, R3, R40 ;  /* 0x00000028032a7220 */ /* 0x000fe20000400000 */
[----:B---3--:R-:W-:Y:S01]  /*10f0*/  FMUL R32, R5, R38 ;  /* 0x0000002605207220 */ /* 0x008fe20000400000 */
[----:B------:R-:W-:Y:S02]  /*1100*/  FMUL R28, R44, R5 ;  /* 0x000000052c1c7220 */ /* 0x000fe40000400000 */
[----:B------:R-:W-:Y:S01]  /*1110*/  FMUL R36, R3, R42 ;  /* 0x0000002a03247220 */ /* 0x000fe20000400000 */
[----:B0-----:R-:W-:Y:S01]  /*1120*/  FMUL R38, R5, R40 ;  /* 0x0000002805267220 */ /* 0x001fe20000400000 */
[----:B------:R-:W0:Y:S08]  /*1130*/  F2F.F64.F32 R30, R40 ;  /* 0x00000028001e7310 */ /* 0x000e300000201800 */
[----:B------:R-:W-:Y:S08]  /*1140*/  F2F.F64.F32 R28, R28 ;  /* 0x0000001c001c7310 */ /* 0x000ff00000201800 */
[----:B------:R-:W-:Y:S08]  /*1150*/  F2F.F64.F32 R32, R32 ;  /* 0x0000002000207310 */ /* 0x000ff00000201800 */
[----:B------:R-:W2:Y:S08]  /*1160*/  F2F.F64.F32 R34, R42 ;  /* 0x0000002a00227310 */ /* 0x000eb00000201800 */
[----:B------:R-:W3:Y:S08]  /*1170*/  F2F.F64.F32 R36, R36 ;  /* 0x0000002400247310 */ /* 0x000ef00000201800 */
[----:B------:R-:W4:Y:S01]  /*1180*/  F2F.F64.F32 R38, R38 ;  /* 0x0000002600267310 */ /* 0x000f220000201800 */
[----:B-1----:R-:W-:-:S02]  /*1190*/  DADD R12, R12, R26 ;  /* 0x000000000c0c7229 */ /* 0x002fc4000000001a */
[----:B0-----:R-:W-:Y:S02]  /*11a0*/  DADD R16, R16, R30 ;  /* 0x0000000010107229 */ /* 0x001fe4000000001e */
[----:B--2---:R-:W-:Y:S02]  /*11b0*/  DADD R20, R20, R34 ;  /* 0x0000000014147229 */ /* 0x004fe40000000022 */
[----:B---3--:R-:W-:Y:S02]  /*11c0*/  DADD R24, R24, R36 ;  /* 0x0000000018187229 */ /* 0x008fe40000000024 */
[----:B------:R-:W-:Y:S02]  /*11d0*/  DADD R14, R14, R28 ;  /* 0x000000000e0e7229 */ /* 0x000fe4000000001c */
[----:B------:R-:W-:Y:S02]  /*11e0*/  DADD R18, R18, R32 ;  /* 0x0000000012127229 */ /* 0x000fe40000000020 */
[----:B----4-:R-:W-:-:S11]  /*11f0*/  DADD R22, R22, R38 ;  /* 0x0000000016167229 */ /* 0x010fd60000000026 */
.L_x_146:
[----:B------:R-:W-:Y:S05]  /*1200*/  BSYNC.RECONVERGENT B2 ;  /* 0x0000000000027941 */ /* 0x000fea0003800200 */
.L_x_145:
[----:B------:R-:W-:Y:S01]  /*1210*/  VIADD R0, R0, 0x1 ;  /* 0x0000000100007836 */ /* 0x000fe20000000000 */
[----:B------:R-:W-:Y:S06]  /*1220*/  @P1 BRA `(.L_x_147) ;  /* 0xfffffffc00501947 */ /* 0x000fec000383ffff */
.L_x_144:
[----:B------:R-:W-:Y:S05]  /*1230*/  BSYNC.RECONVERGENT B0 ;  /* 0x0000000000007941 */ /* 0x000fea0003800200 */
.L_x_143:
[----:B------:R-:W-:-:S13]  /*1240*/  ISETP.LT.AND P0, PT, R2, 0xa, PT ;  /* 0x0000000a0200780c */ /* 0x000fda0003f01270 */
.L_x_131:
[----:B------:R-:W-:Y:S05]  /*1250*/  BSYNC.RECONVERGENT B1 ;  /* 0x0000000000017941 */ /* 0x000fea0003800200 */
.L_x_130:
[----:B------:R-:W0:Y:S01]  /*1260*/  @P0 LDC.64 R2, c[0x0][0x3a8] ;  /* 0x0000ea00ff020b82 */ /* 0x000e220000000a00 */
[----:B------:R-:W-:Y:S01]  /*1270*/  @P0 MOV R5, 0x7fc00000 ;  /* 0x7fc0000000050802 */ /* 0x000fe20000000f00 */
[----:B0-----:R-:W-:-:S05]  /*1280*/  @P0 IMAD.WIDE R2, R4, 0x4, R2 ;  /* 0x0000000404020825 */ /* 0x001fca00078e0202 */
[----:B------:R0:W-:Y:S01]  /*1290*/  @P0 STG.E desc[UR6][R2.64], R5 ;  /* 0x0000000502000986 */ /* 0x0001e2000c101906 */
[----:B------:R-:W-:Y:S05]  /*12a0*/  @P0 EXIT ;  /* 0x000000000000094d */ /* 0x000fea0003800000 */
[-C--:B------:R-:W-:Y:S01]  /*12b0*/  DMUL R26, R20, R10.reuse ;  /* 0x0000000a141a7228 */ /* 0x080fe20000000000 */
[----:B------:R-:W-:Y:S01]  /*12c0*/  BSSY.RECONVERGENT B0, `(.L_x_148) ;  /* 0x0000027000007945 */ /* 0x000fe20003800200 */
[----:B------:R-:W-:Y:S02]  /*12d0*/  DMUL R8, R16, R10 ;  /* 0x0000000a10087228 */ /* 0x000fe40000000000 */
[C---:B0-----:R-:W-:Y:S02]  /*12e0*/  DMUL R2, R12.reuse, R12 ;  /* 0x0000000c0c027228 */ /* 0x041fe40000000000 */
[----:B------:R-:W-:Y:S02]  /*12f0*/  DADD R28, R12, R12 ;  /* 0x000000000c1c7229 */ /* 0x000fe4000000000c */
[C---:B------:R-:W-:Y:S02]  /*1300*/  DMUL R6, R26.reuse, R20 ;  /* 0x000000141a067228 */ /* 0x040fe40000000000 */
[----:B------:R-:W-:-:S04]  /*1310*/  DMUL R32, R26, R18 ;  /* 0x000000121a207228 */ /* 0x000fc80000000000 */
[----:B------:R-:W-:Y:S02]  /*1320*/  DMUL R30, R28, R16 ;  /* 0x000000101c1e7228 */ /* 0x000fe40000000000 */
[----:B------:R-:W-:Y:S02]  /*1330*/  DFMA R6, R8, R24, -R6 ;  /* 0x000000180806722b */ /* 0x000fe40000000806 */
[----:B------:R-:W-:Y:S02]  /*1340*/  DMUL R28, R16, R16 ;  /* 0x00000010101c7228 */ /* 0x000fe40000000000 */
[----:B------:R-:W-:Y:S02]  /*1350*/  DFMA R8, R8, R22, -R32 ;  /* 0x000000160808722b */ /* 0x000fe40000000820 */
[----:B------:R-:W-:Y:S02]  /*1360*/  DMUL R32, R16, R12 ;  /* 0x0000000c10207228 */ /* 0x000fe40000000000 */
[----:B------:R-:W-:-:S04]  /*1370*/  DFMA R6, -R2, R24, R6 ;  /* 0x000000180206722b */ /* 0x000fc80000000106 */
[----:B------:R-:W-:-:S04]  /*1380*/  DFMA R8, -R2, R22, R8 ;  /* 0x000000160208722b */ /* 0x000fc80000000108 */
[----:B------:R-:W-:Y:S01]  /*1390*/  DFMA R30, R30, R20, R6 ;  /* 0x000000141e1e722b */ /* 0x000fe20000000006 */
[----:B------:R-:W-:-:S03]  /*13a0*/  IMAD.MOV.U32 R6, RZ, RZ, 0x1 ;  /* 0x00000001ff067424 */ /* 0x000fc600078e00ff */
[----:B------:R-:W-:-:S04]  /*13b0*/  DFMA R8, R32, R18, R8 ;  /* 0x000000122008722b */ /* 0x000fc80000000008 */
[----:B------:R-:W-:-:S06]  /*13c0*/  DFMA R30, R28, -R16, R30 ;  /* 0x800000101c1e722b */ /* 0x000fcc000000001e */
[----:B------:R-:W0:Y:S02]  /*13d0*/  MUFU.RCP64H R7, R31 ;  /* 0x0000001f00077308 */ /* 0x000e240000001800 */
[----:B0-----:R-:W-:-:S08]  /*13e0*/  DFMA R34, -R30, R6, 1 ;  /* 0x3ff000001e22742b */ /* 0x001fd00000000106 */
[----:B------:R-:W-:Y:S02]  /*13f0*/  DFMA R2, R34, R34, R34 ;  /* 0x000000222202722b */ /* 0x000fe40000000022 */
[----:B------:R-:W-:-:S06]  /*1400*/  DMUL R34, R20, R12 ;  /* 0x0000000c14227228 */ /* 0x000fcc0000000000 */
[----:B------:R-:W-:Y:S02]  /*1410*/  DFMA R2, R6, R2, R6 ;  /* 0x000000020602722b */ /* 0x000fe40000000006 */
[----:B------:R-:W-:-:S06]  /*1420*/  DFMA R8, R34, R14, R8 ;  /* 0x0000000e2208722b */ /* 0x000fcc0000000008 */
[----:B------:R-:W-:Y:S02]  /*1430*/  DFMA R6, -R30, R2, 1 ;  /* 0x3ff000001e06742b */ /* 0x000fe40000000102 */
[----:B------:R-:W-:-:S06]  /*1440*/  DFMA R36, R28, -R14, R8 ;  /* 0x8000000e1c24722b */ /* 0x000fcc0000000008 */
        /* <DEDUP_REMOVED lines=8> */
[----:B------:R-:W-:Y:S01]  /*14d0*/  IMAD.MOV.U32 R40, RZ, RZ, R30 ;  /* 0x000000ffff287224 */ /* 0x000fe200078e001e */
[----:B------:R-:W-:Y:S01]  /*14e0*/  MOV R0, 0x1510 ;  /* 0x0000151000007802 */ /* 0x000fe20000000f00 */
[----:B------:R-:W-:-:S07]  /*14f0*/  IMAD.MOV.U32 R41, RZ, RZ, R31 ;  /* 0x000000ffff297224 */ /* 0x000fce00078e001f */
[----:B------:R-:W-:Y:S05]  /*1500*/  CALL.REL.NOINC `($__internal_8_$__cuda_sm20_div_rn_f64_full) ;  /* 0x0000000400347944 */ /* 0x000fea0003c00000 */
[----:B------:R-:W-:Y:S01]  /*1510*/  IMAD.MOV.U32 R2, RZ, RZ, R46 ;  /* 0x000000ffff027224 */ /* 0x000fe200078e002e */
[----:B------:R-:W-:-:S07]  /*1520*/  MOV R3, R47 ;  /* 0x0000002f00037202 */ /* 0x000fce0000000f00 */
.L_x_149:
[----:B------:R-:W-:Y:S05]  /*1530*/  BSYNC.RECONVERGENT B0 ;  /* 0x0000000000007941 */ /* 0x000fea0003800200 */
.L_x_148:
[----:B------:R-:W0:Y:S01]  /*1540*/  MUFU.RCP64H R7, R31 ;  /* 0x0000001f00077308 */ /* 0x000e220000001800 */
[----:B------:R-:W-:Y:S01]  /*1550*/  DMUL R26, R26, R22 ;  /* 0x000000161a1a7228 */ /* 0x000fe20000000000 */
[----:B------:R-:W-:Y:S01]  /*1560*/  IMAD.MOV.U32 R6, RZ, RZ, 0x1 ;  /* 0x00000001ff067424 */ /* 0x000fe200078e00ff */
[C---:B------:R-:W-:Y:S01]  /*1570*/  DMUL R10, R24.reuse, R10 ;  /* 0x0000000a180a7228 */ /* 0x040fe20000000000 */
[----:B------:R-:W-:Y:S01]  /*1580*/  BSSY.RECONVERGENT B0, `(.L_x_150) ;  /* 0x000001a000007945 */ /* 0x000fe20003800200 */
[----:B------:R-:W-:-:S06]  /*1590*/  DMUL R12, R24, R12 ;  /* 0x0000000c180c7228 */ /* 0x000fcc0000000000 */
[----:B------:R-:W-:Y:S02]  /*15a0*/  DFMA R10, R10, R18, -R26 ;  /* 0x000000120a0a722b */ /* 0x000fe4000000081a */
[----:B0-----:R-:W-:-:S06]  /*15b0*/  DFMA R8, -R30, R6, 1 ;  /* 0x3ff000001e08742b */ /* 0x001fcc0000000106 */
[----:B------:R-:W-:Y:S02]  /*15c0*/  DFMA R10, R32, R22, R10 ;  /* 0x00000016200a722b */ /* 0x000fe4000000000a */
[----:B------:R-:W-:-:S06]  /*15d0*/  DFMA R26, R8, R8, R8 ;  /* 0x00000008081a722b */ /* 0x000fcc0000000008 */
[----:B------:R-:W-:Y:S02]  /*15e0*/  DFMA R8, R12, -R14, R10 ;  /* 0x8000000e0c08722b */ /* 0x000fe4000000000a */
[----:B------:R-:W-:Y:S02]  /*15f0*/  DMUL R10, R20, R16 ;  /* 0x00000010140a7228 */ /* 0x000fe40000000000 */
[----:B------:R-:W-:-:S04]  /*1600*/  DFMA R26, R6, R26, R6 ;  /* 0x0000001a061a722b */ /* 0x000fc80000000006 */
[----:B------:R-:W-:-:S04]  /*1610*/  DFMA R8, -R28, R18, R8 ;  /* 0x000000121c08722b */ /* 0x000fc80000000108 */
[----:B------:R-:W-:-:S04]  /*1620*/  DFMA R6, -R30, R26, 1 ;  /* 0x3ff000001e06742b */ /* 0x000fc8000000011a */
[----:B------:R-:W-:-:S04]  /*1630*/  DFMA R36, R10, R14, R8 ;  /* 0x0000000e0a24722b */ /* 0x000fc80000000008 */
[----:B------:R-:W-:-:S06]  /*1640*/  DFMA R8, R26, R6, R26 ;  /* 0x000000061a08722b */ /* 0x000fcc000000001a */
[----:B------:R-:W-:Y:S02]  /*1650*/  FSETP.GEU.AND P1, PT, |R37|, 6.5827683646048100446e-37, PT ;  /* 0x036000002500780b */ /* 0x000fe40003f2e200 */
        /* <DEDUP_REMOVED lines=12> */
.L_x_151:
[----:B------:R-:W-:Y:S05]  /*1720*/  BSYNC.RECONVERGENT B0 ;  /* 0x0000000000007941 */ /* 0x000fea0003800200 */
.L_x_150:
[----:B------:R-:W0:Y:S01]  /*1730*/  MUFU.RCP64H R7, R31 ;  /* 0x0000001f00077308 */ /* 0x000e220000001800 */
[----:B------:R-:W-:Y:S01]  /*1740*/  DMUL R12, R12, R18 ;  /* 0x000000120c0c7228 */ /* 0x000fe20000000000 */
[----:B------:R-:W-:Y:S01]  /*1750*/  IMAD.MOV.U32 R6, RZ, RZ, 0x1 ;  /* 0x00000001ff067424 */ /* 0x000fe200078e00ff */
[----:B------:R-:W-:Y:S01]  /*1760*/  DMUL R16, R24, R16 ;  /* 0x0000001018107228 */ /* 0x000fe20000000000 */
[----:B------:R-:W-:Y:S01]  /*1770*/  BSSY.RECONVERGENT B0, `(.L_x_152) ;  /* 0x0000019000007945 */ /* 0x000fe20003800200 */
[----:B------:R-:W-:-:S04]  /*1780*/  DMUL R20, R20, R20 ;  /* 0x0000001414147228 */ /* 0x000fc80000000000 */
[----:B------:R-:W-:Y:S02]  /*1790*/  DFMA R12, R34, R22, -R12 ;  /* 0x00000016220c722b */ /* 0x000fe4000000080c */
[----:B0-----:R-:W-:-:S06]  /*17a0*/  DFMA R8, -R30, R6, 1 ;  /* 0x3ff000001e08742b */ /* 0x001fcc0000000106 */
[----:B------:R-:W-:Y:S02]  /*17b0*/  DFMA R12, -R28, R22, R12 ;  /* 0x000000161c0c722b */ /* 0x000fe4000000010c */
[----:B------:R-:W-:-:S06]  /*17c0*/  DFMA R8, R8, R8, R8 ;  /* 0x000000080808722b */ /* 0x000fcc0000000008 */
[----:B------:R-:W-:Y:S02]  /*17d0*/  DFMA R12, R10, R18, R12 ;  /* 0x000000120a0c722b */ /* 0x000fe4000000000c */
[----:B------:R-:W-:-:S06]  /*17e0*/  DFMA R8, R6, R8, R6 ;  /* 0x000000080608722b */ /* 0x000fcc0000000006 */
[----:B------:R-:W-:Y:S02]  /*17f0*/  DFMA R12, R16, R14, R12 ;  /* 0x0000000e100c722b */ /* 0x000fe4000000000c */
[----:B------:R-:W-:-:S06]  /*1800*/  DFMA R6, -R30, R8, 1 ;  /* 0x3ff000001e06742b */ /* 0x000fcc0000000108 */
[----:B------:R-:W-:Y:S02]  /*1810*/  DFMA R36, R20, -R14, R12 ;  /* 0x8000000e1424722b */ /* 0x000fe4000000000c */
[----:B------:R-:W-:-:S08]  /*1820*/  DFMA R10, R8, R6, R8 ;  /* 0x00000006080a722b */ /* 0x000fd00000000008 */
[----:B------:R-:W-:Y:S01]  /*1830*/  FSETP.GEU.AND P1, PT, |R37|, 6.5827683646048100446e-37, PT ;  /* 0x036000002500780b */ /* 0x000fe20003f2e200 */
        /* <DEDUP_REMOVED lines=12> */
.L_x_153:
[----:B------:R-:W-:Y:S05]  /*1900*/  BSYNC.RECONVERGENT B0 ;  /* 0x0000000000007941 */ /* 0x000fea0003800200 */
.L_x_152:
[----:B------:R-:W0:Y:S08]  /*1910*/  LDC.64 R8, c[0x0][0x380] ;  /* 0x0000e000ff087b82 */ /* 0x000e300000000a00 */
[----:B------:R-:W1:Y:S01]  /*1920*/  LDC.64 R12, c[0x0][0x3a8] ;  /* 0x0000ea00ff0c7b82 */ /* 0x000e620000000a00 */
[----:B0-----:R-:W-:-:S06]  /*1930*/  IMAD.WIDE R8, R4, 0x4, R8 ;  /* 0x0000000404087825 */ /* 0x001fcc00078e0208 */
[----:B------:R-:W2:Y:S01]  /*1940*/  LDG.E R8, desc[UR6][R8.64] ;  /* 0x0000000608087981 */ /* 0x000ea2000c1e1900 */
[----:B-1----:R-:W-:Y:S01]  /*1950*/  IMAD.WIDE R12, R4, 0x4, R12 ;  /* 0x00000004040c7825 */ /* 0x002fe200078e020c */
[----:B--2---:R-:W0:Y:S02]  /*1960*/  F2F.F64.F32 R10, R8 ;  /* 0x00000008000a7310 */ /* 0x004e240000201800 */
[----:B0-----:R-:W-:-:S08]  /*1970*/  DMUL R2, R10, R2 ;  /* 0x000000020a027228 */ /* 0x001fd00000000000 */
[----:B------:R-:W-:-:S08]  /*1980*/  DMUL R2, R10, R2 ;  /* 0x000000020a027228 */ /* 0x000fd00000000000 */
[----:B------:R-:W-:-:S08]  /*1990*/  DFMA R2, R10, R26, R2 ;  /* 0x0000001a0a02722b */ /* 0x000fd00000000002 */
[----:B------:R-:W-:-:S10]  /*19a0*/  DADD R2, R2, R6 ;  /* 0x0000000002027229 */ /* 0x000fd40000000006 */
[----:B------:R-:W0:Y:S02]  /*19b0*/  F2F.F32.F64 R3, R2 ;  /* 0x0000000200037310 */ /* 0x000e240000301000 */
[----:B0-----:R-:W-:Y:S01]  /*19c0*/  STG.E desc[UR6][R12.64], R3 ;  /* 0x000000030c007986 */ /* 0x001fe2000c101906 */
[----:B------:R-:W-:Y:S05]  /*19d0*/  EXIT ;  /* 0x000000000000794d */ /* 0x000fea0003800000 */
        .weak           $__internal_8_$__cuda_sm20_div_rn_f64_full
        .type           $__internal_8_$__cuda_sm20_div_rn_f64_full,@function
        .size           $__internal_8_$__cuda_sm20_div_rn_f64_full,(.L_x_240 - $__internal_8_$__cuda_sm20_div_rn_f64_full)
$__internal_8_$__cuda_sm20_div_rn_f64_full:
[----:B------:R-:W-:Y:S01]  /*19e0*/  FSETP.GEU.AND P2, PT, |R37|, 1.469367938527859385e-39, PT ;  /* 0x001000002500780b */ /* 0x000fe20003f4e200 */
[----:B------:R-:W-:Y:S01]  /*19f0*/  IMAD.MOV.U32 R42, RZ, RZ, R36 ;  /* 0x000000ffff2a7224 */ /* 0x000fe200078e0024 */
[C---:B------:R-:W-:Y:S01]  /*1a00*/  FSETP.GEU.AND P0, PT, |R41|.reuse, 1.469367938527859385e-39, PT ;  /* 0x001000002900780b */ /* 0x040fe20003f0e200 */
[----:B------:R-:W-:Y:S01]  /*1a10*/  BSSY.RECONVERGENT B1, `(.L_x_154) ;  /* 0x0000054000017945 */ /* 0x000fe20003800200 */
[----:B------:R-:W-:Y:S02]  /*1a20*/  LOP3.LUT R38, R41, 0x800fffff, RZ, 0xc0, !PT ;  /* 0x800fffff29267812 */ /* 0x000fe400078ec0ff */
[----:B------:R-:W-:Y:S02]  /*1a30*/  LOP3.LUT R5, R37, 0x7ff00000, RZ, 0xc0, !PT ;  /* 0x7ff0000025057812 */ /* 0x000fe400078ec0ff */
[----:B------:R-:W-:Y:S01]  /*1a40*/  LOP3.LUT R39, R38, 0x3ff00000, RZ, 0xfc, !PT ;  /* 0x3ff0000026277812 */ /* 0x000fe200078efcff */
[----:B------:R-:W-:Y:S01]  /*1a50*/  IMAD.MOV.U32 R38, RZ, RZ, R40 ;  /* 0x000000ffff267224 */ /* 0x000fe200078e0028 */
[----:B------:R-:W-:-:S02]  /*1a60*/  LOP3.LUT R8, R41, 0x7ff00000, RZ, 0xc0, !PT ;  /* 0x7ff0000029087812 */ /* 0x000fc400078ec0ff */
[----:B------:R-:W-:Y:S01]  /*1a70*/  MOV R44, 0x1 ;  /* 0x00000001002c7802 */ /* 0x000fe20000000f00 */
[----:B------:R-:W-:Y:S01]  /*1a80*/  @!P2 IMAD.MOV.U32 R46, RZ, RZ, RZ ;  /* 0x000000ffff2ea224 */ /* 0x000fe200078e00ff */
[----:B------:R-:W-:Y:S01]  /*1a90*/  @!P2 LOP3.LUT R6, R41, 0x7ff00000, RZ, 0xc0, !PT ;  /* 0x7ff000002906a812 */ /* 0x000fe200078ec0ff */
[----:B------:R-:W-:Y:S01]  /*1aa0*/  @!P0 DMUL R38, R40, 8.98846567431157953865e+307 ;  /* 0x7fe0000028268828 */ /* 0x000fe20000000000 */
[C---:B------:R-:W-:Y:S02]  /*1ab0*/  ISETP.GE.U32.AND P1, PT, R5.reuse, R8, PT ;  /* 0x000000080500720c */ /* 0x040fe40003f26070 */
[----:B------:R-:W-:Y:S01]  /*1ac0*/  @!P2 ISETP.GE.U32.AND P3, PT, R5, R6, PT ;  /* 0x000000060500a20c */ /* 0x000fe20003f66070 */
[----:B------:R-:W-:Y:S02]  /*1ad0*/  IMAD.MOV.U32 R6, RZ, RZ, 0x1ca00000 ;  /* 0x1ca00000ff067424 */ /* 0x000fe400078e00ff */
[----:B------:R-:W0:Y:S03]  /*1ae0*/  MUFU.RCP64H R45, R39 ;  /* 0x00000027002d7308 */ /* 0x000e260000001800 */
[----:B------:R-:W-:-:S02]  /*1af0*/  @!P2 SEL R9, R6, 0x63400000, !P3 ;  /* 0x634000000609a807 */ /* 0x000fc40005800000 */
[----:B------:R-:W-:Y:S02]  /*1b00*/  SEL R7, R6, 0x63400000, !P1 ;  /* 0x6340000006077807 */ /* 0x000fe40004800000 */
[--C-:B------:R-:W-:Y:S02]  /*1b10*/  @!P2 LOP3.LUT R9, R9, 0x80000000, R37.reuse, 0xf8, !PT ;  /* 0x800000000909a812 */ /* 0x100fe400078ef825 */
[----:B------:R-:W-:Y:S01]  /*1b20*/  LOP3.LUT R43, R7, 0x800fffff, R37, 0xf8, !PT ;  /* 0x800fffff072b7812 */ /* 0x000fe200078ef825 */
[----:B------:R-:W-:Y:S01]  /*1b30*/  IMAD.MOV.U32 R7, RZ, RZ, R5 ;  /* 0x000000ffff077224 */ /* 0x000fe200078e0005 */
[----:B------:R-:W-:Y:S02]  /*1b40*/  @!P2 LOP3.LUT R47, R9, 0x100000, RZ, 0xfc, !PT ;  /* 0x00100000092fa812 */ /* 0x000fe400078efcff */
[----:B------:R-:W-:-:S04]  /*1b50*/  @!P0 LOP3.LUT R8, R39, 0x7ff00000, RZ, 0xc0, !PT ;  /* 0x7ff0000027088812 */ /* 0x000fc800078ec0ff */
[----:B------:R-:W-:Y:S02]  /*1b60*/  @!P2 DFMA R42, R42, 2, -R46 ;  /* 0x400000002a2aa82b */ /* 0x000fe4000000082e */
[----:B0-----:R-:W-:-:S08]  /*1b70*/  DFMA R46, R44, -R38, 1 ;  /* 0x3ff000002c2e742b */ /* 0x001fd00000000826 */
[----:B------:R-:W-:Y:S01]  /*1b80*/  DFMA R46, R46, R46, R46 ;  /* 0x0000002e2e2e722b */ /* 0x000fe2000000002e */
[----:B------:R-:W-:-:S05]  /*1b90*/  @!P2 LOP3.LUT R7, R43, 0x7ff00000, RZ, 0xc0, !PT ;  /* 0x7ff000002b07a812 */ /* 0x000fca00078ec0ff */
[----:B------:R-:W-:Y:S02]  /*1ba0*/  VIADD R9, R7, 0xffffffff ;  /* 0xffffffff07097836 */ /* 0x000fe40000000000 */
[----:B------:R-:W-:-:S03]  /*1bb0*/  DFMA R44, R44, R46, R44 ;  /* 0x0000002e2c2c722b */ /* 0x000fc6000000002c */
[----:B------:R-:W-:Y:S01]  /*1bc0*/  ISETP.GT.U32.AND P0, PT, R9, 0x7feffffe, PT ;  /* 0x7feffffe0900780c */ /* 0x000fe20003f04070 */
[----:B------:R-:W-:-:S04]  /*1bd0*/  VIADD R9, R8, 0xffffffff ;  /* 0xffffffff08097836 */ /* 0x000fc80000000000 */
[----:B------:R-:W-:Y:S01]  /*1be0*/  DFMA R48, R44, -R38, 1 ;  /* 0x3ff000002c30742b */ /* 0x000fe20000000826 */
[----:B------:R-:W-:-:S07]  /*1bf0*/  ISETP.GT.U32.OR P0, PT, R9, 0x7feffffe, P0 ;  /* 0x7feffffe0900780c */ /* 0x000fce0000704470 */
[----:B------:R-:W-:-:S08]  /*1c00*/  DFMA R48, R44, R48, R44 ;  /* 0x000000302c30722b */ /* 0x000fd0000000002c */
[----:B------:R-:W-:-:S08]  /*1c10*/  DMUL R46, R48, R42 ;  /* 0x0000002a302e7228 */ /* 0x000fd00000000000 */
[----:B------:R-:W-:-:S08]  /*1c20*/  DFMA R44, R46, -R38, R42 ;  /* 0x800000262e2c722b */ /* 0x000fd0000000002a */
[----:B------:R-:W-:Y:S01]  /*1c30*/  DFMA R44, R48, R44, R46 ;  /* 0x0000002c302c722b */ /* 0x000fe2000000002e */
[----:B------:R-:W-:Y:S10]  /*1c40*/  @P0 BRA `(.L_x_155) ;  /* 0x00000000006c0947 */ /* 0x000ff40003800000 */
[----:B------:R-:W-:-:S04]  /*1c50*/  LOP3.LUT R8, R41, 0x7ff00000, RZ, 0xc0, !PT ;  /* 0x7ff0000029087812 */ /* 0x000fc800078ec0ff */
[CC--:B------:R-:W-:Y:S02]  /*1c60*/  VIADDMNMX R7, R5.reuse, -R8.reuse, 0xb9600000, !PT ;  /* 0xb960000005077446 */ /* 0x0c0fe40007800908 */
[----:B------:R-:W-:Y:S01]  /*1c70*/  ISETP.GE.U32.AND P0, PT, R5, R8, PT ;  /* 0x000000080500720c */ /* 0x000fe20003f06070 */
[----:B------:R-:W-:Y:S01]  /*1c80*/  IMAD.MOV.U32 R8, RZ, RZ, RZ ;  /* 0x000000ffff087224 */ /* 0x000fe200078e00ff */
[----:B------:R-:W-:Y:S02]  /*1c90*/  VIMNMX R7, PT, PT, R7, 0x46a00000, PT ;  /* 0x46a0000007077848 */ /* 0x000fe40003fe0100 */
[----:B------:R-:W-:-:S04]  /*1ca0*/  SEL R6, R6, 0x63400000, !P0 ;  /* 0x6340000006067807 */ /* 0x000fc80004000000 */
[----:B------:R-:W-:-:S05]  /*1cb0*/  IADD3 R6, PT, PT, -R6, R7, RZ ;  /* 0x0000000706067210 */ /* 0x000fca0007ffe1ff */
        /* <DEDUP_REMOVED lines=10> */
[C---:B------:R-:W-:Y:S01]  /*1d60*/  IADD3 R9, PT, PT, -R6.reuse, RZ, RZ ;  /* 0x000000ff06097210 */ /* 0x040fe20007ffe1ff */
[----:B------:R-:W-:Y:S01]  /*1d70*/  IMAD.MOV.U32 R8, RZ, RZ, RZ ;  /* 0x000000ffff087224 */ /* 0x000fe200078e00ff */
[----:B------:R-:W-:Y:S01]  /*1d80*/  DMUL.RP R36, R44, R36 ;  /* 0x000000242c247228 */ /* 0x000fe20000008000 */
[----:B------:R-:W-:-:S04]  /*1d90*/  IADD3 R5, PT, PT, -R6, -0x43300000, RZ ;  /* 0xbcd0000006057810 */ /* 0x000fc80007ffe1ff */
[----:B------:R-:W-:-:S05]  /*1da0*/  DFMA R8, R46, -R8, R44 ;  /* 0x800000082e08722b */ /* 0x000fca000000002c */
[----:B------:R-:W-:-:S05]  /*1db0*/  LOP3.LUT R41, R37, R41, RZ, 0x3c, !PT ;  /* 0x0000002925297212 */ /* 0x000fca00078e3cff */
[----:B------:R-:W-:-:S04]  /*1dc0*/  FSETP.NEU.AND P0, PT, |R9|, R5, PT ;  /* 0x000000050900720b */ /* 0x000fc80003f0d200 */
[----:B------:R-:W-:Y:S02]  /*1dd0*/  FSEL R46, R36, R46, !P0 ;  /* 0x0000002e242e7208 */ /* 0x000fe40004000000 */
[----:B------:R-:W-:Y:S01]  /*1de0*/  FSEL R47, R41, R47, !P0 ;  /* 0x0000002f292f7208 */ /* 0x000fe20004000000 */
[----:B------:R-:W-:Y:S06]  /*1df0*/  BRA `(.L_x_156) ;  /* 0x0000000000547947 */ /* 0x000fec0003800000 */
.L_x_155:
        /* <DEDUP_REMOVED lines=11> */
[----:B------:R-:W-:Y:S02]  /*1eb0*/  @P0 LOP3.LUT R5, R47, 0x7ff00000, RZ, 0xfc, !PT ;  /* 0x7ff000002f050812 */ /* 0x000fe400078efcff */
[----:B------:R-:W-:Y:S01]  /*1ec0*/  @!P0 MOV R46, RZ ;  /* 0x000000ff002e8202 */ /* 0x000fe20000000f00 */
[----:B------:R-:W-:Y:S02]  /*1ed0*/  @P0 IMAD.MOV.U32 R46, RZ, RZ, RZ ;  /* 0x000000ffff2e0224 */ /* 0x000fe400078e00ff */
[----:B------:R-:W-:Y:S01]  /*1ee0*/  @P0 IMAD.MOV.U32 R47, RZ, RZ, R5 ;  /* 0x000000ffff2f0224 */ /* 0x000fe200078e0005 */
[----:B------:R-:W-:Y:S06]  /*1ef0*/  BRA `(.L_x_156) ;  /* 0x0000000000147947 */ /* 0x000fec0003800000 */
.L_x_158:
[----:B------:R-:W-:Y:S01]  /*1f00*/  LOP3.LUT R47, R41, 0x80000, RZ, 0xfc, !PT ;  /* 0x00080000292f7812 */ /* 0x000fe200078efcff */
[----:B------:R-:W-:Y:S01]  /*1f10*/  IMAD.MOV.U32 R46, RZ, RZ, R40 ;  /* 0x000000ffff2e7224 */ /* 0x000fe200078e0028 */
[----:B------:R-:W-:Y:S06]  /*1f20*/  BRA `(.L_x_156) ;  /* 0x0000000000087947 */ /* 0x000fec0003800000 */
.L_x_157:
[----:B------:R-:W-:Y:S02]  /*1f30*/  LOP3.LUT R47, R37, 0x80000, RZ, 0xfc, !PT ;  /* 0x00080000252f7812 */ /* 0x000fe400078efcff */
[----:B------:R-:W-:-:S07]  /*1f40*/  MOV R46, R36 ;  /* 0x00000024002e7202 */ /* 0x000fce0000000f00 */
.L_x_156:
[----:B------:R-:W-:Y:S05]  /*1f50*/  BSYNC.RECONVERGENT B1 ;  /* 0x0000000000017941 */ /* 0x000fea0003800200 */
.L_x_154:
[----:B------:R-:W-:Y:S02]  /*1f60*/  IMAD.MOV.U32 R6, RZ, RZ, R0 ;  /* 0x000000ffff067224 */ /* 0x000fe400078e0000 */
[----:B------:R-:W-:-:S04]  /*1f70*/  IMAD.MOV.U32 R7, RZ, RZ, 0x0 ;  /* 0x00000000ff077424 */ /* 0x000fc800078e00ff */
[----:B------:R-:W-:Y:S05]  /*1f80*/  RET.REL.NODEC R6 `(_Z12detrender_k3PKfS0_S0_ffiPf) ;  /* 0xffffffe0061c7950 */ /* 0x000fea0003c3ffff */
.L_x_159:
        /* <DEDUP_REMOVED lines=15> */
.L_x_240:


//--------------------- .text._Z12detrender_k2fPiiPKfifiS1_f --------------------------
	.section	.text._Z12detrender_k2fPiiPKfifiS1_f,"ax",@progbits
	.align	128
        .global         _Z12detrender_k2fPiiPKfifiS1_f
        .type           _Z12detrender_k2fPiiPKfifiS1_f,@function
        .size           _Z12detrender_k2fPiiPKfifiS1_f,(.L_x_241 - _Z12detrender_k2fPiiPKfifiS1_f)
        .other          _Z12detrender_k2fPiiPKfifiS1_f,@"STO_CUDA_ENTRY STV_DEFAULT"
_Z12detrender_k2fPiiPKfifiS1_f:
.text._Z12detrender_k2fPiiPKfifiS1_f:
        /* <DEDUP_REMOVED lines=8> */
[----:B------:R-:W0:Y:S01]  /*0080*/  S2R R7, SR_CTAID.Y ;  /* 0x0000000000077919 */ /* 0x000e220000002600 */
[----:B------:R-:W0:Y:S02]  /*0090*/  LDCU UR4, c[0x0][0x3a0] ;  /* 0x00007400ff0477ac */ /* 0x000e240008000800 */
[----:B0-----:R-:W-:-:S13]  /*00a0*/  ISETP.GE.AND P0, PT, R7, UR4, PT ;  /* 0x0000000407007c0c */ /* 0x001fda000bf06270 */
[----:B------:R-:W-:Y:S05]  /*00b0*/  @P0 EXIT ;  /* 0x000000000000094d */ /* 0x000fea0003800000 */
[----:B------:R-:W0:Y:S01]  /*00c0*/  LDC.64 R2, c[0x0][0x3b0] ;  /* 0x0000ec00ff027b82 */ /* 0x000e220000000a00 */
[----:B------:R-:W1:Y:S01]  /*00d0*/  LDCU.64 UR4, c[0x0][0x358] ;  /* 0x00006b00ff0477ac */ /* 0x000e620008000a00 */
[----:B------:R-:W-:Y:S01]  /*00e0*/  IMAD R5, R7, UR6, R0 ;  /* 0x0000000607057c24 */ /* 0x000fe2000f8e0200 */
[----:B------:R-:W2:Y:S03]  /*00f0*/  LDCU UR7, c[0x0][0x3b8] ;  /* 0x00007700ff0777ac */ /* 0x000ea60008000800 */
[----:B0-----:R-:W-:-:S06]  /*0100*/  IMAD.WIDE R2, R5, 0x4, R2 ;  /* 0x0000000405027825 */ /* 0x001fcc00078e0202 */
[----:B-1----:R-:W3:Y:S02]  /*0110*/  LDG.E R2, desc[UR4][R2.64] ;  /* 0x0000000402027981 */ /* 0x002ee4000c1e1900 */
[----:B---3--:R-:W-:-:S04]  /*0120*/  FSETP.NAN.AND P0, PT, |R2|, |R2|, PT ;  /* 0x400000020200720b */ /* 0x008fc80003f08200 */
[----:B--2---:R-:W-:-:S13]  /*0130*/  FSETP.LT.OR P0, PT, R2, UR7, P0 ;  /* 0x0000000702007c0b */ /* 0x004fda0008701400 */
[----:B------:R-:W-:Y:S05]  /*0140*/  @P0 EXIT ;  /* 0x000000000000094d */ /* 0x000fea0003800000 */
[----:B------:R-:W0:Y:S01]  /*0150*/  LDC.64 R4, c[0x0][0x398] ;  /* 0x0000e600ff047b82 */ /* 0x000e220000000a00 */
[----:B------:R-:W1:Y:S07]  /*0160*/  LDCU UR6, c[0x0][0x3a4] ;  /* 0x00007480ff0677ac */ /* 0x000e6e0008000800 */
[----:B------:R-:W2:Y:S01]  /*0170*/  LDC R8, c[0x0][0x380] ;  /* 0x0000e000ff087b82 */ /* 0x000ea20000000800 */
[----:B0-----:R-:W-:-:S05]  /*0180*/  IMAD.WIDE.U32 R4, R7, 0x4, R4 ;  /* 0x0000000407047825 */ /* 0x001fca00078e0004 */
[----:B------:R0:W3:Y:S01]  /*0190*/  LDG.E R2, desc[UR4][R4.64] ;  /* 0x0000000404027981 */ /* 0x0000e2000c1e1900 */
[----:B------:R-:W-:Y:S01]  /*01a0*/  I2FP.F32.S32 R3, R0 ;  /* 0x0000000000037245 */ /* 0x000fe20000201400 */
[----:B------:R-:W-:Y:S01]  /*01b0*/  BSSY.RECONVERGENT B0, `(.L_x_160) ;  /* 0x000000f000007945 */ /* 0x000fe20003800200 */
[----:B--2---:R-:W2:Y:S01]  /*01c0*/  MUFU.RCP R6, R8 ;  /* 0x0000000800067308 */ /* 0x004ea20000001000 */
[----:B------:R-:W4:Y:S02]  /*01d0*/  LDC R0, c[0x0][0x380] ;  /* 0x0000e000ff007b82 */ /* 0x000f240000000800 */
[----:B-1----:R-:W-:-:S05]  /*01e0*/  FMUL R3, R3, UR6 ;  /* 0x0000000603037c20 */ /* 0x002fca0008400000 */
[----:B------:R-:W1:Y:S01]  /*01f0*/  FCHK P0, R3, R8 ;  /* 0x0000000803007302 */ /* 0x000e620000000000 */
[----:B--2---:R-:W-:-:S04]  /*0200*/  FFMA R7, R6, -R8, 1 ;  /* 0x3f80000006077423 */ /* 0x004fc80000000808 */
[----:B------:R-:W-:-:S04]  /*0210*/  FFMA R6, R6, R7, R6 ;  /* 0x0000000706067223 */ /* 0x000fc80000000006 */
[----:B------:R-:W-:-:S04]  /*0220*/  FFMA R7, R3, R6, RZ ;  /* 0x0000000603077223 */ /* 0x000fc800000000ff */
[----:B0-----:R-:W-:-:S04]  /*0230*/  FFMA R4, R7, -R8, R3 ;  /* 0x8000000807047223 */ /* 0x001fc80000000003 */
[----:B------:R-:W-:Y:S01]  /*0240*/  FFMA R6, R6, R4, R7 ;  /* 0x0000000406067223 */ /* 0x000fe20000000007 */
[----:B---3--:R-:W-:Y:S01]  /*0250*/  FADD R2, R2, R3 ;  /* 0x0000000302027221 */ /* 0x008fe20000000000 */
[----:B-1--4-:R-:W-:Y:S06]  /*0260*/  @!P0 BRA `(.L_x_161) ;  /* 0x00000000000c8947 */ /* 0x012fec0003800000 */
[----:B------:R-:W-:-:S07]  /*0270*/  MOV R6, 0x290 ;  /* 0x0000029000067802 */ /* 0x000fce0000000f00 */
[----:B------:R-:W-:Y:S05]  /*0280*/  CALL.REL.NOINC `($__internal_9_$__cuda_sm3x_div_rn_noftz_f32_slowpath) ;  /* 0x0000000000a47944 */ /* 0x000fea0003c00000 */
[----:B------:R-:W-:-:S07]  /*0290*/  IMAD.MOV.U32 R6, RZ, RZ, R3 ;  /* 0x000000ffff067224 */ /* 0x000fce00078e0003 */
.L_x_161:
[----:B------:R-:W-:Y:S05]  /*02a0*/  BSYNC.RECONVERGENT B0 ;  /* 0x0000000000007941 */ /* 0x000fea0003800200 */
.L_x_160:
[----:B------:R-:W0:Y:S01]  /*02b0*/  LDC R7, c[0x0][0x380] ;  /* 0x0000e000ff077b82 */ /* 0x000e220000000800 */
[----:B------:R-:W1:Y:S01]  /*02c0*/  FRND.CEIL R5, R6 ;  /* 0x0000000600057307 */ /* 0x000e620000209000 */
[----:B------:R-:W-:Y:S07]  /*02d0*/  BSSY.RECONVERGENT B0, `(.L_x_162) ;  /* 0x000000e000007945 */ /* 0x000fee0003800200 */
[----:B-1----:R-:W1:Y:S08]  /*02e0*/  F2I.S64 R4, R5 ;  /* 0x0000000500047311 */ /* 0x002e700000201900 */
[----:B0-----:R-:W0:Y:S08]  /*02f0*/  MUFU.RCP R8, R7 ;  /* 0x0000000700087308 */ /* 0x001e300000001000 */
[----:B------:R-:W2:Y:S01]  /*0300*/  FCHK P0, R2, R7 ;  /* 0x0000000702007302 */ /* 0x000ea20000000000 */
[----:B0-----:R-:W-:-:S04]  /*0310*/  FFMA R3, R8, -R7, 1 ;  /* 0x3f80000008037423 */ /* 0x001fc80000000807 */
[----:B------:R-:W-:-:S04]  /*0320*/  FFMA R10, R8, R3, R8 ;  /* 0x00000003080a7223 */ /* 0x000fc80000000008 */
[----:B------:R-:W-:-:S04]  /*0330*/  FFMA R3, R2, R10, RZ ;  /* 0x0000000a02037223 */ /* 0x000fc800000000ff */
[----:B------:R-:W-:-:S04]  /*0340*/  FFMA R8, R3, -R7, R2 ;  /* 0x8000000703087223 */ /* 0x000fc80000000002 */
[----:B------:R-:W-:Y:S01]  /*0350*/  FFMA R8, R10, R8, R3 ;  /* 0x000000080a087223 */ /* 0x000fe20000000003 */
[----:B-12---:R-:W-:Y:S06]  /*0360*/  @!P0 BRA `(.L_x_163) ;  /* 0x0000000000108947 */ /* 0x006fec0003800000 */
[----:B------:R-:W-:Y:S01]  /*0370*/  IMAD.MOV.U32 R3, RZ, RZ, R2 ;  /* 0x000000ffff037224 */ /* 0x000fe200078e0002 */
[----:B------:R-:W-:-:S07]  /*0380*/  MOV R6, 0x3a0 ;  /* 0x000003a000067802 */ /* 0x000fce0000000f00 */
[----:B------:R-:W-:Y:S05]  /*0390*/  CALL.REL.NOINC `($__internal_9_$__cuda_sm3x_div_rn_noftz_f32_slowpath) ;  /* 0x0000000000607944 */ /* 0x000fea0003c00000 */
[----:B------:R-:W-:-:S07]  /*03a0*/  IMAD.MOV.U32 R8, RZ, RZ, R3 ;  /* 0x000000ffff087224 */ /* 0x000fce00078e0003 */
.L_x_163:
[----:B------:R-:W-:Y:S05]  /*03b0*/  BSYNC.RECONVERGENT B0 ;  /* 0x0000000000007941 */ /* 0x000fea0003800200 */
.L_x_162:
[----:B------:R-:W0:Y:S01]  /*03c0*/  FRND.FLOOR R2, R8 ;  /* 0x0000000800027307 */ /* 0x000e220000205000 */
[----:B------:R-:W1:Y:S07]  /*03d0*/  LDC R5, c[0x0][0x390] ;  /* 0x0000e400ff057b82 */ /* 0x000e6e0000000800 */
[----:B0-----:R-:W1:Y:S02]  /*03e0*/  F2I.S64 R2, R2 ;  /* 0x0000000200027311 */ /* 0x001e640000201900 */
[----:B-1----:R-:W-:-:S04]  /*03f0*/  VIADDMNMX R9, R5, 0xffffffff, R2, PT ;  /* 0xffffffff05097846 */ /* 0x002fc80003800102 */
[----:B------:R-:W-:-:S04]  /*0400*/  IADD3 R0, PT, PT, R9, 0x1, -R4 ;  /* 0x0000000109007810 */ /* 0x000fc80007ffe804 */
[----:B------:R-:W-:-:S13]  /*0410*/  ISETP.GE.AND P0, PT, R0, RZ, PT ;  /* 0x000000ff0000720c */ /* 0x000fda0003f06270 */
[----:B------:R-:W-:Y:S05]  /*0420*/  @!P0 EXIT ;  /* 0x000000000000894d */ /* 0x000fea0003800000 */
[----:B------:R-:W0:Y:S01]  /*0430*/  LDC.64 R6, c[0x0][0x388] ;  /* 0x0000e200ff067b82 */ /* 0x000e220000000a00 */
[C---:B------:R-:W-:Y:S01]  /*0440*/  VIMNMX R3, PT, PT, R4.reuse, R5, !PT ;  /* 0x0000000504037248 */ /* 0x040fe20007fe0100 */
[C---:B------:R-:W-:Y:S02]  /*0450*/  IMAD.IADD R5, R4.reuse, 0x1, -R9 ;  /* 0x0000000104057824 */ /* 0x040fe400078e0a09 */
[----:B------:R-:W-:Y:S02]  /*0460*/  IMAD.MOV.U32 R9, RZ, RZ, 0x1 ;  /* 0x00000001ff097424 */ /* 0x000fe400078e00ff */
[----:B------:R-:W-:-:S07]  /*0470*/  IMAD.IADD R0, R4, 0x1, -R3 ;  /* 0x0000000104007824 */ /* 0x000fce00078e0a03 */
.L_x_164:
[----:B------:R-:W-:-:S13]  /*0480*/  ISETP.NE.AND P0, PT, R0, RZ, PT ;  /* 0x000000ff0000720c */ /* 0x000fda0003f05270 */
[----:B------:R-:W-:Y:S05]  /*0490*/  @!P0 EXIT ;  /* 0x000000000000894d */ /* 0x000fea0003800000 */
[----:B0-----:R-:W-:-:S04]  /*04a0*/  IMAD.WIDE R2, R4, 0x4, R6 ;  /* 0x0000000404027825 */ /* 0x001fc800078e0206 */
[----:B------:R-:W-:Y:S01]  /*04b0*/  VIADD R5, R5, 0x1 ;  /* 0x0000000105057836 */ /* 0x000fe20000000000 */
[----:B------:R1:W-:Y:S01]  /*04c0*/  STG.E desc[UR4][R2.64], R9 ;  /* 0x0000000902007986 */ /* 0x0003e2000c101904 */
[----:B------:R-:W-:Y:S02]  /*04d0*/  VIADD R0, R0, 0x1 ;  /* 0x0000000100007836 */ /* 0x000fe40000000000 */
[----:B------:R-:W-:Y:S01]  /*04e0*/  VIADD R4, R4, 0x1 ;  /* 0x0000000104047836 */ /* 0x000fe20000000000 */
[----:B------:R-:W-:-:S13]  /*04f0*/  ISETP.NE.AND P0, PT, R5, 0x2, PT ;  /* 0x000000020500780c */ /* 0x000fda0003f05270 */
[----:B-1----:R-:W-:Y:S05]  /*0500*/  @P0 BRA `(.L_x_164) ;  /* 0xfffffffc00dc0947 */ /* 0x002fea000383ffff */
[----:B------:R-:W-:Y:S05]  /*0510*/  EXIT ;  /* 0x000000000000794d */ /* 0x000fea0003800000 */
        .weak           $__internal_9_$__cuda_sm3x_div_rn_noftz_f32_slowpath
        .type           $__internal_9_$__cuda_sm3x_div_rn_noftz_f32_slowpath,@function
        .size           $__internal_9_$__cuda_sm3x_div_rn_noftz_f32_slowpath,(.L_x_241 - $__internal_9_$__cuda_sm3x_div_rn_noftz_f32_slowpath)
$__internal_9_$__cuda_sm3x_div_rn_noftz_f32_slowpath:
[--C-:B------:R-:W-:Y:S01]  /*0520*/  SHF.R.U32.HI R7, RZ, 0x17, R0.reuse ;  /* 0x00000017ff077819 */ /* 0x100fe20000011600 */
[----:B------:R-:W-:Y:S01]  /*0530*/  BSSY.RECONVERGENT B1, `(.L_x_165) ;  /* 0x0000063000017945 */ /* 0x000fe20003800200 */
[----:B------:R-:W-:Y:S01]  /*0540*/  SHF.R.U32.HI R5, RZ, 0x17, R3 ;  /* 0x00000017ff057819 */ /* 0x000fe20000011603 */
[----:B------:R-:W-:Y:S01]  /*0550*/  IMAD.MOV.U32 R8, RZ, RZ, R0 ;  /* 0x000000ffff087224 */ /* 0x000fe200078e0000 */
[----:B------:R-:W-:Y:S02]  /*0560*/  LOP3.LUT R7, R7, 0xff, RZ, 0xc0, !PT ;  /* 0x000000ff07077812 */ /* 0x000fe400078ec0ff */
[----:B------:R-:W-:-:S03]  /*0570*/  LOP3.LUT R11, R5, 0xff, RZ, 0xc0, !PT ;  /* 0x000000ff050b7812 */ /* 0x000fc600078ec0ff */
[----:B------:R-:W-:Y:S02]  /*0580*/  VIADD R9, R7, 0xffffffff ;  /* 0xffffffff07097836 */ /* 0x000fe40000000000 */
[----:B------:R-:W-:-:S03]  /*0590*/  VIADD R10, R11, 0xffffffff ;  /* 0xffffffff0b0a7836 */ /* 0x000fc60000000000 */
        /* <DEDUP_REMOVED lines=27> */
.L_x_166:
[----:B------:R-:W-:Y:S01]  /*0750*/  LEA R9, R7, 0xc0800000, 0x17 ;  /* 0xc080000007097811 */ /* 0x000fe200078eb8ff */
[----:B------:R-:W-:Y:S04]  /*0760*/  BSSY.RECONVERGENT B2, `(.L_x_171) ;  /* 0x0000036000027945 */ /* 0x000fe80003800200 */
[----:B------:R-:W-:Y:S02]  /*0770*/  IMAD.IADD R9, R8, 0x1, -R9 ;  /* 0x0000000108097824 */ /* 0x000fe400078e0a09 */
[----:B------:R-:W-:Y:S02]  /*0780*/  VIADD R8, R11, 0xffffff81 ;  /* 0xffffff810b087836 */ /* 0x000fe40000000000 */
[----:B------:R-:W0:Y:S01]  /*0790*/  MUFU.RCP R10, R9 ;  /* 0x00000009000a7308 */ /* 0x000e220000001000 */
[----:B------:R-:W-:Y:S01]  /*07a0*/  FADD.FTZ R12, -R9, -RZ ;  /* 0x800000ff090c7221 */ /* 0x000fe20000010100 */
[C---:B------:R-:W-:Y:S01]  /*07b0*/  IMAD R3, R8.reuse, -0x800000, R3 ;  /* 0xff80000008037824 */ /* 0x040fe200078e0203 */
[----:B------:R-:W-:-:S05]  /*07c0*/  IADD3 R8, PT, PT, R8, 0x7f, -R7 ;  /* 0x0000007f08087810 */ /* 0x000fca0007ffe807 */
[----:B------:R-:W-:Y:S02]  /*07d0*/  IMAD.IADD R8, R8, 0x1, R5 ;  /* 0x0000000108087824 */ /* 0x000fe400078e0205 */
[----:B0-----:R-:W-:-:S04]  /*07e0*/  FFMA R11, R10, R12, 1 ;  /* 0x3f8000000a0b7423 */ /* 0x001fc8000000000c */
[----:B------:R-:W-:-:S04]  /*07f0*/  FFMA R13, R10, R11, R10 ;  /* 0x0000000b0a0d7223 */ /* 0x000fc8000000000a */
[----:B------:R-:W-:-:S04]  /*0800*/  FFMA R10, R3, R13, RZ ;  /* 0x0000000d030a7223 */ /* 0x000fc800000000ff */
[----:B------:R-:W-:-:S04]  /*0810*/  FFMA R11, R12, R10, R3 ;  /* 0x0000000a0c0b7223 */ /* 0x000fc80000000003 */
[----:B------:R-:W-:-:S04]  /*0820*/  FFMA R10, R13, R11, R10 ;  /* 0x0000000b0d0a7223 */ /* 0x000fc8000000000a */
[----:B------:R-:W-:-:S04]  /*0830*/  FFMA R11, R12, R10, R3 ;  /* 0x0000000a0c0b7223 */ /* 0x000fc80000000003 */
        /* <DEDUP_REMOVED lines=15> */
[-CC-:B------:R-:W-:Y:S01]  /*0930*/  FFMA.RM R8, R13, R11.reuse, R10.reuse ;  /* 0x0000000b0d087223 */ /* 0x180fe2000000400a */
[C---:B------:R-:W-:Y:S02]  /*0940*/  ISETP.NE.AND P2, PT, R9.reuse, RZ, PT ;  /* 0x000000ff0900720c */ /* 0x040fe40003f45270 */
[----:B------:R-:W-:Y:S02]  /*0950*/  ISETP.NE.AND P1, PT, R9, RZ, PT ;  /* 0x000000ff0900720c */ /* 0x000fe40003f25270 */
[----:B------:R-:W-:Y:S01]  /*0960*/  LOP3.LUT R7, R5, 0x7fffff, RZ, 0xc0, !PT ;  /* 0x007fffff05077812 */ /* 0x000fe200078ec0ff */
[----:B------:R-:W-:Y:S01]  /*0970*/  FFMA.RP R5, R13, R11, R10 ;  /* 0x0000000b0d057223 */ /* 0x000fe2000000800a */
[----:B------:R-:W-:Y:S02]  /*0980*/  VIADD R10, R9, 0x20 ;  /* 0x00000020090a7836 */ /* 0x000fe40000000000 */
[----:B------:R-:W-:Y:S01]  /*0990*/  LOP3.LUT R7, R7, 0x800000, RZ, 0xfc, !PT ;  /* 0x0080000007077812 */ /* 0x000fe200078efcff */
[----:B------:R-:W-:Y:S01]  /*09a0*/  IMAD.MOV R9, RZ, RZ, -R9 ;  /* 0x000000ffff097224 */ /* 0x000fe200078e0a09 */
[----:B------:R-:W-:-:S02]  /*09b0*/  FSETP.NEU.FTZ.AND P0, PT, R5, R8, PT ;  /* 0x000000080500720b */ /* 0x000fc40003f1d000 */
[----:B------:R-:W-:Y:S02]  /*09c0*/  SHF.L.U32 R10, R7, R10, RZ ;  /* 0x0000000a070a7219 */ /* 0x000fe400000006ff */
[----:B------:R-:W-:Y:S02]  /*09d0*/  SEL R8, R9, RZ, P2 ;  /* 0x000000ff09087207 */ /* 0x000fe40001000000 */
[----:B------:R-:W-:Y:S02]  /*09e0*/  ISETP.NE.AND P1, PT, R10, RZ, P1 ;  /* 0x000000ff0a00720c */ /* 0x000fe40000f25270 */
[----:B------:R-:W-:Y:S02]  /*09f0*/  SHF.R.U32.HI R8, RZ, R8, R7 ;  /* 0x00000008ff087219 */ /* 0x000fe40000011607 */
[----:B------:R-:W-:Y:S02]  /*0a00*/  PLOP3.LUT P0, PT, P0, P1, PT, 0xf8, 0x8f ;  /* 0x00000000008f781c */ /* 0x000fe40000703f70 */
[----:B------:R-:W-:-:S02]  /*0a10*/  SHF.R.U32.HI R10, RZ, 0x1, R8 ;  /* 0x00000001ff0a7819 */ /* 0x000fc40000011608 */
[----:B------:R-:W-:-:S04]  /*0a20*/  SEL R5, RZ, 0x1, !P0 ;  /* 0x00000001ff057807 */ /* 0x000fc80004000000 */
[----:B------:R-:W-:-:S04]  /*0a30*/  LOP3.LUT R5, R5, 0x1, R10, 0xf8, !PT ;  /* 0x0000000105057812 */ /* 0x000fc800078ef80a */
[----:B------:R-:W-:-:S05]  /*0a40*/  LOP3.LUT R5, R5, R8, RZ, 0xc0, !PT ;  /* 0x0000000805057212 */ /* 0x000fca00078ec0ff */
[----:B------:R-:W-:-:S05]  /*0a50*/  IMAD.IADD R10, R10, 0x1, R5 ;  /* 0x000000010a0a7824 */ /* 0x000fca00078e0205 */
[----:B------:R-:W-:Y:S01]  /*0a60*/  LOP3.LUT R3, R10, R3, RZ, 0xfc, !PT ;  /* 0x000000030a037212 */ /* 0x000fe200078efcff */
[----:B------:R-:W-:Y:S06]  /*0a70*/  BRA `(.L_x_174) ;  /* 0x0000000000107947 */ /* 0x000fec0003800000 */
.L_x_173:
[----:B------:R-:W-:-:S04]  /*0a80*/  LOP3.LUT R3, R3, 0x80000000, RZ, 0xc0, !PT ;  /* 0x8000000003037812 */ /* 0x000fc800078ec0ff */
[----:B------:R-:W-:Y:S01]  /*0a90*/  LOP3.LUT R3, R3, 0x7f800000, RZ, 0xfc, !PT ;  /* 0x7f80000003037812 */ /* 0x000fe200078efcff */
[----:B------:R-:W-:Y:S06]  /*0aa0*/  BRA `(.L_x_174) ;  /* 0x0000000000047947 */ /* 0x000fec0003800000 */
.L_x_172:
[----:B------:R-:W-:-:S07]  /*0ab0*/  IMAD R3, R8, 0x800000, R3 ;  /* 0x0080000008037824 */ /* 0x000fce00078e0203 */
.L_x_174:
[----:B------:R-:W-:Y:S05]  /*0ac0*/  BSYNC.RECONVERGENT B2 ;  /* 0x0000000000027941 */ /* 0x000fea0003800200 */
.L_x_171:
[----:B------:R-:W-:Y:S05]  /*0ad0*/  BRA `(.L_x_175) ;  /* 0x0000000000207947 */ /* 0x000fea0003800000 */
.L_x_170:
[----:B------:R-:W-:-:S04]  /*0ae0*/  LOP3.LUT R3, R8, 0x80000000, R3, 0x48, !PT ;  /* 0x8000000008037812 */ /* 0x000fc800078e4803 */
[----:B------:R-:W-:Y:S01]  /*0af0*/  LOP3.LUT R3, R3, 0x7f800000, RZ, 0xfc, !PT ;  /* 0x7f80000003037812 */ /* 0x000fe200078efcff */
[----:B------:R-:W-:Y:S06]  /*0b00*/  BRA `(.L_x_175) ;  /* 0x0000000000147947 */ /* 0x000fec0003800000 */
.L_x_169:
[----:B------:R-:W-:Y:S01]  /*0b10*/  LOP3.LUT R3, R8, 0x80000000, R3, 0x48, !PT ;  /* 0x8000000008037812 */ /* 0x000fe200078e4803 */
[----:B------:R-:W-:Y:S06]  /*0b20*/  BRA `(.L_x_175) ;  /* 0x00000000000c7947 */ /* 0x000fec0003800000 */
.L_x_168:
[----:B------:R-:W0:Y:S01]  /*0b30*/  MUFU.RSQ R3, -QNAN ;  /* 0xffc0000000037908 */ /* 0x000e220000001400 */
[----:B------:R-:W-:Y:S05]  /*0b40*/  BRA `(.L_x_175) ;  /* 0x0000000000047947 */ /* 0x000fea0003800000 */
.L_x_167:
[----:B------:R-:W-:-:S07]  /*0b50*/  FADD.FTZ R3, R3, R0 ;  /* 0x0000000003037221 */ /* 0x000fce0000010000 */
.L_x_175:
[----:B------:R-:W-:Y:S05]  /*0b60*/  BSYNC.RECONVERGENT B1 ;  /* 0x0000000000017941 */ /* 0x000fea0003800200 */
.L_x_165:
[----:B------:R-:W-:-:S04]  /*0b70*/  IMAD.MOV.U32 R7, RZ, RZ, 0x0 ;  /* 0x00000000ff077424 */ /* 0x000fc800078e00ff */
[----:B0-----:R-:W-:Y:S05]  /*0b80*/  RET.REL.NODEC R6 `(_Z12detrender_k2fPiiPKfifiS1_f) ;  /* 0xfffffff4061c7950 */ /* 0x001fea0003c3ffff */
.L_x_176:
        /* <DEDUP_REMOVED lines=15> */
.L_x_241:


//--------------------- .text._Z12detrender_k1PKfS0_S0_ffiS0_iS0_ifiPf --------------------------
	.section	.text._Z12detrender_k1PKfS0_S0_ffiS0_iS0_ifiPf,"ax",@progbits
	.align	128
        .global         _Z12detrender_k1PKfS0_S0_ffiS0_iS0_ifiPf
        .type           _Z12detrender_k1PKfS0_S0_ffiS0_iS0_ifiPf,@function
        .size           _Z12detrender_k1PKfS0_S0_ffiS0_iS0_ifiPf,(.L_x_243 - _Z12detrender_k1PKfS0_S0_ffiS0_iS0_ifiPf)
        .other          _Z12detrender_k1PKfS0_S0_ffiS0_iS0_ifiPf,@"STO_CUDA_ENTRY STV_DEFAULT"
_Z12detrender_k1PKfS0_S0_ffiS0_iS0_ifiPf:
.text._Z12detrender_k1PKfS0_S0_ffiS0_iS0_ifiPf:
[----:B------:R-:W-:Y:S01]  /*0000*/  LDC R1, c[0x0][0x37c] ;  /* 0x0000df00ff017b82 */ /* 0x000fe20000000800 */
[----:B------:R-:W0:Y:S01]  /*0010*/  LDCU UR4, c[0x0][0x3b0] ;  /* 0x00007600ff0477ac */ /* 0x000e220008000800 */
[----:B------:R-:W1:Y:S01]  /*0020*/  LDCU.64 UR12, c[0x0][0x358] ;  /* 0x00006b00ff0c77ac */ /* 0x000e620008000a00 */
[----:B------:R-:W2:Y:S01]  /*0030*/  LDCU UR9, c[0x0][0x360] ;  /* 0x00006c00ff0977ac */ /* 0x000ea20008000800 */
[----:B0-----:R-:W-:-:S09]  /*0040*/  UISETP.GE.AND UP0, UPT, UR4, 0x1, UPT ;  /* 0x000000010400788c */ /* 0x001fd2000bf06270 */
[----:B-12---:R-:W-:Y:S05]  /*0050*/  BRA.U !UP0, `(.L_x_177) ;  /* 0x00000001084c7547 */ /* 0x006fea000b800000 */
[----:B------:R-:W0:Y:S01]  /*0060*/  S2UR UR5, SR_CgaCtaId ;  /* 0x00000000000579c3 */ /* 0x000e220000008800 */
[----:B------:R-:W1:Y:S01]  /*0070*/  S2R R9, SR_TID.X ;  /* 0x0000000000097919 */ /* 0x000e620000002100 */
[----:B------:R-:W-:Y:S01]  /*0080*/  BSSY.RECONVERGENT B0, `(.L_x_177) ;  /* 0x0000010000007945 */ /* 0x000fe20003800200 */
[----:B------:R-:W-:Y:S01]  /*0090*/  IMAD.MOV.U32 R0, RZ, RZ, RZ ;  /* 0x000000ffff007224 */ /* 0x000fe200078e00ff */
[----:B------:R-:W-:-:S04]  /*00a0*/  UMOV UR4, 0x400 ;  /* 0x0000040000047882 */ /* 0x000fc80000000000 */
[----:B------:R-:W2:Y:S08]  /*00b0*/  LDC R6, c[0x0][0x3b0] ;  /* 0x0000ec00ff067b82 */ /* 0x000eb00000000800 */
[----:B------:R-:W3:Y:S01]  /*00c0*/  LDC.64 R4, c[0x0][0x3a8] ;  /* 0x0000ea00ff047b82 */ /* 0x000ee20000000a00 */
[----:B0-----:R-:W-:-:S12]  /*00d0*/  ULEA UR4, UR5, UR4, 0x18 ;  /* 0x0000000405047291 */ /* 0x001fd8000f8ec0ff */
.L_x_179:
[----:B01----:R-:W-:-:S05]  /*00e0*/  IMAD.IADD R7, R0, 0x1, R9 ;  /* 0x0000000100077824 */ /* 0x003fca00078e0209 */
[----:B--2---:R-:W-:-:S13]  /*00f0*/  ISETP.GE.AND P0, PT, R7, R6, PT ;  /* 0x000000060700720c */ /* 0x004fda0003f06270 */
[----:B------:R-:W-:Y:S05]  /*0100*/  @P0 BRA `(.L_x_178) ;  /* 0x00000000001c0947 */ /* 0x000fea0003800000 */
[----:B---3--:R-:W-:-:S06]  /*0110*/  IMAD.WIDE R2, R7, 0x4, R4 ;  /* 0x0000000407027825 */ /* 0x008fcc00078e0204 */
[----:B------:R-:W2:Y:S01]  /*0120*/  LDG.E R2, desc[UR12][R2.64] ;  /* 0x0000000c02027981 */ /* 0x000ea2000c1e1900 */
[----:B------:R-:W-:Y:S01]  /*0130*/  LEA R7, R7, UR4, 0x2 ;  /* 0x0000000407077c11 */ /* 0x000fe2000f8e10ff */
[----:B------:R-:W-:-:S05]  /*0140*/  VIADD R0, R0, UR9 ;  /* 0x0000000900007c36 */ /* 0x000fca0008000000 */
[----:B------:R-:W-:Y:S01]  /*0150*/  ISETP.GE.AND P0, PT, R0, R6, PT ;  /* 0x000000060000720c */ /* 0x000fe20003f06270 */
[----:B--2---:R0:W-:-:S12]  /*0160*/  STS [R7], R2 ;  /* 0x0000000207007388 */ /* 0x0041d80000000800 */
[----:B------:R-:W-:Y:S05]  /*0170*/  @!P0 BRA `(.L_x_179) ;  /* 0xfffffffc00d88947 */ /* 0x000fea000383ffff */
.L_x_178:
[----:B------:R-:W-:Y:S05]  /*0180*/  BSYNC.RECONVERGENT B0 ;  /* 0x0000000000007941 */ /* 0x000fea0003800200 */
.L_x_177:
[----:B------:R-:W1:Y:S01]  /*0190*/  S2R R3, SR_CTAID.Y ;  /* 0x0000000000037919 */ /* 0x000e620000002600 */
[----:B------:R-:W1:Y:S02]  /*01a0*/  LDCU UR5, c[0x0][0x3c0] ;  /* 0x00007800ff0577ac */ /* 0x000e640008000800 */
[----:B-1----:R-:W-:-:S13]  /*01b0*/  ISETP.GE.AND P0, PT, R3, UR5, PT ;  /* 0x0000000503007c0c */ /* 0x002fda000bf06270 */
[----:B------:R-:W-:Y:S05]  /*01c0*/  @P0 EXIT ;  /* 0x000000000000094d */ /* 0x000fea0003800000 */
[----:B------:R-:W1:Y:S08]  /*01d0*/  LDC R0, c[0x0][0x3c8] ;  /* 0x0000f200ff007b82 */ /* 0x000e700000000800 */
[----:B---3--:R-:W2:Y:S01]  /*01e0*/  LDC.64 R4, c[0x0][0x3b8] ;  /* 0x0000ee00ff047b82 */ /* 0x008ea20000000a00 */
[----:B-1----:R-:W-:Y:S01]  /*01f0*/  ISETP.GE.AND P0, PT, R0, 0x1, PT ;  /* 0x000000010000780c */ /* 0x002fe20003f06270 */
[----:B--2---:R-:W-:-:S12]  /*0200*/  IMAD.WIDE.U32 R4, R3, 0x4, R4 ;  /* 0x0000000403047825 */ /* 0x004fd800078e0004 */
[----:B------:R-:W-:Y:S05]  /*0210*/  @!P0 EXIT ;  /* 0x000000000000894d */ /* 0x000fea0003800000 */
[----:B------:R-:W2:Y:S01]  /*0220*/  LDG.E R4, desc[UR12][R4.64] ;  /* 0x0000000c04047981 */ /* 0x000ea2000c1e1900 */
[----:B------:R-:W0:Y:S01]  /*0230*/  LDCU.64 UR4, c[0x0][0x398] ;  /* 0x00007300ff0477ac */ /* 0x000e220008000a00 */
[----:B------:R-:W-:Y:S01]  /*0240*/  IMAD.MOV.U32 R8, RZ, RZ, 0x1 ;  /* 0x00000001ff087424 */ /* 0x000fe200078e00ff */
[----:B0-----:R-:W0:Y:S08]  /*0250*/  F2F.F64.F32 R2, UR5 ;  /* 0x0000000500027d10 */ /* 0x001e300008201800 */
[----:B0-----:R-:W0:Y:S02]  /*0260*/  MUFU.RCP64H R9, R3 ;  /* 0x0000000300097308 */ /* 0x001e240000001800 */
[----:B0-----:R-:W-:-:S08]  /*0270*/  DFMA R6, -R2, R8, 1 ;  /* 0x3ff000000206742b */ /* 0x001fd00000000108 */
[----:B------:R-:W-:-:S08]  /*0280*/  DFMA R10, R6, R6, R6 ;  /* 0x00000006060a722b */ /* 0x000fd00000000006 */
[----:B------:R-:W-:-:S08]  /*0290*/  DFMA R10, R8, R10, R8 ;  /* 0x0000000a080a722b */ /* 0x000fd00000000008 */
[----:B------:R-:W-:-:S08]  /*02a0*/  DFMA R8, -R2, R10, 1 ;  /* 0x3ff000000208742b */ /* 0x000fd0000000010a */
[----:B------:R-:W-:Y:S01]  /*02b0*/  DFMA R8, R10, R8, R10 ;  /* 0x000000080a08722b */ /* 0x000fe2000000000a */
[----:B------:R-:W-:Y:S01]  /*02c0*/  IMAD.U32 R10, RZ, RZ, UR4 ;  /* 0x00000004ff0a7e24 */ /* 0x000fe2000f8e00ff */
[----:B--2---:R-:W-:-:S13]  /*02d0*/  R2UR UR11, R4 ;  /* 0x00000000040b72ca */ /* 0x004fda00000e0000 */
[----:B------:R-:W0:Y:S01]  /*02e0*/  F2F.F64.F32 R6, UR11 ;  /* 0x0000000b00067d10 */ /* 0x000e220008201800 */
[----:B------:R-:W-:Y:S01]  /*02f0*/  FADD R10, R10, -UR11 ;  /* 0x8000000b0a0a7e21 */ /* 0x000fe20008000000 */
[----:B0-----:R-:W-:-:S08]  /*0300*/  DMUL R98, R6, 3 ;  /* 0x4008000006627828 */ /* 0x001fd00000000000 */
[----:B------:R-:W-:Y:S02]  /*0310*/  DMUL R104, R98, R8 ;  /* 0x0000000862687228 */ /* 0x000fe40000000000 */
[----:B------:R-:W-:-:S06]  /*0320*/  FSETP.GEU.AND P1, PT, |R99|, 6.5827683646048100446e-37, PT ;  /* 0x036000006300780b */ /* 0x000fcc0003f2e200 */
[----:B------:R-:W-:-:S08]  /*0330*/  DFMA R4, -R2, R104, R98 ;  /* 0x000000680204722b */ /* 0x000fd00000000162 */
[----:B------:R-:W-:-:S10]  /*0340*/  DFMA R104, R8, R4, R104 ;  /* 0x000000040868722b */ /* 0x000fd40000000068 */
[----:B------:R-:W-:-:S05]  /*0350*/  FFMA R0, RZ, R3, R105 ;  /* 0x00000003ff007223 */ /* 0x000fca0000000069 */
[----:B------:R-:W-:-:S13]  /*0360*/  FSETP.GT.AND P0, PT, |R0|, 1.469367938527859385e-39, PT ;  /* 0x001000000000780b */ /* 0x000fda0003f04200 */
[----:B------:R-:W-:Y:S05]  /*0370*/  @P0 BRA P1, `(.L_x_180) ;  /* 0x0000000000100947 */ /* 0x000fea0000800000 */
[----:B------:R-:W-:Y:S01]  /*0380*/  MOV R96, R2 ;  /* 0x0000000200607202 */ /* 0x000fe20000000f00 */
[----:B------:R-:W-:Y:S01]  /*0390*/  IMAD.MOV.U32 R97, RZ, RZ, R3 ;  /* 0x000000ffff617224 */ /* 0x000fe200078e0003 */
[----:B------:R-:W-:-:S07]  /*03a0*/  MOV R6, 0x3c0 ;  /* 0x000003c000067802 */ /* 0x000fce0000000f00 */
[----:B------:R-:W-:Y:S05]  /*03b0*/  CALL.REL.NOINC `($__internal_10_$__cuda_sm20_div_rn_f64_full) ;  /* 0x0000005000187944 */ /* 0x000fea0003c00000 */
.L_x_180:
[----:B------:R-:W0:Y:S01]  /*03c0*/  MUFU.RCP64H R7, R3 ;  /* 0x0000000300077308 */ /* 0x000e220000001800 */
[----:B------:R-:W-:-:S07]  /*03d0*/  IMAD.MOV.U32 R6, RZ, RZ, 0x1 ;  /* 0x00000001ff067424 */ /* 0x000fce00078e00ff */
[----:B------:R-:W-:Y:S01]  /*03e0*/  F2F.F32.F64 R0, R104 ;  /* 0x0000006800007310 */ /* 0x000fe20000301000 */
[----:B0-----:R-:W-:-:S08]  /*03f0*/  DFMA R4, -R2, R6, 1 ;  /* 0x3ff000000204742b */ /* 0x001fd00000000106 */
[----:B------:R-:W-:Y:S02]  /*0400*/  DFMA R8, R4, R4, R4 ;  /* 0x000000040408722b */ /* 0x000fe40000000004 */
[----:B------:R-:W0:Y:S06]  /*0410*/  F2F.F64.F32 R4, R10 ;  /* 0x0000000a00047310 */ /* 0x000e2c0000201800 */
[----:B------:R-:W-:-:S08]  /*0420*/  DFMA R8, R6, R8, R6 ;  /* 0x000000080608722b */ /* 0x000fd00000000006 */
[----:B------:R-:W-:Y:S02]  /*0430*/  DFMA R6, -R2, R8, 1 ;  /* 0x3ff000000206742b */ /* 0x000fe40000000108 */
[----:B0-----:R-:W-:-:S06]  /*0440*/  DMUL R98, R4, 0.5 ;  /* 0x3fe0000004627828 */ /* 0x001fcc0000000000 */
[----:B------:R-:W-:-:S04]  /*0450*/  DFMA R8, R8, R6, R8 ;  /* 0x000000060808722b */ /* 0x000fc80000000008 */
[----:B------:R-:W-:-:S04]  /*0460*/  FSETP.GEU.AND P1, PT, |R99|, 6.5827683646048100446e-37, PT ;  /* 0x036000006300780b */ /* 0x000fc80003f2e200 */
[----:B------:R-:W-:-:S08]  /*0470*/  DMUL R4, R8, R98 ;  /* 0x0000006208047228 */ /* 0x000fd00000000000 */
[----:B------:R-:W-:-:S08]  /*0480*/  DFMA R6, -R2, R4, R98 ;  /* 0x000000040206722b */ /* 0x000fd00000000162 */
[----:B------:R-:W-:Y:S01]  /*0490*/  DFMA R104, R8, R6, R4 ;  /* 0x000000060868722b */ /* 0x000fe20000000004 */
[----:B------:R-:W0:Y:S09]  /*04a0*/  F2I.S64 R4, R0 ;  /* 0x0000000000047311 */ /* 0x000e320000201900 */
[----:B0-----:R-:W-:Y:S01]  /*04b0*/  FFMA R5, RZ, R3, R105 ;  /* 0x00000003ff057223 */ /* 0x001fe20000000069 */
[----:B------:R-:W-:-:S04]  /*04c0*/  IMAD.MOV.U32 R7, RZ, RZ, R4 ;  /* 0x000000ffff077224 */ /* 0x000fc800078e0004 */
[----:B------:R-:W-:-:S13]  /*04d0*/  FSETP.GT.AND P0, PT, |R5|, 1.469367938527859385e-39, PT ;  /* 0x001000000500780b */ /* 0x000fda0003f04200 */
[----:B------:R-:W-:Y:S05]  /*04e0*/  @P0 BRA P1, `(.L_x_181) ;  /* 0x0000000000100947 */ /* 0x000fea0000800000 */
[----:B------:R-:W-:Y:S01]  /*04f0*/  IMAD.MOV.U32 R96, RZ, RZ, R2 ;  /* 0x000000ffff607224 */ /* 0x000fe200078e0002 */
[----:B------:R-:W-:Y:S01]  /*0500*/  MOV R6, 0x530 ;  /* 0x0000053000067802 */ /* 0x000fe20000000f00 */
[----:B------:R-:W-:-:S07]  /*0510*/  IMAD.MOV.U32 R97, RZ, RZ, R3 ;  /* 0x000000ffff617224 */ /* 0x000fce00078e0003 */
[----:B------:R-:W-:Y:S05]  /*0520*/  CALL.REL.NOINC `($__internal_10_$__cuda_sm20_div_rn_f64_full) ;  /* 0x0000004c00bc7944 */ /* 0x000fea0003c00000 */
.L_x_181:
[----:B------:R-:W0:Y:S01]  /*0530*/  S2UR UR5, SR_CgaCtaId ;  /* 0x00000000000579c3 */ /* 0x000e220000008800 */
[----:B------:R-:W1:Y:S01]  /*0540*/  LDCU UR6, c[0x0][0x3b0] ;  /* 0x00007600ff0677ac */ /* 0x000e620008000800 */
[----:B------:R-:W2:Y:S01]  /*0550*/  F2F.F32.F64 R104, R104 ;  /* 0x0000006800687310 */ /* 0x000ea20000301000 */
[----:B------:R-:W-:Y:S01]  /*0560*/  MOV R5, RZ ;  /* 0x000000ff00057202 */ /* 0x000fe20000000f00 */
[----:B------:R-:W-:-:S06]  /*0570*/  UMOV UR4, 0x400 ;  /* 0x0000040000047882 */ /* 0x000fcc0000000000 */
[----:B--2---:R-:W2:Y:S01]  /*0580*/  FRND.CEIL R2, R104 ;  /* 0x0000006800027307 */ /* 0x004ea20000209000 */
[----:B0-----:R-:W-:-:S04]  /*0590*/  ULEA UR4, UR5, UR4, 0x18 ;  /* 0x0000000405047291 */ /* 0x001fc8000f8ec0ff */
[----:B-1----:R-:W-:-:S04]  /*05a0*/  ULEA UR4, UR6, UR4, 0x2 ;  /* 0x0000000406047291 */ /* 0x002fc8000f8e10ff */
[----:B------:R-:W-:Y:S01]  /*05b0*/  ULEA UR14, UR9, UR4, 0x3 ;  /* 0x00000004090e7291 */ /* 0x000fe2000f8e18ff */
[----:B--2---:R-:W0:Y:S03]  /*05c0*/  F2I.S64 R2, R2 ;  /* 0x0000000200027311 */ /* 0x004e260000201900 */
[----:B------:R-:W-:-:S04]  /*05d0*/  ULEA UR5, UR9, UR14, 0x3 ;  /* 0x0000000e09057291 */ /* 0x000fc8000f8e18ff */
[----:B------:R-:W-:-:S04]  /*05e0*/  ULEA UR5, UR9, UR5, 0x3 ;  /* 0x0000000509057291 */ /* 0x000fc8000f8e18ff */
[----:B------:R-:W-:-:S04]  /*05f0*/  ULEA UR5, UR9, UR5, 0x3 ;  /* 0x0000000509057291 */ /* 0x000fc8000f8e18ff */
[----:B------:R-:W-:Y:S01]  /*0600*/  ULEA UR15, UR9, UR5, 0x3 ;  /* 0x00000005090f7291 */ /* 0x000fe2000f8e18ff */
[----:B0-----:R-:W-:-:S03]  /*0610*/  VIMNMX R7, PT, PT, R7, R2, !PT ;  /* 0x0000000207077248 */ /* 0x001fc60007fe0100 */
[----:B------:R-:W-:-:S04]  /*0620*/  ULEA UR16, UR9, UR15, 0x3 ;  /* 0x0000000f09107291 */ /* 0x000fc8000f8e18ff */
        /* <DEDUP_REMOVED lines=8> */
[----:B------:R-:W-:-:S12]  /*06b0*/  ULEA UR8, UR9, UR8, 0x3 ;  /* 0x0000000809087291 */ /* 0x000fd8000f8e18ff */
.L_x_214:
[----:B------:R-:W-:Y:S05]  /*06c0*/  YIELD ;  /* 0x0000000000007946 */ /* 0x000fea0003800000 */
[----:B0-----:R-:W0:Y:S01]  /*06d0*/  S2UR UR9, SR_CTAID.X ;  /* 0x00000000000979c3 */ /* 0x001e220000002500 */
[----:B------:R-:W1:Y:S01]  /*06e0*/  LDCU UR10, c[0x0][0x3c8] ;  /* 0x00007900ff0a77ac */ /* 0x000e620008000800 */
[----:B0-----:R-:W-:-:S05]  /*06f0*/  VIADD R8, R5, UR9 ;  /* 0x0000000905087c36 */ /* 0x001fca0008000000 */
[----:B-1----:R-:W-:-:S13]  /*0700*/  ISETP.GE.AND P0, PT, R8, UR10, PT ;  /* 0x0000000a08007c0c */ /* 0x002fda000bf06270 */
[----:B---3--:R-:W-:Y:S05]  /*0710*/  @P0 EXIT ;  /* 0x000000000000094d */ /* 0x008fea0003800000 */
[----:B------:R-:W0:Y:S01]  /*0720*/  S2R R29, SR_TID.X ;  /* 0x00000000001d7919 */ /* 0x000e220000002100 */
[----:B------:R-:W1:Y:S01]  /*0730*/  LDC R11, c[0x0][0x39c] ;  /* 0x0000e700ff0b7b82 */ /* 0x000e620000000800 */
[----:B------:R-:W2:Y:S01]  /*0740*/  LDCU UR9, c[0x0][0x3c4] ;  /* 0x00007880ff0977ac */ /* 0x000ea20008000800 */
[----:B------:R-:W-:-:S06]  /*0750*/  I2FP.F32.S32 R0, R8 ;  /* 0x0000000800007245 */ /* 0x000fcc0000201400 */
[----:B------:R-:W3:Y:S01]  /*0760*/  LDC R17, c[0x0][0x360] ;  /* 0x0000d800ff117b82 */ /* 0x000ee20000000800 */
[----:B--2---:R-:W-:Y:S01]  /*0770*/  FMUL R0, R0, UR9 ;  /* 0x0000000900007c20 */ /* 0x004fe20008400000 */
[----:B------:R-:W-:Y:S05]  /*0780*/  WARPSYNC.ALL ;  /* 0x0000000000007948 */ /* 0x000fea0003800000 */
[----:B-1----:R-:W1:Y:S01]  /*0790*/  MUFU.RCP R9, R11 ;  /* 0x0000000b00097308 */ /* 0x002e620000001000 */
[----:B------:R-:W-:Y:S01]  /*07a0*/  BSSY.RECONVERGENT B0, `(.L_x_182) ;  /* 0x000002f000007945 */ /* 0x000fe20003800200 */
[C---:B0-----:R-:W-:Y:S02]  /*07b0*/  LEA R16, R29.reuse, UR14, 0x3 ;  /* 0x0000000e1d107c11 */ /* 0x041fe4000f8e18ff */
[----:B------:R-:W-:-:S04]  /*07c0*/  LEA R6, R29, UR16, 0x3 ;  /* 0x000000101d067c11 */ /* 0x000fc8000f8e18ff */
[----:B------:R-:W0:Y:S01]  /*07d0*/  FCHK P0, R0, R11 ;  /* 0x0000000b00007302 */ /* 0x000e220000000000 */
[----:B------:R-:W-:Y:S01]  /*07e0*/  LEA R14, R29, UR4, 0x3 ;  /* 0x000000041d0e7c11 */ /* 0x000fe2000f8e18ff */
[----:B---3--:R-:W-:Y:S01]  /*07f0*/  IMAD R22, R17, 0x8, R16 ;  /* 0x0000000811167824 */ /* 0x008fe200078e0210 */
[----:B------:R-:W-:Y:S01]  /*0800*/  LEA R18, R29, UR5, 0x3 ;  /* 0x000000051d127c11 */ /* 0x000fe2000f8e18ff */
[----:B------:R-:W-:Y:S01]  /*0810*/  IMAD R24, R17, 0x8, R6 ;  /* 0x0000000811187824 */ /* 0x000fe200078e0206 */
[----:B------:R-:W-:Y:S01]  /*0820*/  LEA R19, R29, UR15, 0x3 ;  /* 0x0000000f1d137c11 */ /* 0x000fe2000f8e18ff */
[----:B------:R-:W-:Y:S01]  /*0830*/  IMAD R25, R17, 0x8, R22 ;  /* 0x0000000811197824 */ /* 0x000fe200078e0216 */
[----:B------:R-:W-:Y:S01]  /*0840*/  STS.64 [R14], RZ ;  /* 0x000000ff0e007388 */ /* 0x000fe20000000a00 */
[----:B------:R-:W-:Y:S01]  /*0850*/  LEA R3, R29, UR17, 0x3 ;  /* 0x000000111d037c11 */ /* 0x000fe2000f8e18ff */
[----:B------:R-:W-:Y:S02]  /*0860*/  IMAD R26, R17, 0x8, R24 ;  /* 0x00000008111a7824 */ /* 0x000fe400078e0218 */
[----:B-1----:R-:W-:Y:S01]  /*0870*/  FFMA R10, R9, -R11, 1 ;  /* 0x3f800000090a7423 */ /* 0x002fe2000000080b */
[----:B------:R-:W-:Y:S01]  /*0880*/  STS.64 [R16], RZ ;  /* 0x000000ff10007388 */ /* 0x000fe20000000a00 */
[----:B------:R-:W-:Y:S01]  /*0890*/  LEA R20, R29, UR6, 0x3 ;  /* 0x000000061d147c11 */ /* 0x000fe2000f8e18ff */
[----:B------:R-:W-:Y:S01]  /*08a0*/  IMAD R23, R17, 0x8, R3 ;  /* 0x0000000811177824 */ /* 0x000fe200078e0203 */
[C---:B------:R-:W-:Y:S01]  /*08b0*/  LEA R2, R29.reuse, UR18, 0x3 ;  /* 0x000000121d027c11 */ /* 0x040fe2000f8e18ff */
[----:B------:R-:W-:Y:S01]  /*08c0*/  STS.64 [R22], RZ ;  /* 0x000000ff16007388 */ /* 0x000fe20000000a00 */
[----:B------:R-:W-:Y:S01]  /*08d0*/  LEA R21, R29, UR7, 0x3 ;  /* 0x000000071d157c11 */ /* 0x000fe2000f8e18ff */
[----:B------:R-:W-:Y:S01]  /*08e0*/  FFMA R9, R9, R10, R9 ;  /* 0x0000000a09097223 */ /* 0x000fe20000000009 */
[----:B------:R-:W-:Y:S01]  /*08f0*/  LEA R4, R17, R2, 0x3 ;  /* 0x0000000211047211 */ /* 0x000fe200078e18ff */
[----:B------:R-:W-:Y:S01]  /*0900*/  STS.64 [R25], RZ ;  /* 0x000000ff19007388 */ /* 0x000fe20000000a00 */
[----:B------:R-:W-:Y:S01]  /*0910*/  LEA R27, R29, UR8, 0x2 ;  /* 0x000000081d1b7c11 */ /* 0x000fe2000f8e10ff */
[----:B------:R-:W-:-:S02]  /*0920*/  FFMA R10, R0, R9, RZ ;  /* 0x00000009000a7223 */ /* 0x000fc400000000ff */
[----:B------:R-:W-:Y:S04]  /*0930*/  STS.64 [R18], RZ ;  /* 0x000000ff12007388 */ /* 0x000fe80000000a00 */
        /* <DEDUP_REMOVED lines=8> */
[----:B------:R1:W-:Y:S04]  /*09c0*/  STS.64 [R2], RZ ;  /* 0x000000ff02007388 */ /* 0x0003e80000000a00 */
[----:B------:R2:W-:Y:S04]  /*09d0*/  STS.64 [R4], RZ ;  /* 0x000000ff04007388 */ /* 0x0005e80000000a00 */
[----:B------:R2:W-:Y:S01]  /*09e0*/  STS [R27], RZ ;  /* 0x000000ff1b007388 */ /* 0x0005e20000000800 */
[----:B-1----:R-:W-:-:S04]  /*09f0*/  FFMA R2, R10, -R11, R0 ;  /* 0x8000000b0a027223 */ /* 0x002fc80000000000 */
[----:B------:R-:W-:Y:S01]  /*0a00*/  FFMA R9, R9, R2, R10 ;  /* 0x0000000209097223 */ /* 0x000fe2000000000a */
[----:B------:R-:W-:Y:S06]  /*0a10*/  BAR.SYNC.DEFER_BLOCKING 0x0 ;  /* 0x0000000000007b1d */ /* 0x000fec0000010000 */
[----:B0-----:R-:W-:Y:S05]  /*0a20*/  @!P0 BRA `(.L_x_183) ;  /* 0x0000000000188947 */ /* 0x001fea0003800000 */
[----:B------:R-:W0:Y:S01]  /*0a30*/  LDCU UR9, c[0x0][0x39c] ;  /* 0x00007380ff0977ac */ /* 0x000e220008000800 */
[----:B--2---:R-:W-:Y:S01]  /*0a40*/  IMAD.MOV.U32 R4, RZ, RZ, R0 ;  /* 0x000000ffff047224 */ /* 0x004fe200078e0000 */
[----:B------:R-:W-:Y:S01]  /*0a50*/  MOV R40, 0xa80 ;  /* 0x00000a8000287802 */ /* 0x000fe20000000f00 */
[----:B0-----:R-:W-:-:S07]  /*0a60*/  IMAD.U32 R15, RZ, RZ, UR9 ;  /* 0x00000009ff0f7e24 */ /* 0x001fce000f8e00ff */
[----:B------:R-:W-:Y:S05]  /*0a70*/  CALL.REL.NOINC `($__internal_11_$__cuda_sm3x_div_rn_noftz_f32_slowpath) ;  /* 0x0000004c00d47944 */ /* 0x000fea0003c00000 */
[----:B------:R-:W-:-:S07]  /*0a80*/  IMAD.MOV.U32 R9, RZ, RZ, R4 ;  /* 0x000000ffff097224 */ /* 0x000fce00078e0004 */
.L_x_183:
[----:B------:R-:W-:Y:S05]  /*0a90*/  BSYNC.RECONVERGENT B0 ;  /* 0x0000000000007941 */ /* 0x000fea0003800200 */
.L_x_182:
[----:B------:R-:W0:Y:S01]  /*0aa0*/  LDC R13, c[0x0][0x39c] ;  /* 0x0000e700ff0d7b82 */ /* 0x000e220000000800 */
[----:B------:R-:W1:Y:S01]  /*0ab0*/  FRND.CEIL R9, R9 ;  /* 0x0000000900097307 */ /* 0x000e620000209000 */
[----:B------:R-:W-:Y:S01]  /*0ac0*/  FADD R12, R0, UR11 ;  /* 0x0000000b000c7e21 */ /* 0x000fe20008000000 */
[----:B------:R-:W-:Y:S06]  /*0ad0*/  BSSY.RECONVERGENT B0, `(.L_x_184) ;  /* 0x0000011000007945 */ /* 0x000fec0003800200 */
[----:B-1----:R-:W1:Y:S08]  /*0ae0*/  F2I.S64 R10, R9 ;  /* 0x00000009000a7311 */ /* 0x002e700000201900 */
[----:B0-----:R-:W0:Y:S01]  /*0af0*/  MUFU.RCP R2, R13 ;  /* 0x0000000d00027308 */ /* 0x001e220000001000 */
[----:B-1----:R-:W-:-:S07]  /*0b00*/  IMAD.MOV.U32 R28, RZ, RZ, R10 ;  /* 0x000000ffff1c7224 */ /* 0x002fce00078e000a */
[----:B------:R-:W1:Y:S01]  /*0b10*/  FCHK P0, R12, R13 ;  /* 0x0000000d0c007302 */ /* 0x000e620000000000 */
[----:B0-----:R-:W-:-:S04]  /*0b20*/  FFMA R11, R2, -R13, 1 ;  /* 0x3f800000020b7423 */ /* 0x001fc8000000080d */
[----:B------:R-:W-:-:S04]  /*0b30*/  FFMA R2, R2, R11, R2 ;  /* 0x0000000b02027223 */ /* 0x000fc80000000002 */
[----:B------:R-:W-:-:S04]  /*0b40*/  FFMA R11, R2, R12, RZ ;  /* 0x0000000c020b7223 */ /* 0x000fc800000000ff */
[----:B--2---:R-:W-:-:S04]  /*0b50*/  FFMA R4, R11, -R13, R12 ;  /* 0x8000000d0b047223 */ /* 0x004fc8000000000c */
[----:B------:R-:W-:Y:S01]  /*0b60*/  FFMA R2, R2, R4, R11 ;  /* 0x0000000402027223 */ /* 0x000fe2000000000b */
[----:B-1----:R-:W-:Y:S06]  /*0b70*/  @!P0 BRA `(.L_x_185) ;  /* 0x0000000000188947 */ /* 0x002fec0003800000 */
[----:B------:R-:W0:Y:S01]  /*0b80*/  LDCU UR9, c[0x0][0x39c] ;  /* 0x00007380ff0977ac */ /* 0x000e220008000800 */
[----:B------:R-:W-:Y:S02]  /*0b90*/  MOV R4, R12 ;  /* 0x0000000c00047202 */ /* 0x000fe40000000f00 */
[----:B------:R-:W-:Y:S01]  /*0ba0*/  MOV R40, 0xbd0 ;  /* 0x00000bd000287802 */ /* 0x000fe20000000f00 */
[----:B0-----:R-:W-:-:S07]  /*0bb0*/  IMAD.U32 R15, RZ, RZ, UR9 ;  /* 0x00000009ff0f7e24 */ /* 0x001fce000f8e00ff */
[----:B------:R-:W-:Y:S05]  /*0bc0*/  CALL.REL.NOINC `($__internal_11_$__cuda_sm3x_div_rn_noftz_f32_slowpath) ;  /* 0x0000004c00807944 */ /* 0x000fea0003c00000 */
[----:B------:R-:W-:-:S07]  /*0bd0*/  IMAD.MOV.U32 R2, RZ, RZ, R4 ;  /* 0x000000ffff027224 */ /* 0x000fce00078e0004 */
.L_x_185:
[----:B------:R-:W-:Y:S05]  /*0be0*/  BSYNC.RECONVERGENT B0 ;  /* 0x0000000000007941 */ /* 0x000fea0003800200 */
.L_x_184:
[----:B------:R-:W0:Y:S01]  /*0bf0*/  FRND.FLOOR R2, R2 ;  /* 0x0000000200027307 */ /* 0x000e220000205000 */
[----:B------:R-:W1:Y:S01]  /*0c00*/  LDCU UR9, c[0x0][0x3a0] ;  /* 0x00007400ff0977ac */ /* 0x000e620008000800 */
[----:B------:R-:W-:Y:S01]  /*0c10*/  VIADDMNMX R10, R28, -R7, RZ, !PT ;  /* 0x800000071c0a7246 */ /* 0x000fe200078001ff */
[----:B------:R-:W-:Y:S01]  /*0c20*/  BSSY.RECONVERGENT B0, `(.L_x_186) ;  /* 0x0000082000007945 */ /* 0x000fe20003800200 */
[----:B------:R-:W2:Y:S01]  /*0c30*/  LDCU UR21, c[0x0][0x3b0] ;  /* 0x00007600ff1577ac */ /* 0x000ea20008000800 */
[----:B------:R-:W3:Y:S03]  /*0c40*/  LDCU UR20, c[0x0][0x3a0] ;  /* 0x00007400ff1477ac */ /* 0x000ee60008000800 */
[----:B0-----:R-:W0:Y:S01]  /*0c50*/  F2I.S64 R12, R2 ;  /* 0x00000002000c7311 */ /* 0x001e220000201900 */
[----:B-1----:R-:W-:-:S06]  /*0c60*/  UIADD3 UR9, UPT, UPT, UR9, -0x1, URZ ;  /* 0xffffffff09097890 */ /* 0x002fcc000fffe0ff */
[----:B0-----:R-:W-:Y:S02]  /*0c70*/  VIADDMNMX R9, R7, R12, UR9, PT ;  /* 0x0000000907097e46 */ /* 0x001fe4000b80010c */
[----:B------:R-:W-:Y:S02]  /*0c80*/  VIMNMX R11, PT, PT, R12, UR9, PT ;  /* 0x000000090c0b7c48 */ /* 0x000fe4000bfe0100 */
[----:B------:R-:W-:Y:S01]  /*0c90*/  VIMNMX R12, PT, PT, RZ, R28, !PT ;  /* 0x0000001cff0c7248 */ /* 0x000fe20007fe0100 */
[----:B------:R-:W-:Y:S02]  /*0ca0*/  IMAD.IADD R9, R9, 0x1, -R10 ;  /* 0x0000000109097824 */ /* 0x000fe400078e0a0a */
[----:B------:R-:W-:Y:S02]  /*0cb0*/  IMAD.IADD R10, R10, 0x1, R29 ;  /* 0x000000010a0a7824 */ /* 0x000fe400078e021d */
[C---:B------:R-:W-:Y:S01]  /*0cc0*/  VIADD R13, R9.reuse, 0x1 ;  /* 0x00000001090d7836 */ /* 0x040fe20000000000 */
[----:B------:R-:W-:-:S13]  /*0cd0*/  ISETP.GE.AND P0, PT, R9, -0x1, PT ;  /* 0xffffffff0900780c */ /* 0x000fda0003f06270 */
[----:B--23--:R-:W-:Y:S05]  /*0ce0*/  @!P0 BRA `(.L_x_187) ;  /* 0x0000000400d48947 */ /* 0x00cfea0003800000 */
[----:B------:R-:W-:-:S07]  /*0cf0*/  HFMA2 R2, -RZ, RZ, 0, 0 ;  /* 0x00000000ff027431 */ /* 0x000fce00000001ff */
.L_x_192:
[----:B------:R-:W-:-:S05]  /*0d00*/  IMAD.IADD R43, R10, 0x1, R2 ;  /* 0x000000010a2b7824 */ /* 0x000fca00078e0202 */
[----:B------:R-:W-:-:S13]  /*0d10*/  ISETP.GE.AND P0, PT, R43, UR20, PT ;  /* 0x000000142b007c0c */ /* 0x000fda000bf06270 */
[----:B01----:R-:W-:Y:S05]  /*0d20*/  @P0 BRA `(.L_x_187) ;  /* 0x0000000400c40947 */ /* 0x003fea0003800000 */
[----:B------:R-:W0:Y:S02]  /*0d30*/  LDC.64 R30, c[0x0][0x390] ;  /* 0x0000e400ff1e7b82 */ /* 0x000e240000000a00 */
[----:B0-----:R-:W-:-:S06]  /*0d40*/  IMAD.WIDE R30, R43, 0x4, R30 ;  /* 0x000000042b1e7825 */ /* 0x001fcc00078e021e */
[----:B------:R-:W2:Y:S01]  /*0d50*/  LDG.E R30, desc[UR12][R30.64] ;  /* 0x0000000c1e1e7981 */ /* 0x000ea2000c1e1900 */
[----:B------:R-:W-:Y:S01]  /*0d60*/  BSSY.RECONVERGENT B1, `(.L_x_188) ;  /* 0x000006a000017945 */ /* 0x000fe20003800200 */
[----:B--2---:R-:W-:-:S13]  /*0d70*/  FSETP.NEU.AND P0, PT, R30, RZ, PT ;  /* 0x000000ff1e00720b */ /* 0x004fda0003f0d000 */
[----:B------:R-:W-:Y:S05]  /*0d80*/  @!P0 BRA `(.L_x_189) ;  /* 0x00000004009c8947 */ /* 0x000fea0003800000 */
[----:B------:R-:W0:Y:S01]  /*0d90*/  LDC.64 R32, c[0x0][0x380] ;  /* 0x0000e000ff207b82 */ /* 0x000e220000000a00 */
[----:B------:R-:W1:Y:S07]  /*0da0*/  LDS.64 R38, [R14] ;  /* 0x000000000e267984 */ /* 0x000e6e0000000a00 */
[----:B------:R-:W2:Y:S01]  /*0db0*/  LDC.64 R34, c[0x0][0x388] ;  /* 0x0000e200ff227b82 */ /* 0x000ea20000000a00 */
[----:B0-----:R-:W-:-:S05]  /*0dc0*/  IMAD.WIDE R32, R43, 0x4, R32 ;  /* 0x000000042b207825 */ /* 0x001fca00078e0220 */
[----:B------:R-:W3:Y:S01]  /*0dd0*/  LDG.E R29, desc[UR12][R32.64] ;  /* 0x0000000c201d7981 */ /* 0x000ee2000c1e1900 */
[----:B--2---:R-:W-:-:S05]  /*0de0*/  IMAD.WIDE R34, R43, 0x4, R34 ;  /* 0x000000042b227825 */ /* 0x004fca00078e0222 */
[----:B------:R-:W2:Y:S01]  /*0df0*/  LDG.E R28, desc[UR12][R34.64] ;  /* 0x0000000c221c7981 */ /* 0x000ea2000c1e1900 */
[----:B------:R-:W1:Y:S01]  /*0e00*/  F2F.F64.F32 R36, R30 ;  /* 0x0000001e00247310 */ /* 0x000e620000201800 */
[----:B------:R-:W-:-:S04]  /*0e10*/  ISETP.GT.AND P0, PT, R43, R11, PT ;  /* 0x0000000b2b00720c */ /* 0x000fc80003f04270 */
[----:B------:R-:W-:Y:S01]  /*0e20*/  ISETP.LT.OR P0, PT, R43, R12, P0 ;  /* 0x0000000c2b00720c */ /* 0x000fe20000701670 */
[----:B-1----:R-:W-:-:S07]  /*0e30*/  DADD R36, R36, R38 ;  /* 0x0000000024247229 */ /* 0x002fce0000000026 */
[----:B------:R-:W-:Y:S04]  /*0e40*/  STS.64 [R14], R36 ;  /* 0x000000240e007388 */ /* 0x000fe80000000a00 */
[----:B------:R-:W0:Y:S01]  /*0e50*/  LDS.64 R40, [R16] ;  /* 0x0000000010287984 */ /* 0x000e220000000a00 */
[----:B---3--:R-:W-:-:S04]  /*0e60*/  FMUL R4, R30, R29 ;  /* 0x0000001d1e047220 */ /* 0x008fc80000400000 */
[----:B------:R1:W0:Y:S01]  /*0e70*/  F2F.F64.F32 R38, R4 ;  /* 0x0000000400267310 */ /* 0x0002220000201800 */
[----:B------:R-:W-:Y:S01]  /*0e80*/  FMUL R31, R29, R4 ;  /* 0x000000041d1f7220 */ /* 0x000fe20000400000 */
[----:B--2---:R-:W-:-:S06]  /*0e90*/  FMUL R15, R30, R28 ;  /* 0x0000001c1e0f7220 */ /* 0x004fcc0000400000 */
[----:B------:R-:W2:Y:S01]  /*0ea0*/  F2F.F64.F32 R32, R15 ;  /* 0x0000000f00207310 */ /* 0x000ea20000201800 */
[----:B-1----:R-:W-:Y:S01]  /*0eb0*/  FMUL R4, R28, R4 ;  /* 0x000000041c047220 */ /* 0x002fe20000400000 */
[----:B0-----:R-:W-:-:S06]  /*0ec0*/  DADD R38, R38, R40 ;  /* 0x0000000026267229 */ /* 0x001fcc0000000028 */
[----:B------:R0:W1:Y:S01]  /*0ed0*/  F2F.F64.F32 R34, R31 ;  /* 0x0000001f00227310 */ /* 0x0000620000201800 */
[----:B------:R-:W-:Y:S04]  /*0ee0*/  STS.64 [R16], R38 ;  /* 0x0000002610007388 */ /* 0x000fe80000000a00 */
[----:B------:R-:W2:Y:S02]  /*0ef0*/  LDS.64 R40, [R22] ;  /* 0x0000000016287984 */ /* 0x000ea40000000a00 */
[----:B--2---:R-:W-:Y:S01]  /*0f00*/  DADD R32, R32, R40 ;  /* 0x0000000020207229 */ /* 0x004fe20000000028 */
[-C--:B------:R-:W-:Y:S01]  /*0f10*/  FMUL R40, R29, R31.reuse ;  /* 0x0000001f1d287220 */ /* 0x080fe20000400000 */
[----:B0-----:R-:W-:-:S05]  /*0f20*/  FMUL R31, R28, R31 ;  /* 0x0000001f1c1f7220 */ /* 0x001fca0000400000 */
[----:B------:R0:W-:Y:S04]  /*0f30*/  STS.64 [R22], R32 ;  /* 0x0000002016007388 */ /* 0x0001e80000000a00 */
[----:B------:R-:W1:Y:S01]  /*0f40*/  LDS.64 R36, [R25] ;  /* 0x0000000019247984 */ /* 0x000e620000000a00 */
[----:B0-----:R-:W-:Y:S01]  /*0f50*/  F2F.F64.F32 R32, R40 ;  /* 0x0000002800207310 */ /* 0x001fe20000201800 */
[----:B-1----:R-:W-:-:S07]  /*0f60*/  DADD R34, R34, R36 ;  /* 0x0000000022227229 */ /* 0x002fce0000000024 */
[----:B------:R0:W1:Y:S01]  /*0f70*/  F2F.F64.F32 R36, R4 ;  /* 0x0000000400247310 */ /* 0x0000620000201800 */
[----:B------:R2:W-:Y:S01]  /*0f80*/  STS.64 [R25], R34 ;  /* 0x0000002219007388 */ /* 0x0005e20000000a00 */
[----:B0-----:R-:W-:-:S03]  /*0f90*/  FMUL R4, R29, R40 ;  /* 0x000000281d047220 */ /* 0x001fc60000400000 */
[----:B------:R-:W1:Y:S03]  /*0fa0*/  LDS.64 R38, [R18] ;  /* 0x0000000012267984 */ /* 0x000e660000000a00 */
[----:B--2---:R-:W0:Y:S01]  /*0fb0*/  F2F.F64.F32 R34, R31 ;  /* 0x0000001f00227310 */ /* 0x004e220000201800 */
[----:B-1----:R-:W-:-:S07]  /*0fc0*/  DADD R36, R36, R38 ;  /* 0x0000000024247229 */ /* 0x002fce0000000026 */
[----:B------:R1:W-:Y:S04]  /*0fd0*/  STS.64 [R18], R36 ;  /* 0x0000002412007388 */ /* 0x0003e80000000a00 */
[----:B------:R-:W2:Y:S01]  /*0fe0*/  LDS.64 R38, [R19] ;  /* 0x0000000013267984 */ /* 0x000ea20000000a00 */
[----:B-1----:R-:W1:Y:S01]  /*0ff0*/  F2F.F64.F32 R36, R4 ;  /* 0x0000000400247310 */ /* 0x002e620000201800 */
[----:B--2---:R-:W-:-:S07]  /*1000*/  DADD R32, R32, R38 ;  /* 0x0000000020207229 */ /* 0x004fce0000000026 */
[----:B------:R-:W-:Y:S04]  /*1010*/  STS.64 [R19], R32 ;  /* 0x0000002013007388 */ /* 0x000fe80000000a00 */
[----:B------:R-:W0:Y:S02]  /*1020*/  LDS.64 R38, [R6] ;  /* 0x0000000006267984 */ /* 0x000e240000000a00 */
[----:B0-----:R-:W-:-:S07]  /*1030*/  DADD R34, R34, R38 ;  /* 0x0000000022227229 */ /* 0x001fce0000000026 */
[----:B------:R-:W-:Y:S04]  /*1040*/  STS.64 [R6], R34 ;  /* 0x0000002206007388 */ /* 0x000fe80000000a00 */
[----:B------:R-:W1:Y:S02]  /*1050*/  LDS.64 R38, [R24] ;  /* 0x0000000018267984 */ /* 0x000e640000000a00 */
[----:B-1----:R-:W-:-:S07]  /*1060*/  DADD R36, R36, R38 ;  /* 0x0000000024247229 */ /* 0x002fce0000000026 */
[----:B------:R-:W-:Y:S04]  /*1070*/  STS.64 [R24], R36 ;  /* 0x0000002418007388 */ /* 0x000fe80000000a00 */
[----:B------:R-:W0:Y:S02]  /*1080*/  LDS R15, [R27] ;  /* 0x000000001b0f7984 */ /* 0x000e240000000800 */
[----:B0-----:R-:W-:-:S05]  /*1090*/  VIADD R32, R15, 0x1 ;  /* 0x000000010f207836 */ /* 0x001fca0000000000 */
[----:B------:R0:W-:Y:S01]  /*10a0*/  STS [R27], R32 ;  /* 0x000000201b007388 */ /* 0x0001e20000000800 */
[----:B------:R-:W-:Y:S05]  /*10b0*/  @P0 BRA `(.L_x_189) ;  /* 0x0000000000d00947 */ /* 0x000fea0003800000 */
[----:B------:R-:W1:Y:S01]  /*10c0*/  MUFU.RCP R15, UR11 ;  /* 0x0000000b000f7d08 */ /* 0x000e620008001000 */
[----:B------:R-:W-:Y:S01]  /*10d0*/  FADD R4, -R0, R29 ;  /* 0x0000001d00047221 */ /* 0x000fe20000000100 */
[----:B0-----:R-:W-:Y:S01]  /*10e0*/  IMAD.U32 R32, RZ, RZ, UR11 ;  /* 0x0000000bff207e24 */ /* 0x001fe2000f8e00ff */
[----:B------:R-:W-:Y:S05]  /*10f0*/  BSSY.RECONVERGENT B2, `(.L_x_190) ;  /* 0x000000c000027945 */ /* 0x000fea0003800200 */
[----:B------:R-:W0:Y:S01]  /*1100*/  FCHK P0, R4, UR11 ;  /* 0x0000000b04007d02 */ /* 0x000e220008000000 */
[----:B-1----:R-:W-:-:S04]  /*1110*/  FFMA R32, R15, -R32, 1 ;  /* 0x3f8000000f207423 */ /* 0x002fc80000000820 */
[----:B------:R-:W-:-:S04]  /*1120*/  FFMA R15, R15, R32, R15 ;  /* 0x000000200f0f7223 */ /* 0x000fc8000000000f */
[----:B------:R-:W-:-:S04]  /*1130*/  FFMA R31, R4, R15, RZ ;  /* 0x0000000f041f7223 */ /* 0x000fc800000000ff */
[----:B------:R-:W-:-:S04]  /*1140*/  FFMA R32, R31, -UR11, R4 ;  /* 0x8000000b1f207c23 */ /* 0x000fc80008000004 */
[----:B------:R-:W-:Y:S01]  /*1150*/  FFMA R15, R15, R32, R31 ;  /* 0x000000200f0f7223 */ /* 0x000fe2000000001f */
[----:B0-----:R-:W-:Y:S06]  /*1160*/  @!P0 BRA `(.L_x_191) ;  /* 0x0000000000108947 */ /* 0x001fec0003800000 */
[----:B------:R-:W-:Y:S01]  /*1170*/  IMAD.U32 R15, RZ, RZ, UR11 ;  /* 0x0000000bff0f7e24 */ /* 0x000fe2000f8e00ff */
[----:B------:R-:W-:-:S07]  /*1180*/  MOV R40, 0x11a0 ;  /* 0x000011a000287802 */ /* 0x000fce0000000f00 */
[----:B------:R-:W-:Y:S05]  /*1190*/  CALL.REL.NOINC `($__internal_11_$__cuda_sm3x_div_rn_noftz_f32_slowpath) ;  /* 0x00000048000c7944 */ /* 0x000fea0003c00000 */
[----:B------:R-:W-:-:S07]  /*11a0*/  IMAD.MOV.U32 R15, RZ, RZ, R4 ;  /* 0x000000ffff0f7224 */ /* 0x000fce00078e0004 */
.L_x_191:
[----:B------:R-:W-:Y:S05]  /*11b0*/  BSYNC.RECONVERGENT B2 ;  /* 0x0000000000027941 */ /* 0x000fea0003800200 */
.L_x_190:
[----:B------:R-:W-:-:S05]  /*11c0*/  I2FP.F32.S32 R4, UR21 ;  /* 0x0000001500047c45 */ /* 0x000fca0008201400 */
[----:B------:R-:W-:-:S04]  /*11d0*/  FMUL R4, R4, R15 ;  /* 0x0000000f04047220 */ /* 0x000fc80000400000 */
[----:B------:R-:W0:Y:S02]  /*11e0*/  F2I.S64 R32, R4 ;  /* 0x0000000400207311 */ /* 0x000e240000201900 */
[----:B0-----:R-:W-:-:S04]  /*11f0*/  ISETP.GE.AND P0, PT, R32, UR21, PT ;  /* 0x0000001520007c0c */ /* 0x001fc8000bf06270 */
[----:B------:R-:W-:-:S13]  /*1200*/  ISETP.LT.OR P0, PT, R32, RZ, P0 ;  /* 0x000000ff2000720c */ /* 0x000fda0000701670 */
[----:B------:R-:W-:Y:S05]  /*1210*/  @P0 BRA `(.L_x_189) ;  /* 0x0000000000780947 */ /* 0x000fea0003800000 */
[----:B------:R-:W0:Y:S01]  /*1220*/  S2UR UR10, SR_CgaCtaId ;  /* 0x00000000000a79c3 */ /* 0x000e220000008800 */
[----:B------:R-:W-:Y:S02]  /*1230*/  UMOV UR9, 0x400 ;  /* 0x0000040000097882 */ /* 0x000fe40000000000 */
[----:B0-----:R-:W-:-:S06]  /*1240*/  ULEA UR9, UR10, UR9, 0x18 ;  /* 0x000000090a097291 */ /* 0x001fcc000f8ec0ff */
[----:B------:R-:W-:Y:S02]  /*1250*/  LEA R4, R32, UR9, 0x2 ;  /* 0x0000000920047c11 */ /* 0x000fe4000f8e10ff */
[----:B------:R-:W-:Y:S04]  /*1260*/  LDS.64 R32, [R26] ;  /* 0x000000001a207984 */ /* 0x000fe80000000a00 */
[----:B------:R-:W0:Y:S02]  /*1270*/  LDS R15, [R4] ;  /* 0x00000000040f7984 */ /* 0x000e240000000800 */
[----:B0-----:R-:W-:-:S04]  /*1280*/  FMUL R38, R30, R15 ;  /* 0x0000000f1e267220 */ /* 0x001fc80000400000 */
[----:B------:R0:W1:Y:S01]  /*1290*/  F2F.F64.F32 R30, R38 ;  /* 0x00000026001e7310 */ /* 0x0000620000201800 */
[-C--:B------:R-:W-:Y:S01]  /*12a0*/  FMUL R15, R15, R38.reuse ;  /* 0x000000260f0f7220 */ /* 0x080fe20000400000 */
[-C--:B------:R-:W-:Y:S01]  /*12b0*/  FMUL R4, R29, R38.reuse ;  /* 0x000000261d047220 */ /* 0x080fe20000400000 */
[----:B0-----:R-:W-:Y:S01]  /*12c0*/  FMUL R38, R28, R38 ;  /* 0x000000261c267220 */ /* 0x001fe20000400000 */
[----:B-1----:R-:W-:-:S04]  /*12d0*/  DADD R30, R30, R32 ;  /* 0x000000001e1e7229 */ /* 0x002fc80000000020 */
[----:B------:R0:W1:Y:S03]  /*12e0*/  F2F.F64.F32 R32, R15 ;  /* 0x0000000f00207310 */ /* 0x0000660000201800 */
[----:B------:R2:W-:Y:S01]  /*12f0*/  STS.64 [R26], R30 ;  /* 0x0000001e1a007388 */ /* 0x0005e20000000a00 */
[----:B0-----:R-:W-:-:S03]  /*1300*/  FMUL R15, R29, R4 ;  /* 0x000000041d0f7220 */ /* 0x001fc60000400000 */
[----:B------:R-:W1:Y:S01]  /*1310*/  LDS.64 R34, [R20] ;  /* 0x0000000014227984 */ /* 0x000e620000000a00 */
[----:B------:R-:W-:Y:S08]  /*1320*/  F2F.F64.F32 R28, R15 ;  /* 0x0000000f001c7310 */ /* 0x000ff00000201800 */
[----:B--2---:R-:W-:Y:S01]  /*1330*/  F2F.F64.F32 R30, R38 ;  /* 0x00000026001e7310 */ /* 0x004fe20000201800 */
[----:B-1----:R-:W-:-:S07]  /*1340*/  DADD R32, R32, R34 ;  /* 0x0000000020207229 */ /* 0x002fce0000000022 */
[----:B------:R-:W0:Y:S01]  /*1350*/  F2F.F64.F32 R34, R4 ;  /* 0x0000000400227310 */ /* 0x000e220000201800 */
[----:B------:R-:W-:Y:S04]  /*1360*/  STS.64 [R20], R32 ;  /* 0x0000002014007388 */ /* 0x000fe80000000a00 */
[----:B------:R-:W0:Y:S02]  /*1370*/  LDS.64 R36, [R3] ;  /* 0x0000000003247984 */ /* 0x000e240000000a00 */
[----:B0-----:R-:W-:-:S07]  /*1380*/  DADD R34, R34, R36 ;  /* 0x0000000022227229 */ /* 0x001fce0000000024 */
[----:B------:R-:W-:Y:S04]  /*1390*/  STS.64 [R3], R34 ;  /* 0x0000002203007388 */ /* 0x000fe80000000a00 */
[----:B------:R-:W0:Y:S02]  /*13a0*/  LDS.64 R36, [R23] ;  /* 0x0000000017247984 */ /* 0x000e240000000a00 */
[----:B0-----:R-:W-:-:S07]  /*13b0*/  DADD R30, R30, R36 ;  /* 0x000000001e1e7229 */ /* 0x001fce0000000024 */
[----:B------:R-:W-:Y:S04]  /*13c0*/  STS.64 [R23], R30 ;  /* 0x0000001e17007388 */ /* 0x000fe80000000a00 */
[----:B------:R-:W0:Y:S02]  /*13d0*/  LDS.64 R32, [R21] ;  /* 0x0000000015207984 */ /* 0x000e240000000a00 */
[----:B0-----:R-:W-:-:S07]  /*13e0*/  DADD R28, R28, R32 ;  /* 0x000000001c1c7229 */ /* 0x001fce0000000020 */
[----:B------:R1:W-:Y:S04]  /*13f0*/  STS.64 [R21], R28 ;  /* 0x0000001c15007388 */ /* 0x0003e80000000a00 */
.L_x_189:
[----:B------:R-:W-:Y:S05]  /*1400*/  BSYNC.RECONVERGENT B1 ;  /* 0x0000000000017941 */ /* 0x000fea0003800200 */
.L_x_188:
[----:B------:R-:W-:-:S04]  /*1410*/  IADD3 R2, PT, PT, R17, R2, RZ ;  /* 0x0000000211027210 */ /* 0x000fc80007ffe0ff */
[----:B------:R-:W-:-:S13]  /*1420*/  ISETP.GT.AND P0, PT, R2, R13, PT ;  /* 0x0000000d0200720c */ /* 0x000fda0003f04270 */
[----:B------:R-:W-:Y:S05]  /*1430*/  @!P0 BRA `(.L_x_192) ;  /* 0xfffffff800308947 */ /* 0x000fea000383ffff */
.L_x_187:
[----:B------:R-:W-:Y:S05]  /*1440*/  BSYNC.RECONVERGENT B0 ;  /* 0x0000000000007941 */ /* 0x000fea0003800200 */
.L_x_186:
[----:B------:R-:W-:Y:S06]  /*1450*/  BAR.SYNC.DEFER_BLOCKING 0x0 ;  /* 0x0000000000007b1d */ /* 0x000fec0000010000 */
[----:B------:R-:W-:Y:S04]  /*1460*/  LDS R2, [R27+0x40] ;  /* 0x000040001b027984 */ /* 0x000fe80000000800 */
[----:B------:R-:W2:Y:S02]  /*1470*/  LDS R15, [R27] ;  /* 0x000000001b0f7984 */ /* 0x000ea40000000800 */
[----:B--2---:R-:W-:-:S05]  /*1480*/  IMAD.IADD R2, R2, 0x1, R15 ;  /* 0x0000000102027824 */ /* 0x004fca00078e020f */
[----:B------:R-:W-:Y:S04]  /*1490*/  STS [R27], R2 ;  /* 0x000000021b007388 */ /* 0x000fe80000000800 */
        /* <DEDUP_REMOVED lines=14> */
[----:B--2---:R-:W-:Y:S01]  /*1580*/  IMAD.IADD R4, R14, 0x1, R15 ;  /* 0x000000010e047824 */ /* 0x004fe200078e020f */
[----:B------:R-:W-:-:S04]  /*1590*/  MOV R15, 0x7fc00000 ;  /* 0x7fc00000000f7802 */ /* 0x000fc80000000f00 */
[----:B------:R-:W-:Y:S01]  /*15a0*/  STS [R27], R4 ;  /* 0x000000041b007388 */ /* 0x000fe20000000800 */
[----:B------:R-:W-:Y:S06]  /*15b0*/  BAR.SYNC.DEFER_BLOCKING 0x0 ;  /* 0x0000000000007b1d */ /* 0x000fec0000010000 */
[----:B------:R-:W2:Y:S02]  /*15c0*/  LDS R14, [UR8] ;  /* 0x00000008ff0e7984 */ /* 0x000ea40008000800 */
[----:B--2---:R-:W-:-:S13]  /*15d0*/  ISETP.GE.AND P0, PT, R14, 0xa, PT ;  /* 0x0000000a0e00780c */ /* 0x004fda0003f06270 */
[----:B------:R-:W-:Y:S05]  /*15e0*/  @!P0 BRA `(.L_x_193) ;  /* 0x0000003c00608947 */ /* 0x000fea0003800000 */
[----:B------:R-:W2:Y:S01]  /*15f0*/  S2R R110, SR_TID.X ;  /* 0x00000000006e7919 */ /* 0x000ea20000002100 */
[----:B------:R-:W3:Y:S02]  /*1600*/  LDCU UR19, c[0x0][0x360] ;  /* 0x00006c00ff1377ac */ /* 0x000ee40008000800 */
[----:B---3--:R-:W-:Y:S02]  /*1610*/  ULEA UR9, UR19, UR14, 0x3 ;  /* 0x0000000e13097291 */ /* 0x008fe4000f8e18ff */
[----:B------:R-:W-:Y:S02]  /*1620*/  ULEA UR20, UR19, UR16, 0x3 ;  /* 0x0000001013147291 */ /* 0x000fe4000f8e18ff */
[----:B------:R-:W-:Y:S02]  /*1630*/  ULEA UR10, UR19, UR9, 0x3 ;  /* 0x00000009130a7291 */ /* 0x000fe4000f8e18ff */
[----:B------:R-:W-:Y:S02]  /*1640*/  ULEA UR21, UR19, UR20, 0x3 ;  /* 0x0000001413157291 */ /* 0x000fe4000f8e18ff */
[----:B------:R-:W-:Y:S01]  /*1650*/  ULEA UR22, UR19, UR17, 0x3 ;  /* 0x0000001113167291 */ /* 0x000fe2000f8e18ff */
[----:B--2---:R-:W-:-:S02]  /*1660*/  LEA R17, R110, UR4, 0x3 ;  /* 0x000000046e117c11 */ /* 0x004fc4000f8e18ff */
[C---:B-1----:R-:W-:Y:S02]  /*1670*/  LEA R29, R110.reuse, UR9, 0x3 ;  /* 0x000000096e1d7c11 */ /* 0x042fe4000f8e18ff */
[----:B------:R-:W-:Y:S01]  /*1680*/  LEA R31, R110, UR7, 0x3 ;  /* 0x000000076e1f7c11 */ /* 0x000fe2000f8e18ff */
[----:B------:R-:W-:Y:S04]  /*1690*/  LDS.64 R18, [R17+0x80] ;  /* 0x0000800011127984 */ /* 0x000fe80000000a00 */
[----:B------:R-:W1:Y:S02]  /*16a0*/  LDS.64 R20, [R17] ;  /* 0x0000000011147984 */ /* 0x000e640000000a00 */
[----:B-1----:R-:W-:-:S07]  /*16b0*/  DADD R18, R18, R20 ;  /* 0x0000000012127229 */ /* 0x002fce0000000014 */
[----:B------:R-:W-:Y:S04]  /*16c0*/  STS.64 [R17], R18 ;  /* 0x0000001211007388 */ /* 0x000fe80000000a00 */
        /* <DEDUP_REMOVED lines=9> */
[----:B0-----:R-:W0:Y:S02]  /*1760*/  LDS.64 R26, [R17] ;  /* 0x00000000111a7984 */ /* 0x001e240000000a00 */
[----:B0-----:R-:W-:-:S07]  /*1770*/  DADD R24, R24, R26 ;  /* 0x0000000018187229 */ /* 0x001fce000000001a */
[----:B------:R-:W-:Y:S04]  /*1780*/  STS.64 [R17], R24 ;  /* 0x0000001811007388 */ /* 0x000fe80000000a00 */
[----:B------:R-:W-:Y:S04]  /*1790*/  LDS.64 R18, [R17+0x8] ;  /* 0x0000080011127984 */ /* 0x000fe80000000a00 */
[----:B------:R-:W0:Y:S02]  /*17a0*/  LDS.64 R26, [R17] ;  /* 0x00000000111a7984 */ /* 0x000e240000000a00 */
        /* <DEDUP_REMOVED lines=32> */
[----:B0-----:R-:W-:Y:S01]  /*19b0*/  DADD R24, R24, R26 ;  /* 0x0000000018187229 */ /* 0x001fe2000000001a */
[----:B------:R-:W-:-:S06]  /*19c0*/  LEA R27, R110, UR10, 0x3 ;  /* 0x0000000a6e1b7c11 */ /* 0x000fcc000f8e18ff */
        /* <DEDUP_REMOVED lines=8> */
[----:B------:R0:W-:Y:S04]  /*1a50*/  STS.64 [R29], R20 ;  /* 0x000000141d007388 */ /* 0x0001e80000000a00 */
[----:B------:R-:W-:Y:S04]  /*1a60*/  LDS.64 R18, [R27+0x80] ;  /* 0x000080001b127984 */ /* 0x000fe80000000a00 */
[----:B------:R-:W1:Y:S01]  /*1a70*/  LDS.64 R22, [R27] ;  /* 0x000000001b167984 */ /* 0x000e620000000a00 */
[----:B0-----:R-:W-:Y:S01]  /*1a80*/  LEA R29, R110, UR5, 0x3 ;  /* 0x000000056e1d7c11 */ /* 0x001fe2000f8e18ff */
[----:B-1----:R-:W-:-:S07]  /*1a90*/  DADD R18, R18, R22 ;  /* 0x0000000012127229 */ /* 0x002fce0000000016 */
        /* <DEDUP_REMOVED lines=201> */
[----:B------:R-:W-:Y:S01]  /*2730*/  STS.64 [R31], R2 ;  /* 0x000000021f007388 */ /* 0x000fe20000000a00 */
[----:B------:R-:W-:Y:S06]  /*2740*/  BAR.SYNC.DEFER_BLOCKING 0x0 ;  /* 0x0000000000007b1d */ /* 0x000fec0000010000 */
[----:B------:R-:W0:Y:S04]  /*2750*/  LDS.64 R28, [UR15] ;  /* 0x0000000fff1c7984 */ /* 0x000e280008000a00 */
[----:B------:R-:W1:Y:S04]  /*2760*/  LDS.64 R16, [UR21] ;  /* 0x00000015ff107984 */ /* 0x000e680008000a00 */
[----:B------:R-:W2:Y:S04]  /*2770*/  LDS.64 R24, [UR10] ;  /* 0x0000000aff187984 */ /* 0x000ea80008000a00 */
[----:B------:R-:W3:Y:S04]  /*2780*/  LDS.64 R32, [UR20] ;  /* 0x00000014ff207984 */ /* 0x000ee80008000a00 */
[----:B------:R-:W4:Y:S04]  /*2790*/  LDS.64 R26, [UR5] ;  /* 0x00000005ff1a7984 */ /* 0x000f280008000a00 */
[----:B------:R-:W5:Y:S04]  /*27a0*/  LDS.64 R18, [UR17] ;  /* 0x00000011ff127984 */ /* 0x000f680008000a00 */
[----:B------:R-:W5:Y:S04]  /*27b0*/  LDS.64 R34, [UR16] ;  /* 0x00000010ff227984 */ /* 0x000f680008000a00 */
[----:B------:R-:W5:Y:S04]  /*27c0*/  LDS.64 R20, [UR14] ;  /* 0x0000000eff147984 */ /* 0x000f680008000a00 */
[----:B------:R-:W5:Y:S04]  /*27d0*/  LDS.64 R22, [UR7] ;  /* 0x00000007ff167984 */ /* 0x000f680008000a00 */
[----:B------:R-:W5:Y:S01]  /*27e0*/  LDS.64 R40, [UR9] ;  /* 0x00000009ff287984 */ /* 0x000f620008000a00 */
[----:B0-----:R-:W-:-:S02]  /*27f0*/  R2UR UR28, R28 ;  /* 0x000000001c1c72ca */ /* 0x001fc400000e0000 */
[----:B------:R-:W-:Y:S01]  /*2800*/  R2UR UR29, R29 ;  /* 0x000000001d1d72ca */ /* 0x000fe200000e0000 */
[C---:B-1----:R-:W-:Y:S02]  /*2810*/  DMUL R2, R16.reuse, R16 ;  /* 0x0000001010027228 */ /* 0x042fe40000000000 */
[----:B------:R-:W-:Y:S01]  /*2820*/  DADD R30, R16, R16 ;  /* 0x00000000101e7229 */ /* 0x000fe20000000010 */
[----:B--2---:R-:W-:Y:S02]  /*2830*/  R2UR UR24, R24 ;  /* 0x00000000181872ca */ /* 0x004fe400000e0000 */
[----:B------:R-:W-:Y:S02]  /*2840*/  R2UR UR25, R25 ;  /* 0x00000000191972ca */ /* 0x000fe400000e0000 */
[----:B---3--:R-:W-:Y:S01]  /*2850*/  R2UR UR32, R32 ;  /* 0x00000000202072ca */ /* 0x008fe200000e0000 */
[----:B------:R-:W0:Y:S01]  /*2860*/  LDS.64 R24, [UR4] ;  /* 0x00000004ff187984 */ /* 0x000e220008000a00 */
[----:B------:R-:W-:-:S03]  /*2870*/  R2UR UR33, R33 ;  /* 0x00000000212172ca */ /* 0x000fc600000e0000 */
[----:B------:R-:W-:Y:S01]  /*2880*/  DMUL R28, R2, UR28 ;  /* 0x0000001c021c7c28 */ /* 0x000fe20008000000 */
[----:B----4-:R-:W-:Y:S02]  /*2890*/  R2UR UR26, R26 ;  /* 0x000000001a1a72ca */ /* 0x010fe400000e0000 */
[----:B------:R-:W-:Y:S01]  /*28a0*/  R2UR UR27, R27 ;  /* 0x000000001b1b72ca */ /* 0x000fe200000e0000 */
[----:B-----5:R-:W-:Y:S02]  /*28b0*/  DMUL R32, R18, R30 ;  /* 0x0000001e12207228 */ /* 0x020fe40000000000 */
[----:B------:R-:W-:Y:S02]  /*28c0*/  DMUL R102, R16, R18 ;  /* 0x0000001210667228 */ /* 0x000fe40000000000 */
[----:B------:R-:W-:Y:S01]  /*28d0*/  DMUL R26, R28, UR28 ;  /* 0x0000001c1c1a7c28 */ /* 0x000fe20008000000 */
[----:B------:R-:W-:Y:S01]  /*28e0*/  R2UR UR30, R34 ;  /* 0x00000000221e72ca */ /* 0x000fe200000e0000 */
[----:B------:R-:W-:Y:S01]  /*28f0*/  DMUL R2, R2, UR24 ;  /* 0x0000001802027c28 */ /* 0x000fe20008000000 */
[----:B------:R-:W-:Y:S01]  /*2900*/  R2UR UR31, R35 ;  /* 0x00000000231f72ca */ /* 0x000fe200000e0000 */
[----:B------:R-:W-:-:S02]  /*2910*/  DMUL R34, R20, R32 ;  /* 0x0000002014227228 */ /* 0x000fc40000000000 */
[----:B------:R-:W-:Y:S02]  /*2920*/  DMUL R32, R32, UR24 ;  /* 0x0000001820207c28 */ /* 0x000fe40008000000 */
[----:B------:R-:W-:Y:S02]  /*2930*/  DMUL R28, R28, UR26 ;  /* 0x0000001a1c1c7c28 */ /* 0x000fe40008000000 */
[----:B------:R-:W-:Y:S01]  /*2940*/  DFMA R36, R2, UR32, -R26 ;  /* 0x0000002002247c2b */ /* 0x000fe2000800081a */
[----:B------:R-:W1:Y:S01]  /*2950*/  LDS.64 R26, [UR22] ;  /* 0x00000016ff1a7984 */ /* 0x000e620008000a00 */
[----:B------:R-:W-:Y:S01]  /*2960*/  DMUL R38, R22, R30 ;  /* 0x0000001e16267228 */ /* 0x000fe20000000000 */
[----:B------:R-:W-:Y:S01]  /*2970*/  R2UR UR20, R40 ;  /* 0x00000000281472ca */ /* 0x000fe200000e0000 */
[----:B------:R-:W-:Y:S01]  /*2980*/  DMUL R30, R16, R22 ;  /* 0x00000016101e7228 */ /* 0x000fe20000000000 */
[----:B------:R-:W-:Y:S01]  /*2990*/  R2UR UR21, R41 ;  /* 0x00000000291572ca */ /* 0x000fe200000e0000 */
[----:B------:R-:W-:Y:S01]  /*29a0*/  DFMA R28, R2, UR30, -R28 ;  /* 0x0000001e021c7c2b */ /* 0x000fe2000800081c */
[----:B------:R-:W2:Y:S01]  /*29b0*/  LDS.64 R40, [UR6] ;  /* 0x00000006ff287984 */ /* 0x000ea20008000a00 */
[----:B------:R-:W-:-:S02]  /*29c0*/  DFMA R36, R34, -UR32, R36 ;  /* 0x8000002022247c2b */ /* 0x000fc40008000024 */
[----:B------:R-:W-:Y:S02]  /*29d0*/  DMUL R2, R20, R38 ;  /* 0x0000002614027228 */ /* 0x000fe40000000000 */
[----:B------:R-:W-:Y:S02]  /*29e0*/  DADD R48, R18, R18 ;  /* 0x0000000012307229 */ /* 0x000fe40000000012 */
[----:B------:R-:W-:Y:S02]  /*29f0*/  DFMA R34, R34, -UR30, R28 ;  /* 0x8000001e22227c2b */ /* 0x000fe4000800001c */
[----:B------:R-:W-:Y:S02]  /*2a00*/  DFMA R32, R32, UR28, R36 ;  /* 0x0000001c20207c2b */ /* 0x000fe40008000024 */
[----:B------:R-:W-:Y:S02]  /*2a10*/  DMUL R28, R102, UR24 ;  /* 0x00000018661c7c28 */ /* 0x000fe40008000000 */
[----:B------:R-:W-:-:S02]  /*2a20*/  DMUL R36, R38, UR24 ;  /* 0x0000001826247c28 */ /* 0x000fc40008000000 */
[----:B------:R-:W-:Y:S02]  /*2a30*/  DMUL R38, R20, R30 ;  /* 0x0000001e14267228 */ /* 0x000fe40000000000 */
[----:B------:R-:W-:Y:S02]  /*2a40*/  DFMA R42, R2, UR28, R32 ;  /* 0x0000001c022a7c2b */ /* 0x000fe40008000020 */
[----:B------:R-:W-:Y:S02]  /*2a50*/  DMUL R32, R102, UR28 ;  /* 0x0000001c66207c28 */ /* 0x000fe40008000000 */
[----:B------:R-:W-:Y:S02]  /*2a60*/  DFMA R2, R28, UR26, R34 ;  /* 0x0000001a1c027c2b */ /* 0x000fe40008000022 */
[----:B------:R-:W-:Y:S02]  /*2a70*/  DMUL R34, R18, R18 ;  /* 0x0000001212227228 */ /* 0x000fe40000000000 */
[----:B------:R-:W-:-:S02]  /*2a80*/  DFMA R50, R36, -UR24, R42 ;  /* 0x8000001824327c2b */ /* 0x000fc4000800002a */
[----:B------:R-:W-:Y:S02]  /*2a90*/  DMUL R46, R30, UR24 ;  /* 0x000000181e2e7c28 */ /* 0x000fe40008000000 */
[----:B------:R-:W-:Y:S02]  /*2aa0*/  DFMA R2, R32, UR20, R2 ;  /* 0x0000001420027c2b */ /* 0x000fe40008000002 */
[----:B0-----:R-:W-:Y:S02]  /*2ab0*/  DMUL R58, R24, R34 ;  /* 0x00000022183a7228 */ /* 0x001fe40000000000 */
[----:B------:R-:W-:Y:S02]  /*2ac0*/  DMUL R44, R34, UR24 ;  /* 0x00000018222c7c28 */ /* 0x000fe40008000000 */
[----:B-1----:R-:W-:Y:S02]  /*2ad0*/  DMUL R42, R16, R26 ;  /* 0x0000001a102a7228 */ /* 0x002fe40000000000 */
[----:B------:R-:W-:-:S02]  /*2ae0*/  DFMA R2, R38, UR26, R2 ;  /* 0x0000001a26027c2b */ /* 0x000fc40008000002 */
[----:B------:R-:W-:Y:S02]  /*2af0*/  DMUL R48, R22, R48 ;  /* 0x0000003016307228 */ /* 0x000fe40000000000 */
[----:B------:R-:W-:Y:S02]  /*2b00*/  DFMA R52, R58, UR32, R50 ;  /* 0x000000203a347c2b */ /* 0x000fe40008000032 */
[----:B------:R-:W-:Y:S02]  /*2b10*/  DMUL R50, R20, R42 ;  /* 0x0000002a14327228 */ /* 0x000fe40000000000 */
[----:B------:R-:W-:Y:S02]  /*2b20*/  DFMA R2, R46, -UR20, R2 ;  /* 0x800000142e027c2b */ /* 0x000fe40008000002 */
[----:B------:R-:W-:Y:S02]  /*2b30*/  DMUL R56, R24, R48 ;  /* 0x0000003018387228 */ /* 0x000fe40000000000 */
[----:B------:R-:W-:-:S02]  /*2b40*/  DFMA R54, R44, -UR24, R52 ;  /* 0x800000182c367c2b */ /* 0x000fc40008000034 */
[----:B------:R-:W-:Y:S02]  /*2b50*/  DMUL R52, R42, UR24 ;  /* 0x000000182a347c28 */ /* 0x000fe40008000000 */
[----:B------:R-:W-:Y:S02]  /*2b60*/  DFMA R2, R50, UR28, R2 ;  /* 0x0000001c32027c2b */ /* 0x000fe40008000002 */
[----:B------:R-:W-:Y:S02]  /*2b70*/  DMUL R60, R20, R48 ;  /* 0x00000030143c7228 */ /* 0x000fe40000000000 */
[----:B------:R-:W-:Y:S02]  /*2b80*/  DFMA R56, R56, -UR28, R54 ;  /* 0x8000001c38387c2b */ /* 0x000fe40008000036 */
[----:B------:R-:W-:Y:S02]  /*2b90*/  DMUL R54, R22, R22 ;  /* 0x0000001616367228 */ /* 0x000fe40000000000 */
[----:B------:R-:W-:-:S02]  /*2ba0*/  DFMA R2, R52, -UR24, R2 ;  /* 0x8000001834027c2b */ /* 0x000fc40008000002 */
[----:B--2---:R-:W-:Y:S02]  /*2bb0*/  DADD R80, R40, R40 ;  /* 0x0000000028507229 */ /* 0x004fe40000000028 */
[----:B------:R-:W-:Y:S02]  /*2bc0*/  DFMA R64, R60, UR24, R56 ;  /* 0x000000183c407c2b */ /* 0x000fe40008000038 */
[----:B------:R-:W-:Y:S02]  /*2bd0*/  DMUL R56, R24, R54 ;  /* 0x0000003618387228 */ /* 0x000fe40000000000 */
[----:B------:R-:W-:Y:S02]  /*2be0*/  DFMA R68, R58, UR30, R2 ;  /* 0x0000001e3a447c2b */ /* 0x000fe40008000002 */
[----:B------:R-:W-:Y:S02]  /*2bf0*/  DMUL R58, R18, R22 ;  /* 0x00000016123a7228 */ /* 0x000fe40000000000 */
[----:B------:R-:W-:-:S02]  /*2c00*/  DMUL R60, R24, R40 ;  /* 0x00000028183c7228 */ /* 0x000fc40000000000 */
[----:B------:R-:W-:Y:S02]  /*2c10*/  DMUL R62, R20, R54 ;  /* 0x00000036143e7228 */ /* 0x000fe40000000000 */
[----:B------:R-:W-:Y:S02]  /*2c20*/  DFMA R70, R56, UR24, R64 ;  /* 0x0000001838467c2b */ /* 0x000fe40008000040 */
[----:B------:R-:W-:Y:S02]  /*2c30*/  DMUL R66, R24, R58 ;  /* 0x0000003a18427228 */ /* 0x000fe40000000000 */
[----:B------:R-:W-:Y:S02]  /*2c40*/  DFMA R74, R44, -UR20, R68 ;  /* 0x800000142c4a7c2b */ /* 0x000fe40008000044 */
[----:B------:R-:W-:Y:S02]  /*2c50*/  DMUL R2, R60, UR24 ;  /* 0x000000183c027c28 */ /* 0x000fe40008000000 */
[----:B------:R-:W-:-:S02]  /*2c60*/  DFMA R78, -R20, R62, R70 ;  /* 0x0000003e144e722b */ /* 0x000fc40000000146 */
[----:B------:R-:W-:Y:S02]  /*2c70*/  DMUL R64, R18, R26 ;  /* 0x0000001a12407228 */ /* 0x000fe40000000000 */
[----:B------:R-:W-:Y:S02]  /*2c80*/  DMUL R70, R20, R58 ;  /* 0x0000003a14467228 */ /* 0x000fe40000000000 */
[----:B------:R-:W-:Y:S02]  /*2c90*/  DFMA R76, R66, -UR26, R74 ;  /* 0x8000001a424c7c2b */ /* 0x000fe4000800004a */
[----:B------:R-:W-:Y:S02]  /*2ca0*/  DMUL R68, R20, R40 ;  /* 0x0000002814447228 */ /* 0x000fe40000000000 */
[----:B------:R-:W-:Y:S02]  /*2cb0*/  DMUL R72, R60, UR28 ;  /* 0x0000001c3c487c28 */ /* 0x000fe40008000000 */
[----:B------:R-:W-:-:S02]  /*2cc0*/  DFMA R78, R2, -UR32, R78 ;  /* 0x80000020024e7c2b */ /* 0x000fc4000800004e */
[----:B------:R-:W-:Y:S02]  /*2cd0*/  DMUL R84, R20, R80 ;  /* 0x0000005014547228 */ /* 0x000fe40000000000 */
[----:B------:R-:W-:Y:S02]  /*2ce0*/  DMUL R74, R24, R64 ;  /* 0x00000040184a7228 */ /* 0x000fe40000000000 */
[----:B------:R-:W-:Y:S02]  /*2cf0*/  DFMA R80, R70, UR20, R76 ;  /* 0x0000001446507c2b */ /* 0x000fe4000800004c */
[----:B------:R-:W-:Y:S02]  /*2d00*/  DMUL R92, R20, R68 ;  /* 0x00000044145c7228 */ /* 0x000fe40000000000 */
[----:B------:R-:W-:Y:S02]  /*2d10*/  DFMA R82, R72, UR28, R78 ;  /* 0x0000001c48527c2b */ /* 0x000fe4000800004e */
[----:B------:R-:W-:-:S02]  /*2d20*/  DMUL R90, R84, UR24 ;  /* 0x00000018545a7c28 */ /* 0x000fc40008000000 */
[----:B------:R-:W-:Y:S02]  /*2d30*/  DMUL R76, R26, R22 ;  /* 0x000000161a4c7228 */ /* 0x000fe40000000000 */
[----:B------:R-:W-:Y:S02]  /*2d40*/  DMUL R78, R20, R64 ;  /* 0x00000040144e7228 */ /* 0x000fe40000000000 */
[----:B------:R-:W-:Y:S02]  /*2d50*/  DFMA R84, R74, -UR28, R80 ;  /* 0x8000001c4a547c2b */ /* 0x000fe40008000050 */
[----:B------:R-:W-:Y:S02]  /*2d60*/  DFMA R86, R92, UR32, R82 ;  /* 0x000000205c567c2b */ /* 0x000fe40008000052 */
[----:B------:R-:W-:Y:S02]  /*2d70*/  DMUL R80, R40, UR24 ;  /* 0x0000001828507c28 */ /* 0x000fe40008000000 */
[----:B------:R-:W-:-:S02]  /*2d80*/  DMUL R82, R24, R76 ;  /* 0x0000004c18527228 */ /* 0x000fc40000000000 */
[----:B------:R-:W-:Y:S02]  /*2d90*/  DFMA R88, R78, UR24, R84 ;  /* 0x000000184e587c2b */ /* 0x000fe40008000054 */
[----:B------:R-:W-:Y:S02]  /*2da0*/  DFMA R94, R90, -UR28, R86 ;  /* 0x8000001c5a5e7c2b */ /* 0x000fe40008000056 */
[----:B------:R-:W-:Y:S02]  /*2db0*/  DMUL R84, R80, UR24 ;  /* 0x0000001850547c28 */ /* 0x000fe40008000000 */
[----:B------:R-:W-:Y:S02]  /*2dc0*/  DMUL R86, R20, R76 ;  /* 0x0000004c14567228 */ /* 0x000fe40000000000 */
[----:B------:R-:W-:-:S04]  /*2dd0*/  DFMA R90, R82, UR24, R88 ;  /* 0x00000018525a7c2b */ /* 0x000fc80008000058 */
[----:B------:R-:W-:Y:S01]  /*2de0*/  DFMA R88, R84, UR24, R94 ;  /* 0x0000001854587c2b */ /* 0x000fe2000800005e */
[----:B------:R-:W-:-:S03]  /*2df0*/  IMAD.MOV.U32 R94, RZ, RZ, 0x1 ;  /* 0x00000001ff5e7424 */ /* 0x000fc600078e00ff */
[----:B------:R-:W-:Y:S02]  /*2e00*/  DFMA R90, -R20, R86, R90 ;  /* 0x00000056145a722b */ /* 0x000fe4000000015a */
[----:B------:R-:W0:Y:S06]  /*2e10*/  MUFU.RCP64H R95, R89 ;  /* 0x00000059005f7308 */ /* 0x000e2c0000001800 */
[----:B------:R-:W-:-:S08]  /*2e20*/  DFMA R90, R2, -UR30, R90 ;  /* 0x8000001e025a7c2b */ /* 0x000fd0000800005a */
[----:B------:R-:W-:Y:S02]  /*2e30*/  DFMA R2, R72, UR26, R90 ;  /* 0x0000001a48027c2b */ /* 0x000fe4000800005a */
[----:B------:R-:W-:Y:S02]  /*2e40*/  DMUL R90, R68, UR24 ;  /* 0x00000018445a7c28 */ /* 0x000fe40008000000 */
[----:B0-----:R-:W-:-:S04]  /*2e50*/  DFMA R96, -R88, R94, 1 ;  /* 0x3ff000005860742b */ /* 0x001fc8000000015e */
[----:B------:R-:W-:Y:S02]  /*2e60*/  DFMA R2, R92, UR30, R2 ;  /* 0x0000001e5c027c2b */ /* 0x000fe40008000002 */
[----:B------:R-:W-:Y:S02]  /*2e70*/  DMUL R92, R68, UR28 ;  /* 0x0000001c445c7c28 */ /* 0x000fe40008000000 */
[----:B------:R-:W-:-:S04]  /*2e80*/  DFMA R96, R96, R96, R96 ;  /* 0x000000606060722b */ /* 0x000fc80000000060 */
[----:B------:R-:W-:-:S04]  /*2e90*/  DFMA R2, R90, -UR26, R2 ;  /* 0x8000001a5a027c2b */ /* 0x000fc80008000002 */
[----:B------:R-:W-:-:S04]  /*2ea0*/  DFMA R96, R94, R96, R94 ;  /* 0x000000605e60722b */ /* 0x000fc8000000005e */
[----:B------:R-:W-:-:S04]  /*2eb0*/  DFMA R2, R92, -UR20, R2 ;  /* 0x800000145c027c2b */ /* 0x000fc80008000002 */
[----:B------:R-:W-:-:S04]  /*2ec0*/  DFMA R94, -R88, R96, 1 ;  /* 0x3ff00000585e742b */ /* 0x000fc80000000160 */
[----:B------:R-:W-:-:S04]  /*2ed0*/  DFMA R98, R84, UR20, R2 ;  /* 0x0000001454627c2b */ /* 0x000fc80008000002 */
        /* <DEDUP_REMOVED lines=11> */
[----:B------:R-:W-:Y:S05]  /*2f90*/  CALL.REL.NOINC `($__internal_10_$__cuda_sm20_div_rn_f64_full) ;  /* 0x0000002400207944 */ /* 0x000fea0003c00000 */
[----:B------:R-:W-:Y:S02]  /*2fa0*/  IMAD.MOV.U32 R2, RZ, RZ, R104 ;  /* 0x000000ffff027224 */ /* 0x000fe400078e0068 */
[----:B------:R-:W-:-:S07]  /*2fb0*/  IMAD.MOV.U32 R3, RZ, RZ, R105 ;  /* 0x000000ffff037224 */ /* 0x000fce00078e0069 */
.L_x_194:
[----:B------:R-:W-:Y:S02]  /*2fc0*/  DMUL R96, R16, R16 ;  /* 0x0000001010607228 */ /* 0x000fe40000000000 */
[----:B------:R-:W-:Y:S02]  /*2fd0*/  DMUL R102, R102, UR32 ;  /* 0x0000002066667c28 */ /* 0x000fe40008000000 */
[----:B------:R-:W-:Y:S02]  /*2fe0*/  DMUL R30, R30, UR28 ;  /* 0x0000001c1e1e7c28 */ /* 0x000fe40008000000 */
[----:B------:R-:W-:Y:S02]  /*2ff0*/  DMUL R58, R58, UR24 ;  /* 0x000000183a3a7c28 */ /* 0x000fe40008000000 */
[C---:B------:R-:W-:Y:S02]  /*3000*/  DMUL R94, R96.reuse, UR28 ;  /* 0x0000001c605e7c28 */ /* 0x040fe40008000000 */
[----:B------:R-:W-:-:S02]  /*3010*/  DMUL R96, R96, UR32 ;  /* 0x0000002060607c28 */ /* 0x000fc40008000000 */
[----:B------:R-:W-:Y:S02]  /*3020*/  DMUL R64, R64, UR24 ;  /* 0x0000001840407c28 */ /* 0x000fe40008000000 */
[----:B------:R-:W-:Y:S02]  /*3030*/  DMUL R60, R60, UR32 ;  /* 0x000000203c3c7c28 */ /* 0x000fe40008000000 */
[----:B------:R-:W-:Y:S02]  /*3040*/  DMUL R94, R94, UR30 ;  /* 0x0000001e5e5e7c28 */ /* 0x000fe40008000000 */
[----:B------:R-:W-:-:S06]  /*3050*/  DMUL R68, R68, UR32 ;  /* 0x0000002044447c28 */ /* 0x000fcc0008000000 */
[----:B------:R-:W-:-:S08]  /*3060*/  DFMA R94, R96, UR26, -R94 ;  /* 0x0000001a605e7c2b */ /* 0x000fd0000800085e */
[----:B------:R-:W-:Y:S01]  /*3070*/  DFMA R94, R28, UR30, R94 ;  /* 0x0000001e1c5e7c2b */ /* 0x000fe2000800005e */
[----:B------:R-:W0:Y:S01]  /*3080*/  MUFU.RCP64H R29, R89 ;  /* 0x00000059001d7308 */ /* 0x000e220000001800 */
[----:B------:R-:W-:-:S06]  /*3090*/  MOV R28, 0x1 ;  /* 0x00000001001c7802 */ /* 0x000fcc0000000f00 */
[----:B------:R-:W-:-:S08]  /*30a0*/  DFMA R94, R102, -UR20, R94 ;  /* 0x80000014665e7c2b */ /* 0x000fd0000800005e */
[----:B------:R-:W-:-:S08]  /*30b0*/  DFMA R94, R38, UR30, R94 ;  /* 0x0000001e265e7c2b */ /* 0x000fd0000800005e */
[----:B------:R-:W-:Y:S02]  /*30c0*/  DFMA R94, R36, -UR26, R94 ;  /* 0x8000001a245e7c2b */ /* 0x000fe4000800005e */
[----:B0-----:R-:W-:-:S06]  /*30d0*/  DFMA R36, -R88, R28, 1 ;  /* 0x3ff000005824742b */ /* 0x001fcc000000011c */
[----:B------:R-:W-:Y:S02]  /*30e0*/  DFMA R94, R30, UR20, R94 ;  /* 0x000000141e5e7c2b */ /* 0x000fe4000800005e */
[----:B------:R-:W-:-:S06]  /*30f0*/  DFMA R36, R36, R36, R36 ;  /* 0x000000242424722b */ /* 0x000fcc0000000024 */
[----:B------:R-:W-:Y:S02]  /*3100*/  DFMA R94, R50, -UR32, R94 ;  /* 0x80000020325e7c2b */ /* 0x000fe4000800005e */
[----:B------:R-:W-:Y:S02]  /*3110*/  DFMA R28, R28, R36, R28 ;  /* 0x000000241c1c722b */ /* 0x000fe4000000001c */
[----:B------:R-:W-:-:S04]  /*3120*/  DMUL R36, R80, UR28 ;  /* 0x0000001c50247c28 */ /* 0x000fc80008000000 */
[----:B------:R-:W-:Y:S02]  /*3130*/  DFMA R94, R52, UR28, R94 ;  /* 0x0000001c345e7c2b */ /* 0x000fe4000800005e */
[----:B------:R-:W-:-:S06]  /*3140*/  DFMA R38, -R88, R28, 1 ;  /* 0x3ff000005826742b */ /* 0x000fcc000000011c */
[----:B------:R-:W-:Y:S02]  /*3150*/  DFMA R94, R66, -UR30, R94 ;  /* 0x8000001e425e7c2b */ /* 0x000fe4000800005e */
[----:B------:R-:W-:-:S06]  /*3160*/  DFMA R50, R28, R38, R28 ;  /* 0x000000261c32722b */ /* 0x000fcc000000001c */
[----:B------:R-:W-:-:S08]  /*3170*/  DFMA R94, R58, UR20, R94 ;  /* 0x000000143a5e7c2b */ /* 0x000fd0000800005e */
[----:B------:R-:W-:-:S08]  /*3180*/  DFMA R94, R74, UR32, R94 ;  /* 0x000000204a5e7c2b */ /* 0x000fd0000800005e */
[----:B------:R-:W-:-:S08]  /*3190*/  DFMA R94, R64, -UR24, R94 ;  /* 0x80000018405e7c2b */ /* 0x000fd0000800005e */
[----:B------:R-:W-:-:S08]  /*31a0*/  DFMA R94, R56, UR26, R94 ;  /* 0x0000001a385e7c2b */ /* 0x000fd0000800005e */
[----:B------:R-:W-:-:S08]  /*31b0*/  DFMA R94, R62, -UR20, R94 ;  /* 0x800000143e5e7c2b */ /* 0x000fd0000800005e */
[----:B------:R-:W-:-:S08]  /*31c0*/  DFMA R94, R82, -UR28, R94 ;  /* 0x8000001c525e7c2b */ /* 0x000fd0000800005e */
[----:B------:R-:W-:-:S08]  /*31d0*/  DFMA R94, R86, UR24, R94 ;  /* 0x00000018565e7c2b */ /* 0x000fd0000800005e */
[----:B------:R-:W-:-:S08]  /*31e0*/  DFMA R94, R72, UR30, R94 ;  /* 0x0000001e485e7c2b */ /* 0x000fd0000800005e */
[----:B------:R-:W-:-:S08]  /*31f0*/  DFMA R60, R60, -UR26, R94 ;  /* 0x8000001a3c3c7c2b */ /* 0x000fd0000800005e */
[----:B------:R-:W-:-:S08]  /*3200*/  DFMA R60, R90, -UR30, R60 ;  /* 0x8000001e5a3c7c2b */ /* 0x000fd0000800003c */
[----:B------:R-:W-:-:S08]  /*3210*/  DFMA R60, R68, UR20, R60 ;  /* 0x00000014443c7c2b */ /* 0x000fd0000800003c */
[----:B------:R-:W-:-:S08]  /*3220*/  DFMA R60, R84, UR26, R60 ;  /* 0x0000001a543c7c2b */ /* 0x000fd0000800003c */
[----:B------:R-:W-:-:S08]  /*3230*/  DFMA R98, R36, -UR20, R60 ;  /* 0x8000001424627c2b */ /* 0x000fd0000800003c */
[----:B------:R-:W-:Y:S02]  /*3240*/  DMUL R28, R50, R98 ;  /* 0x00000062321c7228 */ /* 0x000fe40000000000 */
[----:B------:R-:W-:-:S06]  /*3250*/  FSETP.GEU.AND P1, PT, |R99|, 6.5827683646048100446e-37, PT ;  /* 0x036000006300780b */ /* 0x000fcc0003f2e200 */
        /* <DEDUP_REMOVED lines=11> */
.L_x_195:
[----:B------:R-:W-:Y:S02]  /*3310*/  DMUL R102, R102, UR26 ;  /* 0x0000001a66667c28 */ /* 0x000fe40008000000 */
[----:B------:R-:W-:Y:S02]  /*3320*/  DMUL R42, R42, UR28 ;  /* 0x0000001c2a2a7c28 */ /* 0x000fe40008000000 */
[----:B------:R-:W-:Y:S02]  /*3330*/  DMUL R34, R34, UR32 ;  /* 0x0000002022227c28 */ /* 0x000fe40008000000 */
[----:B------:R-:W-:Y:S02]  /*3340*/  DMUL R48, R48, UR28 ;  /* 0x0000001c30307c28 */ /* 0x000fe40008000000 */
[----:B------:R-:W-:Y:S02]  /*3350*/  DFMA R102, R32, UR30, -R102 ;  /* 0x0000001e20667c2b */ /* 0x000fe40008000866 */
[----:B------:R-:W-:-:S02]  /*3360*/  DMUL R54, R54, UR24 ;  /* 0x0000001836367c28 */ /* 0x000fc40008000000 */
[----:B------:R-:W-:Y:S02]  /*3370*/  DMUL R76, R76, UR24 ;  /* 0x000000184c4c7c28 */ /* 0x000fe40008000000 */
[----:B------:R-:W-:Y:S02]  /*3380*/  DMUL R40, R40, UR28 ;  /* 0x0000001c28287c28 */ /* 0x000fe40008000000 */
[----:B------:R-:W-:Y:S02]  /*3390*/  DFMA R102, R46, -UR30, R102 ;  /* 0x8000001e2e667c2b */ /* 0x000fe40008000066 */
[----:B------:R-:W-:-:S04]  /*33a0*/  DMUL R80, R80, UR32 ;  /* 0x0000002050507c28 */ /* 0x000fc80008000000 */
[----:B------:R-:W-:Y:S02]  /*33b0*/  DMUL R40, R40, UR28 ;  /* 0x0000001c28287c28 */ /* 0x000fe40008000000 */
[----:B------:R-:W-:Y:S01]  /*33c0*/  DFMA R102, R30, UR26, R102 ;  /* 0x0000001a1e667c2b */ /* 0x000fe20008000066 */
[----:B------:R-:W0:Y:S01]  /*33d0*/  MUFU.RCP64H R31, R89 ;  /* 0x00000059001f7308 */ /* 0x000e220000001800 */
[----:B------:R-:W-:-:S06]  /*33e0*/  IMAD.MOV.U32 R30, RZ, RZ, 0x1 ;  /* 0x00000001ff1e7424 */ /* 0x000fcc00078e00ff */
[----:B------:R-:W-:-:S08]  /*33f0*/  DFMA R102, R52, UR32, R102 ;  /* 0x0000002034667c2b */ /* 0x000fd00008000066 */
[----:B------:R-:W-:Y:S02]  /*3400*/  DFMA R42, R42, -UR28, R102 ;  /* 0x8000001c2a2a7c2b */ /* 0x000fe40008000066 */
[----:B0-----:R-:W-:-:S06]  /*3410*/  DFMA R32, -R88, R30, 1 ;  /* 0x3ff000005820742b */ /* 0x001fcc000000011e */
[----:B------:R-:W-:Y:S02]  /*3420*/  DFMA R42, R44, -UR30, R42 ;  /* 0x8000001e2c2a7c2b */ /* 0x000fe4000800002a */
[----:B------:R-:W-:-:S06]  /*3430*/  DFMA R32, R32, R32, R32 ;  /* 0x000000202020722b */ /* 0x000fcc0000000020 */
[----:B------:R-:W-:Y:S02]  /*3440*/  DFMA R34, R34, UR20, R42 ;  /* 0x0000001422227c2b */ /* 0x000fe4000800002a */
[----:B------:R-:W-:-:S06]  /*3450*/  DFMA R32, R30, R32, R30 ;  /* 0x000000201e20722b */ /* 0x000fcc000000001e */
[----:B------:R-:W-:Y:S02]  /*3460*/  DFMA R34, R70, UR30, R34 ;  /* 0x0000001e46227c2b */ /* 0x000fe40008000022 */
[----:B------:R-:W-:-:S06]  /*3470*/  DFMA R30, -R88, R32, 1 ;  /* 0x3ff00000581e742b */ /* 0x000fcc0000000120 */
[----:B------:R-:W-:-:S08]  /*3480*/  DFMA R34, R58, UR26, R34 ;  /* 0x0000001a3a227c2b */ /* 0x000fd00008000022 */
[----:B------:R-:W-:-:S08]  /*3490*/  DFMA R34, R48, -UR20, R34 ;  /* 0x8000001430227c2b */ /* 0x000fd00008000022 */
[----:B------:R-:W-:-:S08]  /*34a0*/  DFMA R34, R78, -UR32, R34 ;  /* 0x800000204e227c2b */ /* 0x000fd00008000022 */
[----:B------:R-:W-:-:S08]  /*34b0*/  DFMA R34, R64, UR28, R34 ;  /* 0x0000001c40227c2b */ /* 0x000fd00008000022 */
[----:B------:R-:W-:-:S08]  /*34c0*/  DFMA R34, R62, -UR26, R34 ;  /* 0x8000001a3e227c2b */ /* 0x000fd00008000022 */
[----:B------:R-:W-:-:S08]  /*34d0*/  DFMA R34, R54, UR20, R34 ;  /* 0x0000001436227c2b */ /* 0x000fd00008000022 */
[----:B------:R-:W-:-:S08]  /*34e0*/  DFMA R34, R86, UR28, R34 ;  /* 0x0000001c56227c2b */ /* 0x000fd00008000022 */
[----:B------:R-:W-:-:S08]  /*34f0*/  DFMA R34, R76, -UR24, R34 ;  /* 0x800000184c227c2b */ /* 0x000fd00008000022 */
[----:B------:R-:W-:-:S08]  /*3500*/  DFMA R34, R92, -UR30, R34 ;  /* 0x8000001e5c227c2b */ /* 0x000fd00008000022 */
[----:B------:R-:W-:-:S08]  /*3510*/  DFMA R34, R68, UR26, R34 ;  /* 0x0000001a44227c2b */ /* 0x000fd00008000022 */
[----:B------:R-:W-:-:S08]  /*3520*/  DFMA R34, R84, UR30, R34 ;  /* 0x0000001e54227c2b */ /* 0x000fd00008000022 */
[----:B------:R-:W-:Y:S02]  /*3530*/  DFMA R34, R36, -UR26, R34 ;  /* 0x8000001a24227c2b */ /* 0x000fe40008000022 */
[----:B------:R-:W-:-:S06]  /*3540*/  DFMA R36, R32, R30, R32 ;  /* 0x0000001e2024722b */ /* 0x000fcc0000000020 */
[----:B------:R-:W-:-:S08]  /*3550*/  DFMA R34, R80, -UR20, R34 ;  /* 0x8000001450227c2b */ /* 0x000fd00008000022 */
[----:B------:R-:W-:-:S08]  /*3560*/  DFMA R98, R40, UR20, R34 ;  /* 0x0000001428627c2b */ /* 0x000fd00008000022 */
        /* <DEDUP_REMOVED lines=11> */
[----:B------:R-:W-:Y:S02]  /*3620*/  IMAD.MOV.U32 R30, RZ, RZ, R104 ;  /* 0x000000ffff1e7224 */ /* 0x000fe400078e0068 */
[----:B------:R-:W-:-:S07]  /*3630*/  IMAD.MOV.U32 R31, RZ, RZ, R105 ;  /* 0x000000ffff1f7224 */ /* 0x000fce00078e0069 */
.L_x_196:
[----:B------:R-:W-:Y:S02]  /*3640*/  DMUL R32, R20, R16 ;  /* 0x0000001014207228 */ /* 0x000fe40000000000 */
[C---:B------:R-:W-:Y:S02]  /*3650*/  DMUL R36, R16.reuse, UR24 ;  /* 0x0000001810247c28 */ /* 0x040fe40008000000 */
[----:B------:R-:W-:-:S04]  /*3660*/  DMUL R16, R16, UR28 ;  /* 0x0000001c10107c28 */ /* 0x000fc80008000000 */
[C---:B------:R-:W-:Y:S02]  /*3670*/  DMUL R34, R32.reuse, UR32 ;  /* 0x0000002020227c28 */ /* 0x040fe40008000000 */
[----:B------:R-:W-:Y:S02]  /*3680*/  DMUL R32, R32, UR28 ;  /* 0x0000001c20207c28 */ /* 0x000fe40008000000 */
[----:B------:R-:W-:Y:S02]  /*3690*/  DMUL R38, R36, UR24 ;  /* 0x0000001824267c28 */ /* 0x000fe40008000000 */
[----:B------:R-:W-:Y:S02]  /*36a0*/  DMUL R16, R16, UR28 ;  /* 0x0000001c10107c28 */ /* 0x000fe40008000000 */
[----:B------:R-:W-:-:S08]  /*36b0*/  DMUL R34, R34, UR26 ;  /* 0x0000001a22227c28 */ /* 0x000fd00008000000 */
[----:B------:R-:W-:Y:S02]  /*36c0*/  DFMA R32, R32, UR30, -R34 ;  /* 0x0000001e20207c2b */ /* 0x000fe40008000822 */
[C---:B------:R-:W-:Y:S02]  /*36d0*/  DMUL R34, R36.reuse, UR28 ;  /* 0x0000001c24227c28 */ /* 0x040fe40008000000 */
[----:B------:R-:W-:-:S04]  /*36e0*/  DMUL R36, R36, UR32 ;  /* 0x0000002024247c28 */ /* 0x000fc80008000000 */
[----:B------:R-:W-:-:S08]  /*36f0*/  DFMA R32, R38, -UR30, R32 ;  /* 0x8000001e26207c2b */ /* 0x000fd00008000020 */
[----:B------:R-:W-:Y:S02]  /*3700*/  DFMA R32, R34, UR26, R32 ;  /* 0x0000001a22207c2b */ /* 0x000fe40008000020 */
[----:B------:R-:W-:-:S06]  /*3710*/  DMUL R34, R24, R18 ;  /* 0x0000001218227228 */ /* 0x000fcc0000000000 */
[----:B------:R-:W-:Y:S02]  /*3720*/  DFMA R32, R36, UR20, R32 ;  /* 0x0000001424207c2b */ /* 0x000fe40008000020 */
[C---:B------:R-:W-:Y:S02]  /*3730*/  DMUL R36, R34.reuse, UR28 ;  /* 0x0000001c22247c28 */ /* 0x040fe40008000000 */
[----:B------:R-:W-:-:S04]  /*3740*/  DMUL R34, R34, UR32 ;  /* 0x0000002022227c28 */ /* 0x000fc80008000000 */
[----:B------:R-:W-:Y:S02]  /*3750*/  DFMA R16, R16, -UR20, R32 ;  /* 0x8000001410107c2b */ /* 0x000fe40008000020 */
[----:B------:R-:W-:Y:S02]  /*3760*/  DMUL R32, R20, R18 ;  /* 0x0000001214207228 */ /* 0x000fe40000000000 */
[----:B------:R-:W-:-:S04]  /*3770*/  DMUL R18, R18, UR24 ;  /* 0x0000001812127c28 */ /* 0x000fc80008000000 */
[----:B------:R-:W-:Y:S02]  /*3780*/  DFMA R16, R36, -UR30, R16 ;  /* 0x8000001e24107c2b */ /* 0x000fe40008000010 */
[C---:B------:R-:W-:Y:S02]  /*3790*/  DMUL R36, R32.reuse, UR24 ;  /* 0x0000001820247c28 */ /* 0x040fe40008000000 */
[----:B------:R-:W-:-:S04]  /*37a0*/  DMUL R32, R32, UR32 ;  /* 0x0000002020207c28 */ /* 0x000fc80008000000 */
[----:B------:R-:W-:Y:S02]  /*37b0*/  DFMA R16, R34, UR26, R16 ;  /* 0x0000001a22107c2b */ /* 0x000fe40008000010 */
[C---:B------:R-:W-:Y:S02]  /*37c0*/  DMUL R34, R18.reuse, UR24 ;  /* 0x0000001812227c28 */ /* 0x040fe40008000000 */
[----:B------:R-:W-:-:S04]  /*37d0*/  DMUL R18, R18, UR28 ;  /* 0x0000001c12127c28 */ /* 0x000fc80008000000 */
[----:B------:R-:W-:-:S08]  /*37e0*/  DFMA R16, R36, UR30, R16 ;  /* 0x0000001e24107c2b */ /* 0x000fd00008000010 */
[----:B------:R-:W-:Y:S02]  /*37f0*/  DFMA R16, R32, -UR20, R16 ;  /* 0x8000001420107c2b */ /* 0x000fe40008000010 */
[----:B------:R-:W-:-:S06]  /*3800*/  DMUL R32, R24, R22 ;  /* 0x0000001618207228 */ /* 0x000fcc0000000000 */
[----:B------:R-:W-:Y:S02]  /*3810*/  DFMA R16, R34, -UR26, R16 ;  /* 0x8000001a22107c2b */ /* 0x000fe40008000010 */
[C---:B------:R-:W-:Y:S02]  /*3820*/  DMUL R34, R32.reuse, UR24 ;  /* 0x0000001820227c28 */ /* 0x040fe40008000000 */
[----:B------:R-:W-:-:S04]  /*3830*/  DMUL R32, R32, UR28 ;  /* 0x0000001c20207c28 */ /* 0x000fc80008000000 */
[----:B------:R-:W-:Y:S02]  /*3840*/  DFMA R16, R18, UR20, R16 ;  /* 0x0000001412107c2b */ /* 0x000fe40008000010 */
[----:B------:R-:W-:Y:S02]  /*3850*/  DMUL R18, R20, R22 ;  /* 0x0000001614127228 */ /* 0x000fe40000000000 */
[----:B------:R-:W-:-:S04]  /*3860*/  DMUL R22, R22, UR24 ;  /* 0x0000001816167c28 */ /* 0x000fc80008000000 */
[----:B------:R-:W-:Y:S02]  /*3870*/  DFMA R16, R34, UR30, R16 ;  /* 0x0000001e22107c2b */ /* 0x000fe40008000010 */
[----:B------:R-:W-:Y:S02]  /*3880*/  DMUL R34, R20, R18 ;  /* 0x0000001214227228 */ /* 0x000fe40000000000 */
[----:B------:R-:W-:-:S04]  /*3890*/  DMUL R22, R22, UR24 ;  /* 0x0000001816167c28 */ /* 0x000fc80008000000 */
[----:B------:R-:W-:Y:S02]  /*38a0*/  DFMA R16, R32, -UR26, R16 ;  /* 0x8000001a20107c2b */ /* 0x000fe40008000010 */
[C---:B------:R-:W-:Y:S02]  /*38b0*/  DMUL R32, R18.reuse, UR24 ;  /* 0x0000001812207c28 */ /* 0x040fe40008000000 */
[----:B------:R-:W-:-:S04]  /*38c0*/  DMUL R18, R18, UR28 ;  /* 0x0000001c12127c28 */ /* 0x000fc80008000000 */
[----:B------:R-:W-:Y:S01]  /*38d0*/  DFMA R16, R34, -UR30, R16 ;  /* 0x8000001e22107c2b */ /* 0x000fe20008000010 */
[----:B------:R-:W0:Y:S01]  /*38e0*/  MUFU.RCP64H R35, R89 ;  /* 0x0000005900237308 */ /* 0x000e220000001800 */
[----:B------:R-:W-:-:S06]  /*38f0*/  IMAD.MOV.U32 R34, RZ, RZ, 0x1 ;  /* 0x00000001ff227424 */ /* 0x000fcc00078e00ff */
[----:B------:R-:W-:-:S08]  /*3900*/  DFMA R16, R32, UR26, R16 ;  /* 0x0000001a20107c2b */ /* 0x000fd00008000010 */
[----:B------:R-:W-:Y:S02]  /*3910*/  DFMA R16, R18, UR20, R16 ;  /* 0x0000001412107c2b */ /* 0x000fe40008000010 */
[----:B------:R-:W-:Y:S02]  /*3920*/  DMUL R18, R24, R26 ;  /* 0x0000001a18127228 */ /* 0x000fe40000000000 */
[----:B0-----:R-:W-:-:S04]  /*3930*/  DFMA R36, -R88, R34, 1 ;  /* 0x3ff000005824742b */ /* 0x001fc80000000122 */
[----:B------:R-:W-:Y:S02]  /*3940*/  DFMA R16, R22, -UR20, R16 ;  /* 0x8000001416107c2b */ /* 0x000fe40008000010 */
[C---:B------:R-:W-:Y:S02]  /*3950*/  DMUL R32, R18.reuse, UR24 ;  /* 0x0000001812207c28 */ /* 0x040fe40008000000 */
[----:B------:R-:W-:Y:S02]  /*3960*/  DMUL R18, R18, UR28 ;  /* 0x0000001c12127c28 */ /* 0x000fe40008000000 */
[----:B------:R-:W-:Y:S02]  /*3970*/  DMUL R22, R20, R26 ;  /* 0x0000001a14167228 */ /* 0x000fe40000000000 */
[----:B------:R-:W-:Y:S02]  /*3980*/  DFMA R36, R36, R36, R36 ;  /* 0x000000242424722b */ /* 0x000fe40000000024 */
[----:B------:R-:W-:-:S02]  /*3990*/  DFMA R16, R32, -UR32, R16 ;  /* 0x8000002020107c2b */ /* 0x000fc40008000010 */
[----:B------:R-:W-:Y:S02]  /*39a0*/  DADD R32, R26, R26 ;  /* 0x000000001a207229 */ /* 0x000fe4000000001a */
[----:B------:R-:W-:Y:S02]  /*39b0*/  DMUL R22, R20, R22 ;  /* 0x0000001614167228 */ /* 0x000fe40000000000 */
[----:B------:R-:W-:Y:S02]  /*39c0*/  DFMA R36, R34, R36, R34 ;  /* 0x000000242224722b */ /* 0x000fe40000000022 */
[----:B------:R-:W-:Y:S02]  /*39d0*/  DFMA R16, R18, UR28, R16 ;  /* 0x0000001c12107c2b */ /* 0x000fe40008000010 */
[----:B------:R-:W-:Y:S02]  /*39e0*/  DMUL R32, R20, R32 ;  /* 0x0000002014207228 */ /* 0x000fe40000000000 */
[----:B------:R-:W-:-:S02]  /*39f0*/  DMUL R26, R26, UR24 ;  /* 0x000000181a1a7c28 */ /* 0x000fc40008000000 */
[----:B------:R-:W-:Y:S02]  /*3a00*/  DFMA R18, -R88, R36, 1 ;  /* 0x3ff000005812742b */ /* 0x000fe40000000124 */
[----:B------:R-:W-:Y:S02]  /*3a10*/  DFMA R16, R22, UR32, R16 ;  /* 0x0000002016107c2b */ /* 0x000fe40008000010 */
[----:B------:R-:W-:Y:S02]  /*3a20*/  DMUL R32, R32, UR24 ;  /* 0x0000001820207c28 */ /* 0x000fe40008000000 */
[----:B------:R-:W-:Y:S02]  /*3a30*/  DMUL R26, R26, UR24 ;  /* 0x000000181a1a7c28 */ /* 0x000fe40008000000 */
[----:B------:R-:W-:-:S04]  /*3a40*/  DFMA R36, R36, R18, R36 ;  /* 0x000000122424722b */ /* 0x000fc80000000024 */
        /* <DEDUP_REMOVED lines=10> */
[----:B------:R-:W-:Y:S02]  /*3af0*/  MOV R97, R89 ;  /* 0x0000005900617202 */ /* 0x000fe40000000f00 */
[----:B------:R-:W-:-:S07]  /*3b00*/  MOV R6, 0x3b20 ;  /* 0x00003b2000067802 */ /* 0x000fce0000000f00 */
[----:B------:R-:W-:Y:S05]  /*3b10*/  CALL.REL.NOINC `($__internal_10_$__cuda_sm20_div_rn_f64_full) ;  /* 0x0000001800407944 */ /* 0x000fea0003c00000 */
[----:B------:R-:W-:Y:S02]  /*3b20*/  IMAD.MOV.U32 R16, RZ, RZ, R104 ;  /* 0x000000ffff107224 */ /* 0x000fe400078e0068 */
[----:B------:R-:W-:-:S07]  /*3b30*/  IMAD.MOV.U32 R17, RZ, RZ, R105 ;  /* 0x000000ffff117224 */ /* 0x000fce00078e0069 */
.L_x_197:
[C---:B------:R-:W-:Y:S01]  /*3b40*/  DMUL R36, R24.reuse, UR28 ;  /* 0x0000001c18247c28 */ /* 0x040fe20008000000 */
[----:B------:R-:W-:Y:S01]  /*3b50*/  IMAD.MOV.U32 R40, RZ, RZ, 0x1 ;  /* 0x00000001ff287424 */ /* 0x000fe200078e00ff */
[----:B------:R-:W-:Y:S02]  /*3b60*/  DMUL R18, R24, UR24 ;  /* 0x0000001818127c28 */ /* 0x000fe40008000000 */
[C---:B------:R-:W-:Y:S02]  /*3b70*/  DMUL R38, R20.reuse, R20 ;  /* 0x0000001414267228 */ /* 0x040fe40000000000 */
[----:B------:R-:W-:Y:S02]  /*3b80*/  DADD R26, R20, R20 ;  /* 0x00000000141a7229 */ /* 0x000fe40000000014 */
[----:B------:R-:W-:Y:S02]  /*3b90*/  DMUL R22, R36, UR28 ;  /* 0x0000001c24167c28 */ /* 0x000fe40008000000 */
[----:B------:R-:W-:-:S04]  /*3ba0*/  DMUL R34, R20, UR24 ;  /* 0x0000001814227c28 */ /* 0x000fc80008000000 */
[----:B------:R-:W-:Y:S02]  /*3bb0*/  DMUL R32, R26, UR24 ;  /* 0x000000181a207c28 */ /* 0x000fe40008000000 */
[----:B------:R-:W-:Y:S01]  /*3bc0*/  DFMA R22, R18, UR32, -R22 ;  /* 0x0000002012167c2b */ /* 0x000fe20008000816 */
[----:B------:R-:W-:Y:S02]  /*3bd0*/  IMAD.U32 R26, RZ, RZ, UR24 ;  /* 0x00000018ff1a7e24 */ /* 0x000fe4000f8e00ff */
[----:B------:R-:W-:-:S05]  /*3be0*/  IMAD.U32 R27, RZ, RZ, UR25 ;  /* 0x00000019ff1b7e24 */ /* 0x000fca000f8e00ff */
[----:B------:R-:W-:Y:S02]  /*3bf0*/  DFMA R22, -R38, UR32, R22 ;  /* 0x0000002026167c2b */ /* 0x000fe40008000116 */
[----:B------:R-:W-:-:S06]  /*3c00*/  DMUL R26, R26, UR24 ;  /* 0x000000181a1a7c28 */ /* 0x000fcc0008000000 */
[----:B------:R-:W-:Y:S02]  /*3c10*/  DFMA R22, R32, UR28, R22 ;  /* 0x0000001c20167c2b */ /* 0x000fe40008000016 */
[----:B------:R-:W-:-:S06]  /*3c20*/  DMUL R32, R36, UR26 ;  /* 0x0000001a24207c28 */ /* 0x000fcc0008000000 */
[----:B------:R-:W-:Y:S02]  /*3c30*/  DFMA R22, R26, -UR24, R22 ;  /* 0x800000181a167c2b */ /* 0x000fe40008000016 */
[----:B------:R-:W-:-:S04]  /*3c40*/  DFMA R32, R18, UR30, -R32 ;  /* 0x0000001e12207c2b */ /* 0x000fc80008000820 */
[----:B------:R-:W0:Y:S04]  /*3c50*/  MUFU.RCP64H R41, R23 ;  /* 0x0000001700297308 */ /* 0x000e280000001800 */
[----:B------:R-:W-:Y:S02]  /*3c60*/  DFMA R38, -R38, UR30, R32 ;  /* 0x0000001e26267c2b */ /* 0x000fe40008000120 */
[----:B------:R-:W-:-:S06]  /*3c70*/  DMUL R32, R20, UR28 ;  /* 0x0000001c14207c28 */ /* 0x000fcc0008000000 */
[----:B------:R-:W-:Y:S02]  /*3c80*/  DFMA R38, R34, UR26, R38 ;  /* 0x0000001a22267c2b */ /* 0x000fe40008000026 */
[----:B0-----:R-:W-:-:S06]  /*3c90*/  DFMA R18, -R22, R40, 1 ;  /* 0x3ff000001612742b */ /* 0x001fcc0000000128 */
[----:B------:R-:W-:Y:S02]  /*3ca0*/  DFMA R38, R32, UR20, R38 ;  /* 0x0000001420267c2b */ /* 0x000fe40008000026 */
[----:B------:R-:W-:-:S06]  /*3cb0*/  DFMA R18, R18, R18, R18 ;  /* 0x000000121212722b */ /* 0x000fcc0000000012 */
[----:B------:R-:W-:Y:S02]  /*3cc0*/  DFMA R98, R26, -UR20, R38 ;  /* 0x800000141a627c2b */ /* 0x000fe40008000026 */
[----:B------:R-:W-:-:S08]  /*3cd0*/  DFMA R18, R40, R18, R40 ;  /* 0x000000122812722b */ /* 0x000fd00000000028 */
[----:B------:R-:W-:Y:S01]  /*3ce0*/  FSETP.GEU.AND P1, PT, |R99|, 6.5827683646048100446e-37, PT ;  /* 0x036000006300780b */ /* 0x000fe20003f2e200 */
        /* <DEDUP_REMOVED lines=14> */
.L_x_198:
[----:B------:R-:W0:Y:S01]  /*3dd0*/  MUFU.RCP64H R39, R23 ;  /* 0x0000001700277308 */ /* 0x000e220000001800 */
[----:B------:R-:W-:Y:S01]  /*3de0*/  DMUL R36, R36, UR30 ;  /* 0x0000001e24247c28 */ /* 0x000fe20008000000 */
[----:B------:R-:W-:Y:S01]  /*3df0*/  IMAD.MOV.U32 R38, RZ, RZ, 0x1 ;  /* 0x00000001ff267424 */ /* 0x000fe200078e00ff */
[----:B------:R-:W-:Y:S02]  /*3e00*/  DMUL R24, R24, UR32 ;  /* 0x0000002018187c28 */ /* 0x000fe40008000000 */
[----:B------:R-:W-:-:S06]  /*3e10*/  DMUL R20, R20, UR32 ;  /* 0x0000002014147c28 */ /* 0x000fcc0008000000 */
[----:B------:R-:W-:Y:S02]  /*3e20*/  DFMA R24, R24, UR26, -R36 ;  /* 0x0000001a18187c2b */ /* 0x000fe40008000824 */
[----:B0-----:R-:W-:-:S06]  /*3e30*/  DFMA R36, -R22, R38, 1 ;  /* 0x3ff000001624742b */ /* 0x001fcc0000000126 */
[----:B------:R-:W-:Y:S01]  /*3e40*/  DFMA R24, R34, UR30, R24 ;  /* 0x0000001e22187c2b */ /* 0x000fe20008000018 */
[----:B------:R-:W-:Y:S01]  /*3e50*/  IMAD.U32 R34, RZ, RZ, UR24 ;  /* 0x00000018ff227e24 */ /* 0x000fe2000f8e00ff */
[----:B------:R-:W-:Y:S01]  /*3e60*/  MOV R35, UR25 ;  /* 0x0000001900237c02 */ /* 0x000fe20008000f00 */
[----:B------:R-:W-:-:S05]  /*3e70*/  DFMA R36, R36, R36, R36 ;  /* 0x000000242424722b */ /* 0x000fca0000000024 */
[----:B------:R-:W-:Y:S02]  /*3e80*/  DFMA R24, R20, -UR20, R24 ;  /* 0x8000001414187c2b */ /* 0x000fe40008000018 */
[----:B------:R-:W-:Y:S02]  /*3e90*/  DMUL R34, R34, UR28 ;  /* 0x0000001c22227c28 */ /* 0x000fe40008000000 */
[----:B------:R-:W-:-:S04]  /*3ea0*/  DFMA R36, R38, R36, R38 ;  /* 0x000000242624722b */ /* 0x000fc80000000026 */
[----:B------:R-:W-:-:S04]  /*3eb0*/  DFMA R24, -R26, UR26, R24 ;  /* 0x0000001a1a187c2b */ /* 0x000fc80008000118 */
        /* <DEDUP_REMOVED lines=16> */
.L_x_199:
[----:B------:R-:W0:Y:S01]  /*3fc0*/  MUFU.RCP64H R37, R23 ;  /* 0x0000001700257308 */ /* 0x000e220000001800 */
[----:B------:R-:W-:Y:S01]  /*3fd0*/  DMUL R20, R20, UR26 ;  /* 0x0000001a14147c28 */ /* 0x000fe20008000000 */
[----:B------:R-:W-:-:S07]  /*3fe0*/  IMAD.MOV.U32 R36, RZ, RZ, 0x1 ;  /* 0x00000001ff247424 */ /* 0x000fce00078e00ff */
[----:B------:R-:W-:Y:S02]  /*3ff0*/  DFMA R20, R32, UR30, -R20 ;  /* 0x0000001e20147c2b */ /* 0x000fe40008000814 */
[----:B0-----:R-:W-:-:S06]  /*4000*/  DFMA R32, -R22, R36, 1 ;  /* 0x3ff000001620742b */ /* 0x001fcc0000000124 */
[----:B------:R-:W-:Y:S01]  /*4010*/  DFMA R20, -R26, UR30, R20 ;  /* 0x0000001e1a147c2b */ /* 0x000fe20008000114 */
[----:B------:R-:W-:Y:S01]  /*4020*/  MOV R26, UR24 ;  /* 0x00000018001a7c02 */ /* 0x000fe20008000f00 */
[----:B------:R-:W-:Y:S01]  /*4030*/  IMAD.U32 R27, RZ, RZ, UR25 ;  /* 0x00000019ff1b7e24 */ /* 0x000fe2000f8e00ff */
[----:B------:R-:W-:-:S05]  /*4040*/  DFMA R32, R32, R32, R32 ;  /* 0x000000202020722b */ /* 0x000fca0000000020 */
[----:B------:R-:W-:Y:S02]  /*4050*/  DFMA R20, R34, UR26, R20 ;  /* 0x0000001a22147c2b */ /* 0x000fe40008000014 */
[----:B------:R-:W-:Y:S02]  /*4060*/  DMUL R26, R26, UR32 ;  /* 0x000000201a1a7c28 */ /* 0x000fe40008000000 */
[----:B------:R-:W-:Y:S01]  /*4070*/  DFMA R36, R36, R32, R36 ;  /* 0x000000202424722b */ /* 0x000fe20000000024 */
[----:B------:R-:W-:Y:S02]  /*4080*/  IMAD.U32 R32, RZ, RZ, UR28 ;  /* 0x0000001cff207e24 */ /* 0x000fe4000f8e00ff */
[----:B------:R-:W-:-:S03]  /*4090*/  IMAD.U32 R33, RZ, RZ, UR29 ;  /* 0x0000001dff217e24 */ /* 0x000fc6000f8e00ff */
[----:B------:R-:W-:Y:S02]  /*40a0*/  DFMA R20, R26, UR20, R20 ;  /* 0x000000141a147c2b */ /* 0x000fe40008000014 */
[----:B------:R-:W-:Y:S02]  /*40b0*/  DFMA R26, -R22, R36, 1 ;  /* 0x3ff00000161a742b */ /* 0x000fe40000000124 */
[----:B------:R-:W-:-:S06]  /*40c0*/  DMUL R32, R32, UR28 ;  /* 0x0000001c20207c28 */ /* 0x000fcc0008000000 */
[----:B------:R-:W-:Y:S02]  /*40d0*/  DFMA R36, R36, R26, R36 ;  /* 0x0000001a2424722b */ /* 0x000fe40000000024 */
        /* <DEDUP_REMOVED lines=12> */
[----:B------:R-:W-:Y:S01]  /*41a0*/  MOV R20, R104 ;  /* 0x0000006800147202 */ /* 0x000fe20000000f00 */
[----:B------:R-:W-:-:S07]  /*41b0*/  IMAD.MOV.U32 R21, RZ, RZ, R105 ;  /* 0x000000ffff157224 */ /* 0x000fce00078e0069 */
.L_x_200:
[----:B------:R-:W-:Y:S01]  /*41c0*/  UMOV UR20, 0x88e368f0 ;  /* 0x88e368f000147882 */ /* 0x000fe20000000000 */
[----:B------:R-:W-:Y:S01]  /*41d0*/  UMOV UR21, 0x3ee4f8b5 ;  /* 0x3ee4f8b500157882 */ /* 0x000fe20000000000 */
[----:B------:R-:W2:Y:S01]  /*41e0*/  LDCU UR25, c[0x0][0x3b0] ;  /* 0x00007600ff1977ac */ /* 0x000ea20008000800 */
[----:B------:R-:W-:Y:S01]  /*41f0*/  DSETP.GEU.AND P0, PT, R16, UR20, PT ;  /* 0x0000001410007e2a */ /* 0x000fe2000bf0e000 */
[----:B------:R-:W3:-:S13]  /*4200*/  LDCU UR24, c[0x0][0x3a0] ;  /* 0x00007400ff1877ac */ /* 0x000eda0008000800 */
[----:B------:R-:W-:Y:S05]  /*4210*/  @!P0 BRA `(.L_x_193) ;  /* 0x0000001000548947 */ /* 0x000fea0003800000 */
[----:B------:R-:W-:Y:S01]  /*4220*/  ISETP.GE.AND P0, PT, R9, -0x1, PT ;  /* 0xffffffff0900780c */ /* 0x000fe20003f06270 */
[----:B------:R-:W-:Y:S01]  /*4230*/  IMAD.U32 R4, RZ, RZ, UR19 ;  /* 0x00000013ff047e24 */ /* 0x000fe2000f8e00ff */
[----:B------:R-:W-:-:S04]  /*4240*/  LEA R26, R110, UR18, 0x3 ;  /* 0x000000126e1a7c11 */ /* 0x000fc8000f8e18ff */
[----:B------:R-:W-:-:S05]  /*4250*/  LEA R9, R4, UR18, 0x3 ;  /* 0x0000001204097c11 */ /* 0x000fca000f8e18ff */
[----:B------:R-:W-:Y:S02]  /*4260*/  IMAD R110, R110, 0x8, R9 ;  /* 0x000000086e6e7824 */ /* 0x000fe400078e0209 */
[----:B------:R-:W-:Y:S05]  /*4270*/  @!P0 BRA `(.L_x_201) ;  /* 0x0000000c00048947 */ /* 0x000fea0003800000 */
[----:B------:R-:W-:-:S07]  /*4280*/  IMAD.MOV.U32 R27, RZ, RZ, RZ ;  /* 0x000000ffff1b7224 */ /* 0x000fce00078e00ff */
.L_x_213:
[----:B------:R-:W-:-:S05]  /*4290*/  IMAD.IADD R15, R10, 0x1, R27 ;  /* 0x000000010a0f7824 */ /* 0x000fca00078e021b */
[----:B---3--:R-:W-:-:S13]  /*42a0*/  ISETP.GE.AND P0, PT, R15, UR24, PT ;  /* 0x000000180f007c0c */ /* 0x008fda000bf06270 */
[----:B01--45:R-:W-:Y:S05]  /*42b0*/  @P0 BRA `(.L_x_201) ;  /* 0x0000000800f40947 */ /* 0x033fea0003800000 */
[----:B------:R-:W0:Y:S02]  /*42c0*/  LDC.64 R22, c[0x0][0x390] ;  /* 0x0000e400ff167b82 */ /* 0x000e240000000a00 */
[----:B0-----:R-:W-:-:S06]  /*42d0*/  IMAD.WIDE R22, R15, 0x4, R22 ;  /* 0x000000040f167825 */ /* 0x001fcc00078e0216 */
[----:B------:R-:W3:Y:S01]  /*42e0*/  LDG.E R22, desc[UR12][R22.64] ;  /* 0x0000000c16167981 */ /* 0x000ee2000c1e1900 */
[----:B------:R-:W-:Y:S01]  /*42f0*/  BSSY.RECONVERGENT B0, `(.L_x_202) ;  /* 0x00000b6000007945 */ /* 0x000fe20003800200 */
[----:B---3--:R-:W-:-:S13]  /*4300*/  FSETP.NEU.AND P0, PT, R22, RZ, PT ;  /* 0x000000ff1600720b */ /* 0x008fda0003f0d000 */
[----:B------:R-:W-:Y:S05]  /*4310*/  @!P0 BRA `(.L_x_203) ;  /* 0x0000000800cc8947 */ /* 0x000fea0003800000 */
[----:B------:R-:W0:Y:S08]  /*4320*/  LDC.64 R34, c[0x0][0x380] ;  /* 0x0000e000ff227b82 */ /* 0x000e300000000a00 */
[----:B------:R-:W1:Y:S01]  /*4330*/  LDC.64 R32, c[0x0][0x388] ;  /* 0x0000e200ff207b82 */ /* 0x000e620000000a00 */
[----:B0-----:R-:W-:-:S06]  /*4340*/  IMAD.WIDE R34, R15, 0x4, R34 ;  /* 0x000000040f227825 */ /* 0x001fcc00078e0222 */
[----:B------:R-:W3:Y:S01]  /*4350*/  LDG.E R35, desc[UR12][R34.64] ;  /* 0x0000000c22237981 */ /* 0x000ee2000c1e1900 */
[C---:B------:R-:W-:Y:S01]  /*4360*/  ISETP.GT.AND P0, PT, R15.reuse, R11, PT ;  /* 0x0000000b0f00720c */ /* 0x040fe20003f04270 */
[----:B-1----:R-:W-:-:S03]  /*4370*/  IMAD.WIDE R32, R15, 0x4, R32 ;  /* 0x000000040f207825 */ /* 0x002fc600078e0220 */
[----:B------:R-:W-:-:S03]  /*4380*/  ISETP.LT.OR P0, PT, R15, R12, P0 ;  /* 0x0000000c0f00720c */ /* 0x000fc60000701670 */
[----:B------:R0:W5:Y:S01]  /*4390*/  LDG.E R32, desc[UR12][R32.64] ;  /* 0x0000000c20207981 */ /* 0x000162000c1e1900 */
[----:B------:R-:W-:Y:S01]  /*43a0*/  BSSY.RELIABLE B1, `(.L_x_204) ;  /* 0x000002d000017945 */ /* 0x000fe20003800100 */
[----:B---3--:R-:W1:Y:S02]  /*43b0*/  F2F.F64.F32 R36, R35 ;  /* 0x0000002300247310 */ /* 0x008e640000201800 */
[C---:B-1----:R-:W-:Y:S02]  /*43c0*/  DMUL R38, R36.reuse, R2 ;  /* 0x0000000224267228 */ /* 0x042fe40000000000 */
[----:B------:R-:W-:-:S06]  /*43d0*/  DMUL R40, R36, R18 ;  /* 0x0000001224287228 */ /* 0x000fcc0000000000 */
[C---:B------:R-:W-:Y:S02]  /*43e0*/  DMUL R38, R36.reuse, R38 ;  /* 0x0000002624267228 */ /* 0x040fe40000000000 */
[----:B------:R-:W-:-:S06]  /*43f0*/  DMUL R40, R36, R40 ;  /* 0x0000002824287228 */ /* 0x000fcc0000000000 */
[C---:B------:R-:W-:Y:S02]  /*4400*/  DFMA R38, R36.reuse, R28, R38 ;  /* 0x0000001c2426722b */ /* 0x040fe40000000026 */
[----:B------:R-:W-:-:S06]  /*4410*/  DFMA R40, R36, R24, R40 ;  /* 0x000000182428722b */ /* 0x000fcc0000000028 */
[----:B------:R-:W-:Y:S02]  /*4420*/  DADD R38, R38, R30 ;  /* 0x0000000026267229 */ /* 0x000fe4000000001e */
[----:B------:R-:W-:-:S06]  /*4430*/  DADD R40, R40, R20 ;  /* 0x0000000028287229 */ /* 0x000fcc0000000014 */
[----:B0-----:R0:W1:Y:S08]  /*4440*/  F2F.F32.F64 R33, R40 ;  /* 0x0000002800217310 */ /* 0x0010700000301000 */
[----:B------:R0:W3:Y:S01]  /*4450*/  F2F.F32.F64 R39, R38 ;  /* 0x0000002600277310 */ /* 0x0000e20000301000 */
[----:B------:R-:W-:Y:S05]  /*4460*/  @P0 BRA `(.L_x_205) ;  /* 0x0000000000800947 */ /* 0x000fea0003800000 */
[----:B------:R-:W4:Y:S01]  /*4470*/  MUFU.RCP R4, UR11 ;  /* 0x0000000b00047d08 */ /* 0x000f220008001000 */
[----:B------:R-:W-:Y:S01]  /*4480*/  MOV R15, UR11 ;  /* 0x0000000b000f7c02 */ /* 0x000fe20008000f00 */
[----:B------:R-:W-:Y:S01]  /*4490*/  FADD R34, -R0, R35 ;  /* 0x0000002300227221 */ /* 0x000fe20000000100 */
[----:B------:R-:W-:Y:S05]  /*44a0*/  BSSY.RECONVERGENT B2, `(.L_x_206) ;  /* 0x000000c000027945 */ /* 0x000fea0003800200 */
[----:B------:R-:W2:Y:S01]  /*44b0*/  FCHK P0, R34, UR11 ;  /* 0x0000000b22007d02 */ /* 0x000ea20008000000 */
[----:B----4-:R-:W-:-:S04]  /*44c0*/  FFMA R15, R4, -R15, 1 ;  /* 0x3f800000040f7423 */ /* 0x010fc8000000080f */
[----:B------:R-:W-:-:S04]  /*44d0*/  FFMA R4, R4, R15, R4 ;  /* 0x0000000f04047223 */ /* 0x000fc80000000004 */
[----:B------:R-:W-:-:S04]  /*44e0*/  FFMA R15, R4, R34, RZ ;  /* 0x00000022040f7223 */ /* 0x000fc800000000ff */
[----:B------:R-:W-:-:S04]  /*44f0*/  FFMA R6, R15, -UR11, R34 ;  /* 0x8000000b0f067c23 */ /* 0x000fc80008000022 */
[----:B------:R-:W-:Y:S01]  /*4500*/  FFMA R4, R4, R6, R15 ;  /* 0x0000000604047223 */ /* 0x000fe2000000000f */
[----:B--2---:R-:W-:Y:S06]  /*4510*/  @!P0 BRA `(.L_x_207) ;  /* 0x0000000000108947 */ /* 0x004fec0003800000 */
[----:B------:R-:W-:Y:S01]  /*4520*/  IMAD.MOV.U32 R4, RZ, RZ, R34 ;  /* 0x000000ffff047224 */ /* 0x000fe200078e0022 */
[----:B0-----:R-:W-:Y:S01]  /*4530*/  MOV R40, 0x4560 ;  /* 0x0000456000287802 */ /* 0x001fe20000000f00 */
[----:B------:R-:W-:-:S07]  /*4540*/  IMAD.U32 R15, RZ, RZ, UR11 ;  /* 0x0000000bff0f7e24 */ /* 0x000fce000f8e00ff */
[----:B-1-3-5:R-:W-:Y:S05]  /*4550*/  CALL.REL.NOINC `($__internal_11_$__cuda_sm3x_div_rn_noftz_f32_slowpath) ;  /* 0x00000014001c7944 */ /* 0x02afea0003c00000 */
.L_x_207:
[----:B------:R-:W-:Y:S05]  /*4560*/  BSYNC.RECONVERGENT B2 ;  /* 0x0000000000027941 */ /* 0x000fea0003800200 */
.L_x_206:
[----:B------:R-:W-:-:S05]  /*4570*/  I2FP.F32.S32 R15, UR25 ;  /* 0x00000019000f7c45 */ /* 0x000fca0008201400 */
[----:B------:R-:W-:-:S04]  /*4580*/  FMUL R4, R15, R4 ;  /* 0x000000040f047220 */ /* 0x000fc80000400000 */
[----:B------:R-:W2:Y:S02]  /*4590*/  F2I.S64 R34, R4 ;  /* 0x0000000400227311 */ /* 0x000ea40000201900 */
[----:B--2---:R-:W-:-:S04]  /*45a0*/  ISETP.GE.AND P0, PT, R34, UR25, PT ;  /* 0x0000001922007c0c */ /* 0x004fc8000bf06270 */
[----:B------:R-:W-:-:S13]  /*45b0*/  ISETP.LT.OR P0, PT, R34, RZ, P0 ;  /* 0x000000ff2200720c */ /* 0x000fda0000701670 */
[----:B------:R-:W-:Y:S05]  /*45c0*/  @P0 BREAK.RELIABLE B1 ;  /* 0x0000000000010942 */ /* 0x000fea0003800100 */
[----:B------:R-:W-:Y:S05]  /*45d0*/  @P0 BRA `(.L_x_203) ;  /* 0x00000008001c0947 */ /* 0x000fea0003800000 */
[----:B------:R-:W2:Y:S01]  /*45e0*/  S2UR UR10, SR_CgaCtaId ;  /* 0x00000000000a79c3 */ /* 0x000ea20000008800 */
[----:B------:R-:W-:Y:S01]  /*45f0*/  UMOV UR9, 0x400 ;  /* 0x0000040000097882 */ /* 0x000fe20000000000 */
[----:B---3--:R-:W-:Y:S01]  /*4600*/  F2F.F64.F32 R36, R39 ;  /* 0x0000002700247310 */ /* 0x008fe20000201800 */
[----:B--2---:R-:W-:-:S06]  /*4610*/  ULEA UR9, UR10, UR9, 0x18 ;  /* 0x000000090a097291 */ /* 0x004fcc000f8ec0ff */
[----:B------:R-:W-:-:S06]  /*4620*/  LEA R4, R34, UR9, 0x2 ;  /* 0x0000000922047c11 */ /* 0x000fcc000f8e10ff */
[----:B------:R-:W2:Y:S02]  /*4630*/  LDS R4, [R4] ;  /* 0x0000000004047984 */ /* 0x000ea40000000800 */
[----:B--2---:R-:W2:Y:S02]  /*4640*/  F2F.F64.F32 R34, R4 ;  /* 0x0000000400227310 */ /* 0x004ea40000201800 */
[----:B--2---:R-:W-:-:S06]  /*4650*/  DFMA R34, R34, R16, R36 ;  /* 0x000000102222722b */ /* 0x004fcc0000000024 */
[----:B------:R4:W2:Y:S05]  /*4660*/  F2F.F32.F64 R39, R34 ;  /* 0x0000002200277310 */ /* 0x0008aa0000301000 */
.L_x_205:
[----:B--2---:R-:W-:Y:S05]  /*4670*/  BSYNC.RELIABLE B1 ;  /* 0x0000000000017941 */ /* 0x004fea0003800100 */
.L_x_204:
[----:B------:R-:W2:Y:S01]  /*4680*/  F2F.F64.F32 R22, R22 ;  /* 0x0000001600167310 */ /* 0x000ea20000201800 */
[----:B----4-:R-:W-:Y:S01]  /*4690*/  IMAD.MOV.U32 R34, RZ, RZ, 0x1 ;  /* 0x00000001ff227424 */ /* 0x010fe200078e00ff */
[----:B------:R-:W-:Y:S01]  /*46a0*/  UMOV UR20, 0x54442d18 ;  /* 0x54442d1800147882 */ /* 0x000fe20000000000 */
[----:B------:R-:W-:Y:S01]  /*46b0*/  UMOV UR21, 0x401921fb ;  /* 0x401921fb00157882 */ /* 0x000fe20000000000 */
[----:B------:R-:W-:Y:S01]  /*46c0*/  BSSY.RECONVERGENT B1, `(.L_x_208) ;  /* 0x0000015000017945 */ /* 0x000fe20003800200 */
[C---:B---3-5:R-:W-:Y:S01]  /*46d0*/  FADD R15, -R32.reuse, R39 ;  /* 0x00000027200f7221 */ /* 0x068fe20000000100 */
[----:B-1----:R-:W-:Y:S02]  /*46e0*/  FADD R32, -R32, R33 ;  /* 0x0000002120207221 */ /* 0x002fe40000000100 */
[----:B--2---:R-:W1:Y:S02]  /*46f0*/  MUFU.RCP64H R35, R23 ;  /* 0x0000001700237308 */ /* 0x004e640000001800 */
[----:B-1----:R-:W-:-:S08]  /*4700*/  DFMA R36, -R22, R34, 1 ;  /* 0x3ff000001624742b */ /* 0x002fd00000000122 */
[----:B------:R-:W-:-:S08]  /*4710*/  DFMA R36, R36, R36, R36 ;  /* 0x000000242424722b */ /* 0x000fd00000000024 */
[----:B------:R-:W-:-:S08]  /*4720*/  DFMA R36, R34, R36, R34 ;  /* 0x000000242224722b */ /* 0x000fd00000000022 */
[----:B------:R-:W-:-:S08]  /*4730*/  DFMA R34, -R22, R36, 1 ;  /* 0x3ff000001622742b */ /* 0x000fd00000000124 */
[----:B------:R-:W-:-:S08]  /*4740*/  DFMA R34, R36, R34, R36 ;  /* 0x000000222422722b */ /* 0x000fd00000000024 */
[----:B------:R-:W-:-:S08]  /*4750*/  DMUL R104, R34, UR20 ;  /* 0x0000001422687c28 */ /* 0x000fd00008000000 */
[----:B------:R-:W-:-:S08]  /*4760*/  DFMA R36, -R22, R104, UR20 ;  /* 0x0000001416247e2b */ /* 0x000fd00008000168 */
[----:B------:R-:W-:-:S10]  /*4770*/  DFMA R104, R34, R36, R104 ;  /* 0x000000242268722b */ /* 0x000fd40000000068 */
[----:B------:R-:W-:-:S05]  /*4780*/  FFMA R4, RZ, R23, R105 ;  /* 0x00000017ff047223 */ /* 0x000fca0000000069 */
[----:B------:R-:W-:-:S13]  /*4790*/  FSETP.GT.AND P0, PT, |R4|, 1.469367938527859385e-39, PT ;  /* 0x001000000400780b */ /* 0x000fda0003f04200 */
[----:B------:R-:W-:Y:S05]  /*47a0*/  @P0 BRA `(.L_x_209) ;  /* 0x0000000000180947 */ /* 0x000fea0003800000 */
[----:B------:R-:W-:Y:S01]  /*47b0*/  IMAD.MOV.U32 R98, RZ, RZ, 0x54442d18 ;  /* 0x54442d18ff627424 */ /* 0x000fe200078e00ff */
[----:B------:R-:W-:Y:S01]  /*47c0*/  MOV R96, R22 ;  /* 0x0000001600607202 */ /* 0x000fe20000000f00 */
[----:B------:R-:W-:Y:S01]  /*47d0*/  IMAD.MOV.U32 R99, RZ, RZ, 0x401921fb ;  /* 0x401921fbff637424 */ /* 0x000fe200078e00ff */
[----:B------:R-:W-:Y:S01]  /*47e0*/  MOV R6, 0x4810 ;  /* 0x0000481000067802 */ /* 0x000fe20000000f00 */
[----:B------:R-:W-:-:S07]  /*47f0*/  IMAD.MOV.U32 R97, RZ, RZ, R23 ;  /* 0x000000ffff617224 */ /* 0x000fce00078e0017 */
[----:B0-----:R-:W-:Y:S05]  /*4800*/  CALL.REL.NOINC `($__internal_10_$__cuda_sm20_div_rn_f64_full) ;  /* 0x0000000c00047944 */ /* 0x001fea0003c00000 */
.L_x_209:
[----:B------:R-:W-:Y:S05]  /*4810*/  BSYNC.RECONVERGENT B1 ;  /* 0x0000000000017941 */ /* 0x000fea0003800200 */
.L_x_208:
[----:B------:R-:W-:Y:S01]  /*4820*/  ISETP.GT.AND P0, PT, R105, 0xfffff, PT ;  /* 0x000fffff6900780c */ /* 0x000fe20003f04270 */
[----:B------:R-:W-:Y:S01]  /*4830*/  IMAD.MOV.U32 R34, RZ, RZ, R104 ;  /* 0x000000ffff227224 */ /* 0x000fe200078e0068 */
[----:B------:R-:W-:Y:S01]  /*4840*/  BSSY.RECONVERGENT B1, `(.L_x_210) ;  /* 0x0000051000017945 */ /* 0x000fe20003800200 */
[----:B------:R-:W-:-:S10]  /*4850*/  IMAD.MOV.U32 R35, RZ, RZ, R105 ;  /* 0x000000ffff237224 */ /* 0x000fd400078e0069 */
[----:B------:R-:W-:-:S10]  /*4860*/  @!P0 DMUL R34, R34, 1.80143985094819840000e+16 ;  /* 0x4350000022228828 */ /* 0x000fd40000000000 */
[----:B------:R-:W-:Y:S02]  /*4870*/  @!P0 IMAD.MOV.U32 R105, RZ, RZ, R35 ;  /* 0x000000ffff698224 */ /* 0x000fe400078e0023 */
[----:B------:R-:W-:Y:S02]  /*4880*/  @!P0 IMAD.MOV.U32 R104, RZ, RZ, R34 ;  /* 0x000000ffff688224 */ /* 0x000fe400078e0022 */
[----:B------:R-:W-:-:S05]  /*4890*/  VIADD R4, R105, 0xffffffff ;  /* 0xffffffff69047836 */ /* 0x000fca0000000000 */
[----:B------:R-:W-:Y:S02]  /*48a0*/  ISETP.GT.U32.AND P1, PT, R4, 0x7feffffe, PT ;  /* 0x7feffffe0400780c */ /* 0x000fe40003f24070 */
[----:B------:R-:W-:Y:S01]  /*48b0*/  MOV R4, 0xfffffc01 ;  /* 0xfffffc0100047802 */ /* 0x000fe20000000f00 */
[----:B------:R-:W-:-:S10]  /*48c0*/  @!P0 IMAD.MOV.U32 R4, RZ, RZ, -0x435 ;  /* 0xfffffbcbff048424 */ /* 0x000fd400078e00ff */
[----:B------:R-:W-:Y:S05]  /*48d0*/  @P1 BRA `(.L_x_211) ;  /* 0x0000000400041947 */ /* 0x000fea0003800000 */
[----:B------:R-:W-:Y:S01]  /*48e0*/  LOP3.LUT R6, R105, 0xfffff, RZ, 0xc0, !PT ;  /* 0x000fffff69067812 */ /* 0x000fe200078ec0ff */
[----:B------:R-:W-:Y:S01]  /*48f0*/  IMAD.MOV.U32 R34, RZ, RZ, R104 ;  /* 0x000000ffff227224 */ /* 0x000fe200078e0068 */
[----:B0-----:R-:W-:Y:S01]  /*4900*/  MOV R38, RZ ;  /* 0x000000ff00267202 */ /* 0x001fe20000000f00 */
[----:B------:R-:W-:Y:S01]  /*4910*/  IMAD.MOV.U32 R44, RZ, RZ, -0x748574fc ;  /* 0x8b7a8b04ff2c7424 */ /* 0x000fe200078e00ff */
[----:B------:R-:W-:Y:S01]  /*4920*/  LOP3.LUT R35, R6, 0x3ff00000, RZ, 0xfc, !PT ;  /* 0x3ff0000006237812 */ /* 0x000fe200078efcff */
[----:B------:R-:W-:Y:S01]  /*4930*/  IMAD.MOV.U32 R45, RZ, RZ, 0x3ed0ee25 ;  /* 0x3ed0ee25ff2d7424 */ /* 0x000fe200078e00ff */
[----:B------:R-:W-:Y:S01]  /*4940*/  UMOV UR20, 0x3ae80f1e ;  /* 0x3ae80f1e00147882 */ /* 0x000fe20000000000 */
[----:B------:R-:W-:Y:S01]  /*4950*/  UMOV UR21, 0x3eb1380b ;  /* 0x3eb1380b00157882 */ /* 0x000fe20000000000 */
[----:B------:R-:W-:Y:S01]  /*4960*/  ISETP.GE.U32.AND P0, PT, R35, 0x3ff6a09f, PT ;  /* 0x3ff6a09f2300780c */ /* 0x000fe20003f06070 */
[----:B------:R-:W-:Y:S01]  /*4970*/  IMAD.MOV.U32 R47, RZ, RZ, 0x43300000 ;  /* 0x43300000ff2f7424 */ /* 0x000fe200078e00ff */
[----:B------:R-:W-:Y:S01]  /*4980*/  LEA.HI R4, R105, R4, RZ, 0xc ;  /* 0x0000000469047211 */ /* 0x000fe200078f60ff */
[----:B------:R-:W-:Y:S01]  /*4990*/  UMOV UR22, 0x80000000 ;  /* 0x8000000000167882 */ /* 0x000fe20000000000 */
[----:B------:R-:W-:-:S09]  /*49a0*/  UMOV UR23, 0x43300000 ;  /* 0x4330000000177882 */ /* 0x000fd20000000000 */
[----:B------:R-:W-:Y:S02]  /*49b0*/  @P0 VIADD R33, R35, 0xfff00000 ;  /* 0xfff0000023210836 */ /* 0x000fe40000000000 */
[----:B------:R-:W-:Y:S02]  /*49c0*/  @P0 VIADD R4, R4, 0x1 ;  /* 0x0000000104040836 */ /* 0x000fe40000000000 */
[----:B------:R-:W-:-:S03]  /*49d0*/  @P0 IMAD.MOV.U32 R35, RZ, RZ, R33 ;  /* 0x000000ffff230224 */ /* 0x000fc600078e0021 */
[----:B------:R-:W-:-:S03]  /*49e0*/  LOP3.LUT R46, R4, 0x80000000, RZ, 0x3c, !PT ;  /* 0x80000000042e7812 */ /* 0x000fc600078e3cff */
[C---:B------:R-:W-:Y:S02]  /*49f0*/  DADD R36, R34.reuse, 1 ;  /* 0x3ff0000022247429 */ /* 0x040fe40000000000 */
[----:B------:R-:W-:Y:S02]  /*4a00*/  DADD R34, R34, -1 ;  /* 0xbff0000022227429 */ /* 0x000fe40000000000 */
[----:B------:R-:W-:Y:S01]  /*4a10*/  DADD R46, R46, -UR22 ;  /* 0x800000162e2e7e29 */ /* 0x000fe20008000000 */
[----:B------:R-:W-:Y:S01]  /*4a20*/  UMOV UR22, 0xfefa39ef ;  /* 0xfefa39ef00167882 */ /* 0x000fe20000000000 */
[----:B------:R-:W0:Y:S01]  /*4a30*/  MUFU.RCP64H R39, R37 ;  /* 0x0000002500277308 */ /* 0x000e220000001800 */
[----:B------:R-:W-:Y:S01]  /*4a40*/  UMOV UR23, 0x3fe62e42 ;  /* 0x3fe62e4200177882 */ /* 0x000fe20000000000 */
[----:B0-----:R-:W-:-:S08]  /*4a50*/  DFMA R40, -R36, R38, 1 ;  /* 0x3ff000002428742b */ /* 0x001fd00000000126 */
[----:B------:R-:W-:-:S08]  /*4a60*/  DFMA R40, R40, R40, R40 ;  /* 0x000000282828722b */ /* 0x000fd00000000028 */
[----:B------:R-:W-:-:S08]  /*4a70*/  DFMA R40, R38, R40, R38 ;  /* 0x000000282628722b */ /* 0x000fd00000000026 */
[----:B------:R-:W-:-:S08]  /*4a80*/  DMUL R38, R34, R40 ;  /* 0x0000002822267228 */ /* 0x000fd00000000000 */
[----:B------:R-:W-:-:S08]  /*4a90*/  DFMA R38, R34, R40, R38 ;  /* 0x000000282226722b */ /* 0x000fd00000000026 */
[----:B------:R-:W-:-:S08]  /*4aa0*/  DMUL R42, R38, R38 ;  /* 0x00000026262a7228 */ /* 0x000fd00000000000 */
[----:B------:R-:W-:Y:S01]  /*4ab0*/  DFMA R36, R42, UR20, R44 ;  /* 0x000000142a247c2b */ /* 0x000fe2000800002c */
[----:B------:R-:W-:Y:S01]  /*4ac0*/  UMOV UR20, 0x9f02676f ;  /* 0x9f02676f00147882 */ /* 0x000fe20000000000 */
[----:B------:R-:W-:Y:S01]  /*4ad0*/  UMOV UR21, 0x3ef3b266 ;  /* 0x3ef3b26600157882 */ /* 0x000fe20000000000 */
[----:B------:R-:W-:-:S05]  /*4ae0*/  DADD R44, R34, -R38 ;  /* 0x00000000222c7229 */ /* 0x000fca0000000826 */
[----:B------:R-:W-:Y:S01]  /*4af0*/  DFMA R36, R42, R36, UR20 ;  /* 0x000000142a247e2b */ /* 0x000fe20008000024 */
[----:B------:R-:W-:Y:S01]  /*4b00*/  UMOV UR20, 0xa9ab0956 ;  /* 0xa9ab095600147882 */ /* 0x000fe20000000000 */
[----:B------:R-:W-:Y:S01]  /*4b10*/  UMOV UR21, 0x3f1745cb ;  /* 0x3f1745cb00157882 */ /* 0x000fe20000000000 */
[----:B------:R-:W-:-:S05]  /*4b20*/  DADD R44, R44, R44 ;  /* 0x000000002c2c7229 */ /* 0x000fca000000002c */
[----:B------:R-:W-:Y:S01]  /*4b30*/  DFMA R36, R42, R36, UR20 ;  /* 0x000000142a247e2b */ /* 0x000fe20008000024 */
[----:B------:R-:W-:Y:S01]  /*4b40*/  UMOV UR20, 0x2d1b5154 ;  /* 0x2d1b515400147882 */ /* 0x000fe20000000000 */
[----:B------:R-:W-:Y:S01]  /*4b50*/  UMOV UR21, 0x3f3c71c7 ;  /* 0x3f3c71c700157882 */ /* 0x000fe20000000000 */
[----:B------:R-:W-:Y:S02]  /*4b60*/  DFMA R44, R34, -R38, R44 ;  /* 0x80000026222c722b */ /* 0x000fe4000000002c */
[----:B------:R-:W-:-:S03]  /*4b70*/  DFMA R34, R46, UR22, R38 ;  /* 0x000000162e227c2b */ /* 0x000fc60008000026 */
[----:B------:R-:W-:Y:S01]  /*4b80*/  DFMA R36, R42, R36, UR20 ;  /* 0x000000142a247e2b */ /* 0x000fe20008000024 */
[----:B------:R-:W-:Y:S01]  /*4b90*/  UMOV UR20, 0x923be72d ;  /* 0x923be72d00147882 */ /* 0x000fe20000000000 */
[----:B------:R-:W-:Y:S01]  /*4ba0*/  UMOV UR21, 0x3f624924 ;  /* 0x3f62492400157882 */ /* 0x000fe20000000000 */
[----:B------:R-:W-:-:S05]  /*4bb0*/  DMUL R44, R40, R44 ;  /* 0x0000002c282c7228 */ /* 0x000fca0000000000 */
[----:B------:R-:W-:Y:S01]  /*4bc0*/  DFMA R36, R42, R36, UR20 ;  /* 0x000000142a247e2b */ /* 0x000fe20008000024 */
[----:B------:R-:W-:Y:S01]  /*4bd0*/  UMOV UR20, 0x9999a3c4 ;  /* 0x9999a3c400147882 */ /* 0x000fe20000000000 */
[----:B------:R-:W-:-:S06]  /*4be0*/  UMOV UR21, 0x3f899999 ;  /* 0x3f89999900157882 */ /* 0x000fcc0000000000 */
[----:B------:R-:W-:Y:S01]  /*4bf0*/  DFMA R36, R42, R36, UR20 ;  /* 0x000000142a247e2b */ /* 0x000fe20008000024 */
[----:B------:R-:W-:Y:S01]  /*4c00*/  UMOV UR20, 0x55555554 ;  /* 0x5555555400147882 */ /* 0x000fe20000000000 */
[----:B------:R-:W-:-:S06]  /*4c10*/  UMOV UR21, 0x3fb55555 ;  /* 0x3fb5555500157882 */ /* 0x000fcc0000000000 */
[----:B------:R-:W-:Y:S01]  /*4c20*/  DFMA R36, R42, R36, UR20 ;  /* 0x000000142a247e2b */ /* 0x000fe20008000024 */
[----:B------:R-:W-:Y:S01]  /*4c30*/  UMOV UR20, 0xfefa39ef ;  /* 0xfefa39ef00147882 */ /* 0x000fe20000000000 */
[----:B------:R-:W-:Y:S02]  /*4c40*/  UMOV UR21, 0x3fe62e42 ;  /* 0x3fe62e4200157882 */ /* 0x000fe40000000000 */
[----:B------:R-:W-:Y:S01]  /*4c50*/  DFMA R48, R46, -UR20, R34 ;  /* 0x800000142e307c2b */ /* 0x000fe20008000022 */
[----:B------:R-:W-:Y:S01]  /*4c60*/  UMOV UR20, 0x3b39803f ;  /* 0x3b39803f00147882 */ /* 0x000fe20000000000 */
[----:B------:R-:W-:Y:S02]  /*4c70*/  UMOV UR21, 0x3c7abc9e ;  /* 0x3c7abc9e00157882 */ /* 0x000fe40000000000 */
[----:B------:R-:W-:-:S04]  /*4c80*/  DMUL R36, R42, R36 ;  /* 0x000000242a247228 */ /* 0x000fc80000000000 */
[----:B------:R-:W-:-:S04]  /*4c90*/  DADD R48, -R38, R48 ;  /* 0x0000000026307229 */ /* 0x000fc80000000130 */
[----:B------:R-:W-:-:S08]  /*4ca0*/  DFMA R36, R38, R36, R44 ;  /* 0x000000242624722b */ /* 0x000fd0000000002c */
[----:B------:R-:W-:-:S08]  /*4cb0*/  DADD R36, R36, -R48 ;  /* 0x0000000024247229 */ /* 0x000fd00000000830 */
[----:B------:R-:W-:-:S08]  /*4cc0*/  DFMA R36, R46, UR20, R36 ;  /* 0x000000142e247c2b */ /* 0x000fd00008000024 */
[----:B------:R-:W-:Y:S01]  /*4cd0*/  DADD R34, R34, R36 ;  /* 0x0000000022227229 */ /* 0x000fe20000000024 */
[----:B------:R-:W-:Y:S10]  /*4ce0*/  BRA `(.L_x_212) ;  /* 0x0000000000187947 */ /* 0x000ff40003800000 */
.L_x_211:
[----:B------:R-:W-:Y:S01]  /*4cf0*/  IMAD.MOV.U32 R36, RZ, RZ, 0x0 ;  /* 0x00000000ff247424 */ /* 0x000fe200078e00ff */
[----:B------:R-:W-:Y:S02]  /*4d00*/  MOV R37, 0x7ff00000 ;  /* 0x7ff0000000257802 */ /* 0x000fe40000000f00 */
[----:B------:R-:W-:-:S04]  /*4d10*/  LOP3.LUT P0, RZ, R35, 0x7fffffff, RZ, 0xc0, !PT ;  /* 0x7fffffff23ff7812 */ /* 0x000fc8000780c0ff */
[----:B------:R-:W-:-:S10]  /*4d20*/  DFMA R36, R34, R36, +INF ;  /* 0x7ff000002224742b */ /* 0x000fd40000000024 */
[----:B------:R-:W-:Y:S02]  /*4d30*/  FSEL R34, R36, RZ, P0 ;  /* 0x000000ff24227208 */ /* 0x000fe40000000000 */
[----:B------:R-:W-:-:S07]  /*4d40*/  FSEL R35, R37, -QNAN , P0 ;  /* 0xfff0000025237808 */ /* 0x000fce0000000000 */
.L_x_212:
[----:B------:R-:W-:Y:S05]  /*4d50*/  BSYNC.RECONVERGENT B1 ;  /* 0x0000000000017941 */ /* 0x000fea0003800200 */
.L_x_210:
[----:B0-----:R-:W0:Y:S01]  /*4d60*/  LDS.64 R40, [R110] ;  /* 0x000000006e287984 */ /* 0x001e220000000a00 */
[----:B------:R-:W1:Y:S01]  /*4d70*/  F2F.F64.F32 R36, R15 ;  /* 0x0000000f00247310 */ /* 0x000e620000201800 */
[----:B------:R-:W-:-:S07]  /*4d80*/  DMUL R34, R34, -0.5 ;  /* 0xbfe0000022227828 */ /* 0x000fce0000000000 */
[----:B------:R-:W2:Y:S01]  /*4d90*/  F2F.F64.F32 R32, R32 ;  /* 0x0000002000207310 */ /* 0x000ea20000201800 */
[----:B-1----:R-:W-:-:S08]  /*4da0*/  DMUL R38, R36, -0.5 ;  /* 0xbfe0000024267828 */ /* 0x002fd00000000000 */
[----:B------:R-:W-:Y:S02]  /*4db0*/  DMUL R38, R36, R38 ;  /* 0x0000002624267228 */ /* 0x000fe40000000000 */
[----:B--2---:R-:W-:-:S06]  /*4dc0*/  DMUL R36, R32, -0.5 ;  /* 0xbfe0000020247828 */ /* 0x004fcc0000000000 */
[----:B------:R-:W-:Y:S02]  /*4dd0*/  DFMA R38, R22, R38, R34 ;  /* 0x000000261626722b */ /* 0x000fe40000000022 */
[----:B------:R-:W-:-:S06]  /*4de0*/  DMUL R36, R32, R36 ;  /* 0x0000002420247228 */ /* 0x000fcc0000000000 */
[----:B0-----:R-:W-:Y:S02]  /*4df0*/  DADD R38, R38, R40 ;  /* 0x0000000026267229 */ /* 0x001fe40000000028 */
[----:B------:R-:W-:-:S05]  /*4e00*/  DFMA R36, R22, R36, R34 ;  /* 0x000000241624722b */ /* 0x000fca0000000022 */
[----:B------:R-:W-:Y:S04]  /*4e10*/  STS.64 [R110], R38 ;  /* 0x000000266e007388 */ /* 0x000fe80000000a00 */
[----:B------:R-:W0:Y:S02]  /*4e20*/  LDS.64 R40, [R26] ;  /* 0x000000001a287984 */ /* 0x000e240000000a00 */
[----:B0-----:R-:W-:-:S07]  /*4e30*/  DADD R36, R36, R40 ;  /* 0x0000000024247229 */ /* 0x001fce0000000028 */
[----:B------:R4:W-:Y:S04]  /*4e40*/  STS.64 [R26], R36 ;  /* 0x000000241a007388 */ /* 0x0009e80000000a00 */
.L_x_203:
[----:B--2---:R-:W-:Y:S05]  /*4e50*/  BSYNC.RECONVERGENT B0 ;  /* 0x0000000000007941 */ /* 0x004fea0003800200 */
.L_x_202:
[----:B------:R-:W-:-:S05]  /*4e60*/  VIADD R27, R27, UR19 ;  /* 0x000000131b1b7c36 */ /* 0x000fca0008000000 */
[----:B------:R-:W-:-:S13]  /*4e70*/  ISETP.GT.AND P0, PT, R27, R13, PT ;  /* 0x0000000d1b00720c */ /* 0x000fda0003f04270 */
[----:B------:R-:W-:Y:S05]  /*4e80*/  @!P0 BRA `(.L_x_213) ;  /* 0xfffffff400008947 */ /* 0x000fea000383ffff */
.L_x_201:
[----:B------:R-:W-:Y:S05]  /*4e90*/  WARPSYNC.ALL ;  /* 0x0000000000007948 */ /* 0x000fea0003800000 */
[----:B------:R-:W-:Y:S01]  /*4ea0*/  BAR.SYNC.DEFER_BLOCKING 0x0 ;  /* 0x0000000000007b1d */ /* 0x000fe20000010000 */
[----:B------:R-:W-:-:S04]  /*4eb0*/  I2FP.F32.U32 R4, R14 ;  /* 0x0000000e00047245 */ /* 0x000fc80000201000 */
[C---:B------:R-:W-:Y:S01]  /*4ec0*/  ISETP.GT.U32.AND P0, PT, R4.reuse, 0x7f7fffff, PT ;  /* 0x7f7fffff0400780c */ /* 0x040fe20003f04070 */
[----:B------:R-:W-:-:S05]  /*4ed0*/  VIADD R0, R4, 0xc0d55555 ;  /* 0xc0d5555504007836 */ /* 0x000fca0000000000 */
[----:B------:R-:W-:-:S05]  /*4ee0*/  LOP3.LUT R21, R0, 0xff800000, RZ, 0xc0, !PT ;  /* 0xff80000000157812 */ /* 0x000fca00078ec0ff */
[----:B------:R-:W-:-:S04]  /*4ef0*/  IMAD.IADD R0, R4, 0x1, -R21 ;  /* 0x0000000104007824 */ /* 0x000fc800078e0a15 */
[----:B------:R-:W-:Y:S01]  /*4f00*/  FADD R6, R0, -1 ;  /* 0xbf80000000067421 */ /* 0x000fe20000000000 */
[----:B------:R-:W-:Y:S01]  /*4f10*/  I2FP.F32.S32 R0, R21 ;  /* 0x0000001500007245 */ /* 0x000fe20000201400 */
[----:B------:R-:W-:Y:S04]  /*4f20*/  LDS.64 R2, [R110+0x80] ;  /* 0x000080006e027984 */ /* 0x000fe80000000a00 */
[----:B------:R-:W-:Y:S01]  /*4f30*/  FFMA R0, R0, 1.1920928955078125e-07, RZ ;  /* 0x3400000000007823 */ /* 0x000fe200000000ff */
        /* <DEDUP_REMOVED lines=29> */
[----:B0-----:R-:W-:-:S04]  /*5110*/  IMAD.MOV.U32 R13, RZ, RZ, 0x3e055027 ;  /* 0x3e055027ff0d7424 */ /* 0x001fc800078e00ff */
[----:B------:R-:W-:-:S04]  /*5120*/  FFMA R13, R6, -R13, 0.14084610342979431152 ;  /* 0x3e1039f6060d7423 */ /* 0x000fc8000000080d */
[----:B------:R-:W-:-:S04]  /*5130*/  FFMA R13, R6, R13, -0.12148627638816833496 ;  /* 0xbdf8cdcc060d7423 */ /* 0x000fc8000000000d */
[----:B------:R-:W-:-:S04]  /*5140*/  FFMA R13, R6, R13, 0.13980610668659210205 ;  /* 0x3e0f2955060d7423 */ /* 0x000fc8000000000d */
[----:B------:R-:W-:-:S04]  /*5150*/  FFMA R13, R6, R13, -0.16684235632419586182 ;  /* 0xbe2ad8b9060d7423 */ /* 0x000fc8000000000d */
[----:B------:R-:W-:Y:S01]  /*5160*/  FFMA R13, R6, R13, 0.20012299716472625732 ;  /* 0x3e4ced0b060d7423 */ /* 0x000fe2000000000d */
[----:B-1----:R-:W-:-:S07]  /*5170*/  DADD R16, R16, R18 ;  /* 0x0000000010107229 */ /* 0x002fce0000000012 */
[----:B------:R-:W-:Y:S04]  /*5180*/  STS.64 [R26], R16 ;  /* 0x000000101a007388 */ /* 0x000fe80000000a00 */
[----:B------:R-:W-:Y:S04]  /*5190*/  LDS.64 R2, [R26+0x10] ;  /* 0x000010001a027984 */ /* 0x000fe80000000a00 */
[----:B------:R-:W0:Y:S02]  /*51a0*/  LDS.64 R18, [R26] ;  /* 0x000000001a127984 */ /* 0x000e240000000a00 */
[----:B0-----:R-:W-:-:S07]  /*51b0*/  DADD R2, R2, R18 ;  /* 0x0000000002027229 */ /* 0x001fce0000000012 */
[----:B------:R0:W-:Y:S04]  /*51c0*/  STS.64 [R26], R2 ;  /* 0x000000021a007388 */ /* 0x0001e80000000a00 */
[----:B------:R-:W-:Y:S04]  /*51d0*/  LDS.64 R10, [R26+0x8] ;  /* 0x000008001a0a7984 */ /* 0x000fe80000000a00 */
[----:B------:R-:W1:Y:S01]  /*51e0*/  LDS.64 R18, [R26] ;  /* 0x000000001a127984 */ /* 0x000e620000000a00 */
[----:B0-----:R-:W-:-:S04]  /*51f0*/  FFMA R3, R6, R13, -0.24999669194221496582 ;  /* 0xbe7fff2206037423 */ /* 0x001fc8000000000d */
[----:B------:R-:W-:-:S04]  /*5200*/  FFMA R3, R6, R3, 0.33333182334899902344 ;  /* 0x3eaaaa7806037423 */ /* 0x000fc80000000003 */
[----:B------:R-:W-:-:S04]  /*5210*/  FFMA R3, R6, R3, -0.5 ;  /* 0xbf00000006037423 */ /* 0x000fc80000000003 */
[----:B------:R-:W-:-:S04]  /*5220*/  FMUL R3, R6, R3 ;  /* 0x0000000306037220 */ /* 0x000fc80000400000 */
[----:B------:R-:W-:-:S04]  /*5230*/  FFMA R3, R6, R3, R6 ;  /* 0x0000000306037223 */ /* 0x000fc80000000006 */
[----:B------:R-:W-:Y:S01]  /*5240*/  FFMA R0, R0, 0.69314718246459960938, R3 ;  /* 0x3f31721800007823 */ /* 0x000fe20000000003 */
[----:B-1----:R-:W-:-:S07]  /*5250*/  DADD R10, R10, R18 ;  /* 0x000000000a0a7229 */ /* 0x002fce0000000012 */
[----:B------:R0:W-:Y:S01]  /*5260*/  STS.64 [R26], R10 ;  /* 0x0000000a1a007388 */ /* 0x0001e20000000a00 */
[----:B------:R-:W-:Y:S01]  /*5270*/  BAR.SYNC.DEFER_BLOCKING 0x0 ;  /* 0x0000000000007b1d */ /* 0x000fe20000010000 */
[----:B0-----:R-:W-:-:S04]  /*5280*/  IMAD.MOV.U32 R11, RZ, RZ, 0x7f800000 ;  /* 0x7f800000ff0b7424 */ /* 0x001fc800078e00ff */
[----:B------:R-:W-:-:S04]  /*5290*/  @P0 FFMA R0, R4, R11, +INF ;  /* 0x7f80000004000423 */ /* 0x000fc8000000000b */
[C---:B------:R-:W-:Y:S01]  /*52a0*/  FMUL R4, R0.reuse, 5 ;  /* 0x40a0000000047820 */ /* 0x040fe20000400000 */
[----:B------:R-:W-:-:S03]  /*52b0*/  FMUL R0, R0, 4 ;  /* 0x4080000000007820 */ /* 0x000fc60000400000 */
[----:B------:R-:W0:Y:S01]  /*52c0*/  F2F.F64.F32 R2, R4 ;  /* 0x0000000400027310 */ /* 0x000e220000201800 */
[----:B------:R-:W1:Y:S04]  /*52d0*/  LDS.64 R12, [R9] ;  /* 0x00000000090c7984 */ /* 0x000e680000000a00 */
[----:B------:R-:W2:Y:S03]  /*52e0*/  LDS.64 R14, [UR18] ;  /* 0x00000012ff0e7984 */ /* 0x000ea60008000a00 */
[----:B------:R-:W3:Y:S01]  /*52f0*/  F2F.F64.F32 R10, R0 ;  /* 0x00000000000a7310 */ /* 0x000ee20000201800 */
[----:B-1----:R-:W-:Y:S02]  /*5300*/  DADD R12, R12, R12 ;  /* 0x000000000c0c7229 */ /* 0x002fe4000000000c */
[----:B--2---:R-:W-:-:S06]  /*5310*/  DADD R14, R14, R14 ;  /* 0x000000000e0e7229 */ /* 0x004fcc000000000e */
[----:B0-----:R-:W-:Y:S02]  /*5320*/  DADD R2, R2, -R12 ;  /* 0x0000000002027229 */ /* 0x001fe4000000080c */
[----:B---3--:R-:W-:-:S08]  /*5330*/  DADD R10, R10, -R14 ;  /* 0x000000000a0a7229 */ /* 0x008fd0000000080e */
[----:B------:R-:W-:Y:S08]  /*5340*/  F2F.F32.F64 R2, R2 ;  /* 0x0000000200027310 */ /* 0x000ff00000301000 */
[----:B------:R-:W0:Y:S02]  /*5350*/  F2F.F32.F64 R11, R10 ;  /* 0x0000000a000b7310 */ /* 0x000e240000301000 */
[----:B0-----:R-:W-:-:S07]  /*5360*/  FADD R15, -R2, R11 ;  /* 0x0000000b020f7221 */ /* 0x001fce0000000100 */
.L_x_193:
[----:B------:R-:W0:Y:S01]  /*5370*/  S2UR UR10, SR_CTAID.Y ;  /* 0x00000000000a79c3 */ /* 0x000e220000002600 */
[----:B------:R-:W1:Y:S07]  /*5380*/  LDCU UR9, c[0x0][0x370] ;  /* 0x00006e00ff0977ac */ /* 0x000e6e0008000800 */
[----:B------:R-:W0:Y:S08]  /*5390*/  LDC R0, c[0x0][0x3c8] ;  /* 0x0000f200ff007b82 */ /* 0x000e300000000800 */
[----:B------:R-:W2:Y:S01]  /*53a0*/  LDC.64 R2, c[0x0][0x3d0] ;  /* 0x0000f400ff027b82 */ /* 0x000ea20000000a00 */
[----:B-1----:R-:W-:Y:S01]  /*53b0*/  IADD3 R5, PT, PT, R5, UR9, RZ ;  /* 0x0000000905057c10 */ /* 0x002fe2000fffe0ff */
[----:B0-----:R-:W-:-:S03]  /*53c0*/  IMAD R9, R0, UR10, R8 ;  /* 0x0000000a00097c24 */ /* 0x001fc6000f8e0208 */
[----:B------:R-:W-:Y:S01]  /*53d0*/  ISETP.GE.AND P0, PT, R5, R0, PT ;  /* 0x000000000500720c */ /* 0x000fe20003f06270 */
[----:B--2---:R-:W-:-:S05]  /*53e0*/  IMAD.WIDE R2, R9, 0x4, R2 ;  /* 0x0000000409027825 */ /* 0x004fca00078e0202 */
[----:B------:R0:W-:Y:S07]  /*53f0*/  STG.E desc[UR12][R2.64], R15 ;  /* 0x0000000f02007986 */ /* 0x0001ee000c10190c */
[----:B------:R-:W-:Y:S05]  /*5400*/  @!P0 BRA `(.L_x_214) ;  /* 0xffffffb000ac8947 */ /* 0x000fea000383ffff */
[----:B---3--:R-:W-:Y:S05]  /*5410*/  EXIT ;  /* 0x000000000000794d */ /* 0x008fea0003800000 */
        .weak           $__internal_10_$__cuda_sm20_div_rn_f64_full
        .type           $__internal_10_$__cuda_sm20_div_rn_f64_full,@function
        .size           $__internal_10_$__cuda_sm20_div_rn_f64_full,($__internal_11_$__cuda_sm3x_div_rn_noftz_f32_slowpath - $__internal_10_$__cuda_sm20_div_rn_f64_full)
$__internal_10_$__cuda_sm20_div_rn_f64_full:
[C---:B------:R-:W-:Y:S01]  /*5420*/  FSETP.GEU.AND P0, PT, |R97|.reuse, 1.469367938527859385e-39, PT ;  /* 0x001000006100780b */ /* 0x040fe20003f0e200 */
[----:B------:R-:W-:Y:S01]  /*5430*/  IMAD.MOV.U32 R104, RZ, RZ, 0x1 ;  /* 0x00000001ff687424 */ /* 0x000fe200078e00ff */
[----:B------:R-:W-:Y:S01]  /*5440*/  LOP3.LUT R94, R97, 0x800fffff, RZ, 0xc0, !PT ;  /* 0x800fffff615e7812 */ /* 0x000fe200078ec0ff */
[----:B------:R-:W-:Y:S01]  /*5450*/  BSSY B2, `(.L_x_215) ;  /* 0x0000054000027945 */ /* 0x000fe20003800000 */
[C---:B------:R-:W-:Y:S02]  /*5460*/  FSETP.GEU.AND P2, PT, |R99|.reuse, 1.469367938527859385e-39, PT ;  /* 0x001000006300780b */ /* 0x040fe40003f4e200 */
[----:B------:R-:W-:Y:S01]  /*5470*/  LOP3.LUT R95, R94, 0x3ff00000, RZ, 0xfc, !PT ;  /* 0x3ff000005e5f7812 */ /* 0x000fe200078efcff */
[----:B------:R-:W-:Y:S01]  /*5480*/  IMAD.MOV.U32 R94, RZ, RZ, R96 ;  /* 0x000000ffff5e7224 */ /* 0x000fe200078e0060 */
[----:B------:R-:W-:Y:S02]  /*5490*/  LOP3.LUT R111, R99, 0x7ff00000, RZ, 0xc0, !PT ;  /* 0x7ff00000636f7812 */ /* 0x000fe400078ec0ff */
[----:B------:R-:W-:-:S02]  /*54a0*/  LOP3.LUT R112, R97, 0x7ff00000, RZ, 0xc0, !PT ;  /* 0x7ff0000061707812 */ /* 0x000fc400078ec0ff */
[----:B------:R-:W-:Y:S01]  /*54b0*/  MOV R113, R111 ;  /* 0x0000006f00717202 */ /* 0x000fe20000000f00 */
[----:B------:R-:W-:Y:S01]  /*54c0*/  @!P0 DMUL R94, R96, 8.98846567431157953865e+307 ;  /* 0x7fe00000605e8828 */ /* 0x000fe20000000000 */
[----:B------:R-:W-:-:S03]  /*54d0*/  ISETP.GE.U32.AND P1, PT, R111, R112, PT ;  /* 0x000000706f00720c */ /* 0x000fc60003f26070 */
[----:B------:R-:W-:Y:S02]  /*54e0*/  @!P2 LOP3.LUT R4, R97, 0x7ff00000, RZ, 0xc0, !PT ;  /* 0x7ff000006104a812 */ /* 0x000fe400078ec0ff */
[----:B------:R-:W0:Y:S02]  /*54f0*/  MUFU.RCP64H R105, R95 ;  /* 0x0000005f00697308 */ /* 0x000e240000001800 */
[----:B------:R-:W-:Y:S01]  /*5500*/  @!P2 ISETP.GE.U32.AND P3, PT, R111, R4, PT ;  /* 0x000000046f00a20c */ /* 0x000fe20003f66070 */
[----:B------:R-:W-:Y:S01]  /*5510*/  IMAD.MOV.U32 R4, RZ, RZ, 0x1ca00000 ;  /* 0x1ca00000ff047424 */ /* 0x000fe200078e00ff */
[----:B------:R-:W-:-:S04]  /*5520*/  @!P0 LOP3.LUT R112, R95, 0x7ff00000, RZ, 0xc0, !PT ;  /* 0x7ff000005f708812 */ /* 0x000fc800078ec0ff */
[----:B------:R-:W-:Y:S01]  /*5530*/  SEL R107, R4, 0x63400000, !P1 ;  /* 0x63400000046b7807 */ /* 0x000fe20004800000 */
[----:B------:R-:W-:Y:S01]  /*5540*/  VIADD R115, R112, 0xffffffff ;  /* 0xffffffff70737836 */ /* 0x000fe20000000000 */
[----:B0-----:R-:W-:-:S08]  /*5550*/  DFMA R100, R104, -R94, 1 ;  /* 0x3ff000006864742b */ /* 0x001fd0000000085e */
[----:B------:R-:W-:-:S08]  /*5560*/  DFMA R100, R100, R100, R100 ;  /* 0x000000646464722b */ /* 0x000fd00000000064 */
[----:B------:R-:W-:Y:S01]  /*5570*/  DFMA R104, R104, R100, R104 ;  /* 0x000000646868722b */ /* 0x000fe20000000068 */
[----:B------:R-:W-:Y:S01]  /*5580*/  @!P2 SEL R101, R4, 0x63400000, !P3 ;  /* 0x634000000465a807 */ /* 0x000fe20005800000 */
[----:B------:R-:W-:-:S03]  /*5590*/  IMAD.MOV.U32 R100, RZ, RZ, R98 ;  /* 0x000000ffff647224 */ /* 0x000fc600078e0062 */
[--C-:B------:R-:W-:Y:S02]  /*55a0*/  @!P2 LOP3.LUT R108, R101, 0x80000000, R99.reuse, 0xf8, !PT ;  /* 0x80000000656ca812 */ /* 0x100fe400078ef863 */
[----:B------:R-:W-:Y:S01]  /*55b0*/  LOP3.LUT R101, R107, 0x800fffff, R99, 0xf8, !PT ;  /* 0x800fffff6b657812 */ /* 0x000fe200078ef863 */
[----:B------:R-:W-:Y:S01]  /*55c0*/  DFMA R106, R104, -R94, 1 ;  /* 0x3ff00000686a742b */ /* 0x000fe2000000085e */
[----:B------:R-:W-:Y:S01]  /*55d0*/  @!P2 LOP3.LUT R109, R108, 0x100000, RZ, 0xfc, !PT ;  /* 0x001000006c6da812 */ /* 0x000fe200078efcff */
[----:B------:R-:W-:-:S06]  /*55e0*/  @!P2 IMAD.MOV.U32 R108, RZ, RZ, RZ ;  /* 0x000000ffff6ca224 */ /* 0x000fcc00078e00ff */
[----:B------:R-:W-:Y:S02]  /*55f0*/  @!P2 DFMA R100, R100, 2, -R108 ;  /* 0x400000006464a82b */ /* 0x000fe4000000086c */
[----:B------:R-:W-:-:S08]  /*5600*/  DFMA R106, R104, R106, R104 ;  /* 0x0000006a686a722b */ /* 0x000fd00000000068 */
[----:B------:R-:W-:Y:S01]  /*5610*/  @!P2 LOP3.LUT R113, R101, 0x7ff00000, RZ, 0xc0, !PT ;  /* 0x7ff000006571a812 */ /* 0x000fe200078ec0ff */
[----:B------:R-:W-:-:S04]  /*5620*/  DMUL R104, R106, R100 ;  /* 0x000000646a687228 */ /* 0x000fc80000000000 */
        /* <DEDUP_REMOVED lines=8> */
[----:B------:R-:W-:Y:S01]  /*56b0*/  ISETP.GE.U32.AND P0, PT, R111, R98, PT ;  /* 0x000000626f00720c */ /* 0x000fe20003f06070 */
[----:B------:R-:W-:Y:S01]  /*56c0*/  IMAD.MOV.U32 R98, RZ, RZ, RZ ;  /* 0x000000ffff627224 */ /* 0x000fe200078e00ff */
[----:B------:R-:W-:Y:S02]  /*56d0*/  VIMNMX R99, PT, PT, R99, 0x46a00000, PT ;  /* 0x46a0000063637848 */ /* 0x000fe40003fe0100 */
[----:B------:R-:W-:-:S05]  /*56e0*/  SEL R4, R4, 0x63400000, !P0 ;  /* 0x6340000004047807 */ /* 0x000fca0004000000 */
[----:B------:R-:W-:-:S04]  /*56f0*/  IMAD.IADD R4, R99, 0x1, -R4 ;  /* 0x0000000163047824 */ /* 0x000fc800078e0a04 */
[----:B------:R-:W-:-:S06]  /*5700*/  VIADD R99, R4, 0x7fe00000 ;  /* 0x7fe0000004637836 */ /* 0x000fcc0000000000 */
[----:B------:R-:W-:-:S10]  /*5710*/  DMUL R104, R108, R98 ;  /* 0x000000626c687228 */ /* 0x000fd40000000000 */
[----:B------:R-:W-:-:S13]  /*5720*/  FSETP.GTU.AND P0, PT, |R105|, 1.469367938527859385e-39, PT ;  /* 0x001000006900780b */ /* 0x000fda0003f0c200 */
[----:B------:R-:W-:Y:S05]  /*5730*/  @P0 BRA `(.L_x_217) ;  /* 0x0000000000940947 */ /* 0x000fea0003800000 */
[----:B------:R-:W-:Y:S01]  /*5740*/  DFMA R94, R108, -R94, R100 ;  /* 0x8000005e6c5e722b */ /* 0x000fe20000000064 */
[----:B------:R-:W-:-:S09]  /*5750*/  MOV R98, RZ ;  /* 0x000000ff00627202 */ /* 0x000fd20000000f00 */
[C---:B------:R-:W-:Y:S02]  /*5760*/  FSETP.NEU.AND P0, PT, R95.reuse, RZ, PT ;  /* 0x000000ff5f00720b */ /* 0x040fe40003f0d000 */
[----:B------:R-:W-:-:S04]  /*5770*/  LOP3.LUT R97, R95, 0x80000000, R97, 0x48, !PT ;  /* 0x800000005f617812 */ /* 0x000fc800078e4861 */
[----:B------:R-:W-:-:S07]  /*5780*/  LOP3.LUT R99, R97, R99, RZ, 0xfc, !PT ;  /* 0x0000006361637212 */ /* 0x000fce00078efcff */
[----:B------:R-:W-:Y:S05]  /*5790*/  @!P0 BRA `(.L_x_217) ;  /* 0x00000000007c8947 */ /* 0x000fea0003800000 */
[----:B------:R-:W-:Y:S02]  /*57a0*/  IMAD.MOV R95, RZ, RZ, -R4 ;  /* 0x000000ffff5f7224 */ /* 0x000fe400078e0a04 */
[----:B------:R-:W-:-:S06]  /*57b0*/  IMAD.MOV.U32 R94, RZ, RZ, RZ ;  /* 0x000000ffff5e7224 */ /* 0x000fcc00078e00ff */
[----:B------:R-:W-:Y:S02]  /*57c0*/  DFMA R94, R104, -R94, R108 ;  /* 0x8000005e685e722b */ /* 0x000fe4000000006c */
[----:B------:R-:W-:-:S04]  /*57d0*/  DMUL.RP R108, R108, R98 ;  /* 0x000000626c6c7228 */ /* 0x000fc80000008000 */
[----:B------:R-:W-:-:S04]  /*57e0*/  IADD3 R94, PT, PT, -R4, -0x43300000, RZ ;  /* 0xbcd00000045e7810 */ /* 0x000fc80007ffe1ff */
[----:B------:R-:W-:Y:S02]  /*57f0*/  FSETP.NEU.AND P0, PT, |R95|, R94, PT ;  /* 0x0000005e5f00720b */ /* 0x000fe40003f0d200 */
[----:B------:R-:W-:Y:S02]  /*5800*/  LOP3.LUT R97, R109, R97, RZ, 0x3c, !PT ;  /* 0x000000616d617212 */ /* 0x000fe400078e3cff */
[----:B------:R-:W-:Y:S02]  /*5810*/  FSEL R104, R108, R104, !P0 ;  /* 0x000000686c687208 */ /* 0x000fe40004000000 */
[----:B------:R-:W-:Y:S01]  /*5820*/  FSEL R105, R97, R105, !P0 ;  /* 0x0000006961697208 */ /* 0x000fe20004000000 */
[----:B------:R-:W-:Y:S06]  /*5830*/  BRA `(.L_x_217) ;  /* 0x0000000000547947 */ /* 0x000fec0003800000 */
.L_x_216:
        /* <DEDUP_REMOVED lines=12> */
[----:B------:R-:W-:Y:S01]  /*5900*/  @!P0 IMAD.MOV.U32 R104, RZ, RZ, RZ ;  /* 0x000000ffff688224 */ /* 0x000fe200078e00ff */
[----:B------:R-:W-:-:S03]  /*5910*/  @P0 MOV R104, RZ ;  /* 0x000000ff00680202 */ /* 0x000fc60000000f00 */
[----:B------:R-:W-:Y:S01]  /*5920*/  @P0 IMAD.MOV.U32 R105, RZ, RZ, R4 ;  /* 0x000000ffff690224 */ /* 0x000fe200078e0004 */
[----:B------:R-:W-:Y:S06]  /*5930*/  BRA `(.L_x_217) ;  /* 0x0000000000147947 */ /* 0x000fec0003800000 */
.L_x_219:
[----:B------:R-:W-:Y:S01]  /*5940*/  LOP3.LUT R105, R97, 0x80000, RZ, 0xfc, !PT ;  /* 0x0008000061697812 */ /* 0x000fe200078efcff */
[----:B------:R-:W-:Y:S01]  /*5950*/  IMAD.MOV.U32 R104, RZ, RZ, R96 ;  /* 0x000000ffff687224 */ /* 0x000fe200078e0060 */
[----:B------:R-:W-:Y:S06]  /*5960*/  BRA `(.L_x_217) ;  /* 0x0000000000087947 */ /* 0x000fec0003800000 */
.L_x_218:
[----:B------:R-:W-:Y:S01]  /*5970*/  LOP3.LUT R105, R99, 0x80000, RZ, 0xfc, !PT ;  /* 0x0008000063697812 */ /* 0x000fe200078efcff */
[----:B------:R-:W-:-:S07]  /*5980*/  IMAD.MOV.U32 R104, RZ, RZ, R98 ;  /* 0x000000ffff687224 */ /* 0x000fce00078e0062 */
.L_x_217:
[----:B------:R-:W-:Y:S05]  /*5990*/  BSYNC B2 ;  /* 0x0000000000027941 */ /* 0x000fea0003800000 */
.L_x_215:
[----:B------:R-:W-:Y:S02]  /*59a0*/  HFMA2 R95, -RZ, RZ, 0, 0 ;  /* 0x00000000ff5f7431 */ /* 0x000fe400000001ff */
[----:B------:R-:W-:-:S04]  /*59b0*/  IMAD.MOV.U32 R94, RZ, RZ, R6 ;  /* 0x000000ffff5e7224 */ /* 0x000fc800078e0006 */
[----:B------:R-:W-:Y:S05]  /*59c0*/  RET.REL.NODEC R94 `(_Z12detrender_k1PKfS0_S0_ffiS0_iS0_ifiPf) ;  /* 0xffffffa45e8c7950 */ /* 0x000fea0003c3ffff */
        .weak           $__internal_11_$__cuda_sm3x_div_rn_noftz_f32_slowpath
        .type           $__internal_11_$__cuda_sm3x_div_rn_noftz_f32_slowpath,@function
        .size           $__internal_11_$__cuda_sm3x_div_rn_noftz_f32_slowpath,(.L_x_243 - $__internal_11_$__cuda_sm3x_div_rn_noftz_f32_slowpath)
$__internal_11_$__cuda_sm3x_div_rn_noftz_f32_slowpath:
[----:B------:R-:W-:Y:S01]  /*59d0*/  SHF.R.U32.HI R35, RZ, 0x17, R15 ;  /* 0x00000017ff237819 */ /* 0x000fe2000001160f */
[----:B------:R-:W-:Y:S01]  /*59e0*/  BSSY.RECONVERGENT B3, `(.L_x_220) ;  /* 0x0000062000037945 */ /* 0x000fe20003800200 */
[----:B------:R-:W-:Y:S02]  /*59f0*/  SHF.R.U32.HI R34, RZ, 0x17, R4 ;  /* 0x00000017ff227819 */ /* 0x000fe40000011604 */
        /* <DEDUP_REMOVED lines=26> */
[----:B------:R-:W-:Y:S01]  /*5ba0*/  @P0 IMAD.MOV.U32 R34, RZ, RZ, RZ ;  /* 0x000000ffff220224 */ /* 0x000fe200078e00ff */
[----:B------:R-:W-:Y:S01]  /*5bb0*/  @!P0 MOV R34, 0xffffffc0 ;  /* 0xffffffc000228802 */ /* 0x000fe20000000f00 */
[----:B------:R-:W-:Y:S01]  /*5bc0*/  @!P0 FFMA R4, R4, 1.84467440737095516160e+19, RZ ;  /* 0x5f80000004048823 */ /* 0x000fe200000000ff */
[----:B------:R-:W-:-:S03]  /*5bd0*/  @!P1 FFMA R15, R15, 1.84467440737095516160e+19, RZ ;  /* 0x5f8000000f0f9823 */ /* 0x000fc600000000ff */
[----:B------:R-:W-:-:S07]  /*5be0*/  @!P1 VIADD R34, R34, 0x40 ;  /* 0x0000004022229836 */ /* 0x000fce0000000000 */
.L_x_221:
        /* <DEDUP_REMOVED lines=30> */
[----:B------:R-:W-:Y:S02]  /*5dd0*/  VIADD R37, R36, 0x20 ;  /* 0x0000002024257836 */ /* 0x000fe40000000000 */
[-CC-:B------:R-:W-:Y:S01]  /*5de0*/  FFMA.RM R15, R44, R38.reuse, R41.reuse ;  /* 0x000000262c0f7223 */ /* 0x180fe20000004029 */
[----:B------:R-:W-:Y:S02]  /*5df0*/  ISETP.NE.AND P2, PT, R36, RZ, PT ;  /* 0x000000ff2400720c */ /* 0x000fe40003f45270 */
[----:B------:R-:W-:Y:S01]  /*5e00*/  LOP3.LUT R34, R4, 0x7fffff, RZ, 0xc0, !PT ;  /* 0x007fffff04227812 */ /* 0x000fe200078ec0ff */
[----:B------:R-:W-:Y:S01]  /*5e10*/  FFMA.RP R4, R44, R38, R41 ;  /* 0x000000262c047223 */ /* 0x000fe20000008029 */
[----:B------:R-:W-:Y:S01]  /*5e20*/  ISETP.NE.AND P1, PT, R36, RZ, PT ;  /* 0x000000ff2400720c */ /* 0x000fe20003f25270 */
[----:B------:R-:W-:Y:S01]  /*5e30*/  IMAD.MOV R36, RZ, RZ, -R36 ;  /* 0x000000ffff247224 */ /* 0x000fe200078e0a24 */
[----:B------:R-:W-:-:S02]  /*5e40*/  LOP3.LUT R34, R34, 0x800000, RZ, 0xfc, !PT ;  /* 0x0080000022227812 */ /* 0x000fc400078efcff */
[----:B------:R-:W-:Y:S02]  /*5e50*/  FSETP.NEU.FTZ.AND P0, PT, R4, R15, PT ;  /* 0x0000000f0400720b */ /* 0x000fe40003f1d000 */
[----:B------:R-:W-:Y:S02]  /*5e60*/  SHF.L.U32 R37, R34, R37, RZ ;  /* 0x0000002522257219 */ /* 0x000fe400000006ff */
        /* <DEDUP_REMOVED lines=11> */
.L_x_228:
[----:B------:R-:W-:-:S04]  /*5f20*/  LOP3.LUT R35, R35, 0x80000000, RZ, 0xc0, !PT ;  /* 0x8000000023237812 */ /* 0x000fc800078ec0ff */
[----:B------:R-:W-:Y:S01]  /*5f30*/  LOP3.LUT R35, R35, 0x7f800000, RZ, 0xfc, !PT ;  /* 0x7f80000023237812 */ /* 0x000fe200078efcff */
[----:B------:R-:W-:Y:S06]  /*5f40*/  BRA `(.L_x_229) ;  /* 0x0000000000047947 */ /* 0x000fec0003800000 */
.L_x_227:
[----:B------:R-:W-:-:S07]  /*5f50*/  LEA R35, R15, R35, 0x17 ;  /* 0x000000230f237211 */ /* 0x000fce00078eb8ff */
.L_x_229:
[----:B------:R-:W-:Y:S05]  /*5f60*/  BSYNC.RECONVERGENT B4 ;  /* 0x0000000000047941 */ /* 0x000fea0003800200 */
.L_x_226:
[----:B------:R-:W-:Y:S05]  /*5f70*/  BRA `(.L_x_230) ;  /* 0x0000000000207947 */ /* 0x000fea0003800000 */
.L_x_225:
[----:B------:R-:W-:-:S04]  /*5f80*/  LOP3.LUT R4, R15, 0x80000000, R4, 0x48, !PT ;  /* 0x800000000f047812 */ /* 0x000fc800078e4804 */
[----:B------:R-:W-:Y:S01]  /*5f90*/  LOP3.LUT R35, R4, 0x7f800000, RZ, 0xfc, !PT ;  /* 0x7f80000004237812 */ /* 0x000fe200078efcff */
[----:B------:R-:W-:Y:S06]  /*5fa0*/  BRA `(.L_x_230) ;  /* 0x0000000000147947 */ /* 0x000fec0003800000 */
.L_x_224:
[----:B------:R-:W-:Y:S01]  /*5fb0*/  LOP3.LUT R35, R15, 0x80000000, R4, 0x48, !PT ;  /* 0x800000000f237812 */ /* 0x000fe200078e4804 */
[----:B------:R-:W-:Y:S06]  /*5fc0*/  BRA `(.L_x_230) ;  /* 0x00000000000c7947 */ /* 0x000fec0003800000 */
.L_x_223:
[----:B------:R-:W0:Y:S01]  /*5fd0*/  MUFU.RSQ R35, -QNAN ;  /* 0xffc0000000237908 */ /* 0x000e220000001400 */
[----:B------:R-:W-:Y:S05]  /*5fe0*/  BRA `(.L_x_230) ;  /* 0x0000000000047947 */ /* 0x000fea0003800000 */
.L_x_222:
[----:B------:R-:W-:-:S07]  /*5ff0*/  FADD.FTZ R35, R4, R15 ;  /* 0x0000000f04237221 */ /* 0x000fce0000010000 */
.L_x_230:
[----:B------:R-:W-:Y:S05]  /*6000*/  BSYNC.RECONVERGENT B3 ;  /* 0x0000000000037941 */ /* 0x000fea0003800200 */
.L_x_220:
[----:B0-----:R-:W-:Y:S02]  /*6010*/  IMAD.MOV.U32 R4, RZ, RZ, R35 ;  /* 0x000000ffff047224 */ /* 0x001fe400078e0023 */
[----:B------:R-:W-:Y:S02]  /*6020*/  IMAD.MOV.U32 R34, RZ, RZ, R40 ;  /* 0x000000ffff227224 */ /* 0x000fe400078e0028 */
[----:B------:R-:W-:-:S04]  /*6030*/  IMAD.MOV.U32 R35, RZ, RZ, 0x0 ;  /* 0x00000000ff237424 */ /* 0x000fc800078e00ff */
[----:B------:R-:W-:Y:S05]  /*6040*/  RET.REL.NODEC R34 `(_Z12detrender_k1PKfS0_S0_ffiS0_iS0_ifiPf) ;  /* 0xffffff9c22ec7950 */ /* 0x000fea0003c3ffff */
.L_x_231:
        /* <DEDUP_REMOVED lines=11> */
.L_x_243:


//--------------------- .nv.shared._Z18periodic_search_k2PKfS0_S0_PKiS2_PfS3_S3_PiS4_i --------------------------
	.section	.nv.shared._Z18periodic_search_k2PKfS0_S0_PKiS2_PfS3_S3_PiS4_i,"aw",@nobits
	.sectionflags	@""
	.align	16
	.zero		1024


//--------------------- .nv.shared.reserved.0     --------------------------
	.section	.nv.shared.reserved.0,"aw",@nobits
	.weak		__nv_reservedSMEM_offset_0_alias
	.size		__nv_reservedSMEM_offset_0_alias, 0, 64
	.other		__nv_reservedSMEM_offset_0_alias,@"STO_CUDA_RESERVED_SHARED STV_DEFAULT"
__nv_reservedSMEM_offset_0_alias:
	.zero		0
	.zero		64


//--------------------- .nv.shared._Z18periodic_search_k1fPKfS0_S0_iiiiPfS1_S1_PiS2_ --------------------------
	.section	.nv.shared._Z18periodic_search_k1fPKfS0_S0_iiiiPfS1_S1_PiS2_,"aw",@nobits
	.sectionflags	@""
	.align	16
	.zero		1024


//--------------------- .nv.shared._Z11resample_k2PKdS0_PdS1_i --------------------------
	.section	.nv.shared._Z11resample_k2PKdS0_PdS1_i,"aw",@nobits
	.sectionflags	@""
	.align	16
	.zero		1024


//--------------------- .nv.shared._Z11resample_k1PKddS0_S0_iPdS1_ --------------------------
	.section	.nv.shared._Z11resample_k1PKddS0_S0_iPdS1_,"aw",@nobits
	.sectionflags	@""
	.align	16
	.zero		1024


//--------------------- .nv.shared._Z18monotransit_searchPKfS0_S0_fiS0_iS0_ifiPfS1_S1_ --------------------------
	.section	.nv.shared._Z18monotransit_searchPKfS0_S0_fiS0_iS0_ifiPfS1_S1_,"aw",@nobits
	.sectionflags	@""
	.align	16
	.zero		1024


//--------------------- .nv.shared._Z12detrender_k3PKfS0_S0_ffiPf --------------------------
	.section	.nv.shared._Z12detrender_k3PKfS0_S0_ffiPf,"aw",@nobits
	.sectionflags	@""
	.align	16
	.zero		1024


//--------------------- .nv.shared._Z12detrender_k2fPiiPKfifiS1_f --------------------------
	.section	.nv.shared._Z12detrender_k2fPiiPKfifiS1_f,"aw",@nobits
	.sectionflags	@""
	.align	16
	.zero		1024


//--------------------- .nv.shared._Z12detrender_k1PKfS0_S0_ffiS0_iS0_ifiPf --------------------------
	.section	.nv.shared._Z12detrender_k1PKfS0_S0_ffiS0_iS0_ifiPf,"aw",@nobits
	.sectionflags	@""
	.align	16
	.zero		1024


//--------------------- .nv.constant0._Z18periodic_search_k2PKfS0_S0_PKiS2_PfS3_S3_PiS4_i --------------------------
	.section	.nv.constant0._Z18periodic_search_k2PKfS0_S0_PKiS2_PfS3_S3_PiS4_i,"a",@progbits
	.sectionflags	@""
	.align	4
.nv.constant0._Z18periodic_search_k2PKfS0_S0_PKiS2_PfS3_S3_PiS4_i:
	.zero		980


//--------------------- .nv.constant0._Z18periodic_search_k1fPKfS0_S0_iiiiPfS1_S1_PiS2_ --------------------------
	.section	.nv.constant0._Z18periodic_search_k1fPKfS0_S0_iiiiPfS1_S1_PiS2_,"a",@progbits
	.sectionflags	@""
	.align	4
.nv.constant0._Z18periodic_search_k1fPKfS0_S0_iiiiPfS1_S1_PiS2_:
	.zero		984


//--------------------- .nv.constant0._Z11resample_k2PKdS0_PdS1_i --------------------------
	.section	.nv.constant0._Z11resample_k2PKdS0_PdS1_i,"a",@progbits
	.sectionflags	@""
	.align	4
.nv.constant0._Z11resample_k2PKdS0_PdS1_i:
	.zero		932


//--------------------- .nv.constant0._Z11resample_k1PKddS0_S0_iPdS1_ --------------------------
	.section	.nv.constant0._Z11resample_k1PKddS0_S0_iPdS1_,"a",@progbits
	.sectionflags	@""
	.align	4
.nv.constant0._Z11resample_k1PKddS0_S0_iPdS1_:
	.zero		952


//--------------------- .nv.constant0._Z18monotransit_searchPKfS0_S0_fiS0_iS0_ifiPfS1_S1_ --------------------------
	.section	.nv.constant0._Z18monotransit_searchPKfS0_S0_fiS0_iS0_ifiPfS1_S1_,"a",@progbits
	.sectionflags	@""
	.align	4
.nv.constant0._Z18monotransit_searchPKfS0_S0_fiS0_iS0_ifiPfS1_S1_:
	.zero		992


//--------------------- .nv.constant0._Z12detrender_k3PKfS0_S0_ffiPf --------------------------
	.section	.nv.constant0._Z12detrender_k3PKfS0_S0_ffiPf,"a",@progbits
	.sectionflags	@""
	.align	4
.nv.constant0._Z12detrender_k3PKfS0_S0_ffiPf:
	.zero		944


//--------------------- .nv.constant0._Z12detrender_k2fPiiPKfifiS1_f --------------------------
	.section	.nv.constant0._Z12detrender_k2fPiiPKfifiS1_f,"a",@progbits
	.sectionflags	@""
	.align	4
.nv.constant0._Z12detrender_k2fPiiPKfifiS1_f:
	.zero		956


//--------------------- .nv.constant0._Z12detrender_k1PKfS0_S0_ffiS0_iS0_ifiPf --------------------------
	.section	.nv.constant0._Z12detrender_k1PKfS0_S0_ffiS0_iS0_ifiPf,"a",@progbits
	.sectionflags	@""
	.align	4
.nv.constant0._Z12detrender_k1PKfS0_S0_ffiS0_iS0_ifiPf:
	.zero		984


//--------------------- SYMBOLS --------------------------

	.type		.nv.reservedSmem.offset0,@object
	.size		.nv.reservedSmem.offset0,0x4
	.type		.nv.reservedSmem.cap,@object
	.size		.nv.reservedSmem.cap,0x4
